//
// Generated by NVIDIA NVVM Compiler
//
// Compiler Build ID: CL-36424714
// Cuda compilation tools, release 13.0, V13.0.88
// Based on NVVM 20.0.0
//

.version 9.0
.target sm_100
.address_size 64

	// .globl	_Z33chebyshev_gauss_nodes_and_weightsiPfS_
.extern .func  (.param .b64 func_retval0) malloc
(
	.param .b64 malloc_param_0
)
;
.extern .func free
(
	.param .b64 free_param_0
)
;
.func  (.param .b64 func_retval0) __internal_accurate_pow
(
	.param .b64 __internal_accurate_pow_param_0
)
;
.global .align 4 .b8 __cudart_i2opi_f[24] = {65, 144, 67, 60, 153, 149, 98, 219, 192, 221, 52, 245, 209, 87, 39, 252, 41, 21, 68, 78, 110, 131, 249, 162};

.visible .entry _Z33chebyshev_gauss_nodes_and_weightsiPfS_(
	.param .u32 _Z33chebyshev_gauss_nodes_and_weightsiPfS__param_0,
	.param .u64 .ptr .align 1 _Z33chebyshev_gauss_nodes_and_weightsiPfS__param_1,
	.param .u64 .ptr .align 1 _Z33chebyshev_gauss_nodes_and_weightsiPfS__param_2
)
{
	.local .align 4 .b8 	__local_depot0[28];
	.reg .b64 	%SP;
	.reg .b64 	%SPL;
	.reg .pred 	%p<11>;
	.reg .b32 	%r<60>;
	.reg .b32 	%f<35>;
	.reg .b64 	%rd<28>;
	.reg .b64 	%fd<3>;

	mov.u64 	%SPL, __local_depot0;
	ld.param.u32 	%r21, [_Z33chebyshev_gauss_nodes_and_weightsiPfS__param_0];
	ld.param.u64 	%rd11, [_Z33chebyshev_gauss_nodes_and_weightsiPfS__param_1];
	ld.param.u64 	%rd12, [_Z33chebyshev_gauss_nodes_and_weightsiPfS__param_2];
	add.u64 	%rd1, %SPL, 0;
	mov.u32 	%r22, %ctaid.x;
	mov.u32 	%r1, %ntid.x;
	mov.u32 	%r23, %tid.x;
	mad.lo.s32 	%r55, %r22, %r1, %r23;
	setp.gt.s32 	%p1, %r55, %r21;
	@%p1 bra 	$L__BB0_11;
	add.s32 	%r24, %r21, 1;
	shl.b32 	%r25, %r24, 1;
	cvt.rn.f32.s32 	%f1, %r25;
	cvt.rn.f32.s32 	%f9, %r24;
	mov.f32 	%f10, 0f40490FDB;
	div.rn.f32 	%f2, %f10, %f9;
	mad.lo.s32 	%r26, %r21, %r21, %r21;
	shr.u32 	%r27, %r26, 31;
	add.s32 	%r28, %r26, %r27;
	shr.s32 	%r3, %r28, 1;
	mov.u32 	%r29, %nctaid.x;
	mul.lo.s32 	%r4, %r1, %r29;
	cvta.to.global.u64 	%rd2, %rd11;
	cvta.to.global.u64 	%rd3, %rd12;
	mov.u64 	%rd14, __cudart_i2opi_f;
$L__BB0_2:
	shl.b32 	%r30, %r55, 1;
	or.b32  	%r31, %r30, 1;
	cvt.rn.f32.s32 	%f11, %r31;
	mul.f32 	%f12, %f11, 0f40490FDB;
	div.rn.f32 	%f3, %f12, %f1;
	mul.f32 	%f13, %f3, 0f3F22F983;
	cvt.rni.s32.f32 	%r59, %f13;
	cvt.rn.f32.s32 	%f14, %r59;
	fma.rn.f32 	%f15, %f14, 0fBFC90FDA, %f3;
	fma.rn.f32 	%f16, %f14, 0fB3A22168, %f15;
	fma.rn.f32 	%f34, %f14, 0fA7C234C5, %f16;
	abs.f32 	%f5, %f3;
	setp.ltu.f32 	%p2, %f5, 0f47CE4780;
	@%p2 bra 	$L__BB0_10;
	setp.neu.f32 	%p3, %f5, 0f7F800000;
	@%p3 bra 	$L__BB0_5;
	mov.f32 	%f19, 0f00000000;
	mul.rn.f32 	%f34, %f3, %f19;
	mov.b32 	%r59, 0;
	bra.uni 	$L__BB0_10;
$L__BB0_5:
	mov.b32 	%r7, %f3;
	shl.b32 	%r33, %r7, 8;
	or.b32  	%r8, %r33, -2147483648;
	mov.b64 	%rd27, 0;
	mov.b32 	%r56, 0;
	mov.u64 	%rd25, %rd14;
	mov.u64 	%rd26, %rd1;
$L__BB0_6:
	.pragma "nounroll";
	ld.global.nc.u32 	%r34, [%rd25];
	mad.wide.u32 	%rd16, %r34, %r8, %rd27;
	shr.u64 	%rd27, %rd16, 32;
	st.local.u32 	[%rd26], %rd16;
	add.s32 	%r56, %r56, 1;
	add.s64 	%rd26, %rd26, 4;
	add.s64 	%rd25, %rd25, 4;
	setp.ne.s32 	%p4, %r56, 6;
	@%p4 bra 	$L__BB0_6;
	shr.u32 	%r35, %r7, 23;
	st.local.u32 	[%rd1+24], %rd27;
	and.b32  	%r11, %r35, 31;
	and.b32  	%r36, %r35, 224;
	add.s32 	%r37, %r36, -128;
	shr.u32 	%r38, %r37, 5;
	mul.wide.u32 	%rd17, %r38, 4;
	sub.s64 	%rd10, %rd1, %rd17;
	ld.local.u32 	%r57, [%rd10+24];
	ld.local.u32 	%r58, [%rd10+20];
	setp.eq.s32 	%p5, %r11, 0;
	@%p5 bra 	$L__BB0_9;
	shf.l.wrap.b32 	%r57, %r58, %r57, %r11;
	ld.local.u32 	%r39, [%rd10+16];
	shf.l.wrap.b32 	%r58, %r39, %r58, %r11;
$L__BB0_9:
	shr.u32 	%r40, %r57, 30;
	shf.l.wrap.b32 	%r41, %r58, %r57, 2;
	shl.b32 	%r42, %r58, 2;
	shr.u32 	%r43, %r41, 31;
	add.s32 	%r44, %r43, %r40;
	neg.s32 	%r45, %r44;
	setp.lt.s32 	%p6, %r7, 0;
	selp.b32 	%r59, %r45, %r44, %p6;
	xor.b32  	%r46, %r41, %r7;
	shr.s32 	%r47, %r41, 31;
	xor.b32  	%r48, %r47, %r41;
	xor.b32  	%r49, %r47, %r42;
	cvt.u64.u32 	%rd18, %r48;
	shl.b64 	%rd19, %rd18, 32;
	cvt.u64.u32 	%rd20, %r49;
	or.b64  	%rd21, %rd19, %rd20;
	cvt.rn.f64.s64 	%fd1, %rd21;
	mul.f64 	%fd2, %fd1, 0d3BF921FB54442D19;
	cvt.rn.f32.f64 	%f17, %fd2;
	neg.f32 	%f18, %f17;
	setp.lt.s32 	%p7, %r46, 0;
	selp.f32 	%f34, %f18, %f17, %p7;
$L__BB0_10:
	add.s32 	%r51, %r59, 1;
	mul.rn.f32 	%f20, %f34, %f34;
	and.b32  	%r52, %r59, 1;
	setp.eq.b32 	%p8, %r52, 1;
	selp.f32 	%f21, %f34, 0f3F800000, %p8;
	fma.rn.f32 	%f22, %f20, %f21, 0f00000000;
	fma.rn.f32 	%f23, %f20, 0f37CBAC00, 0fBAB607ED;
	selp.f32 	%f24, 0fB94D4153, %f23, %p8;
	selp.f32 	%f25, 0f3C0885E4, 0f3D2AAABB, %p8;
	fma.rn.f32 	%f26, %f24, %f20, %f25;
	selp.f32 	%f27, 0fBE2AAAA8, 0fBEFFFFFF, %p8;
	fma.rn.f32 	%f28, %f26, %f20, %f27;
	fma.rn.f32 	%f29, %f28, %f22, %f21;
	and.b32  	%r53, %r51, 2;
	setp.eq.s32 	%p9, %r53, 0;
	mov.f32 	%f30, 0f00000000;
	sub.f32 	%f31, %f30, %f29;
	selp.f32 	%f32, %f29, %f31, %p9;
	neg.f32 	%f33, %f32;
	add.s32 	%r54, %r55, %r3;
	mul.wide.s32 	%rd22, %r54, 4;
	add.s64 	%rd23, %rd2, %rd22;
	st.global.f32 	[%rd23], %f33;
	add.s64 	%rd24, %rd3, %rd22;
	st.global.f32 	[%rd24], %f2;
	add.s32 	%r55, %r55, %r4;
	setp.le.s32 	%p10, %r55, %r21;
	@%p10 bra 	$L__BB0_2;
$L__BB0_11:
	ret;

}
	// .globl	_Z32legendre_gauss_nodes_and_weightsiPfS_
.visible .entry _Z32legendre_gauss_nodes_and_weightsiPfS_(
	.param .u32 _Z32legendre_gauss_nodes_and_weightsiPfS__param_0,
	.param .u64 .ptr .align 1 _Z32legendre_gauss_nodes_and_weightsiPfS__param_1,
	.param .u64 .ptr .align 1 _Z32legendre_gauss_nodes_and_weightsiPfS__param_2
)
{
	.local .align 4 .b8 	__local_depot1[28];
	.reg .b64 	%SP;
	.reg .b64 	%SPL;
	.reg .pred 	%p<81>;
	.reg .b16 	%rs<4>;
	.reg .b32 	%r<210>;
	.reg .b32 	%f<337>;
	.reg .b64 	%rd<43>;
	.reg .b64 	%fd<60>;

	mov.u64 	%SPL, __local_depot1;
	ld.param.u32 	%r65, [_Z32legendre_gauss_nodes_and_weightsiPfS__param_0];
	ld.param.u64 	%rd12, [_Z32legendre_gauss_nodes_and_weightsiPfS__param_1];
	ld.param.u64 	%rd13, [_Z32legendre_gauss_nodes_and_weightsiPfS__param_2];
	cvta.to.global.u64 	%rd1, %rd13;
	cvta.to.global.u64 	%rd2, %rd12;
	add.u64 	%rd3, %SPL, 0;
	mov.u32 	%r66, %ctaid.x;
	mov.u32 	%r67, %ntid.x;
	mul.lo.s32 	%r68, %r66, %r67;
	mov.u32 	%r69, %tid.x;
	add.s32 	%r1, %r65, 1;
	mad.lo.s32 	%r70, %r65, %r65, %r65;
	shr.u32 	%r71, %r70, 31;
	add.s32 	%r72, %r70, %r71;
	shr.s32 	%r2, %r72, 1;
	neg.s32 	%r73, %r69;
	setp.ne.s32 	%p2, %r68, %r73;
	@%p2 bra 	$L__BB1_50;
	setp.eq.s32 	%p3, %r65, 0;
	@%p3 bra 	$L__BB1_8;
	setp.eq.s32 	%p4, %r65, 1;
	@%p4 bra 	$L__BB1_9;
	setp.lt.s32 	%p5, %r65, 1;
	@%p5 bra 	$L__BB1_50;
	shr.u32 	%r3, %r1, 1;
	shl.b32 	%r79, %r1, 1;
	cvt.rn.f32.u32 	%f1, %r79;
	mov.f64 	%fd22, 0d4000000000000000;
	{
	.reg .b32 %temp; 
	mov.b64 	{%temp, %r4}, %fd22;
	}
	and.b32  	%r5, %r4, 2146435072;
	setp.eq.s32 	%p6, %r5, 1062207488;
	setp.lt.s32 	%p7, %r4, 0;
	selp.b32 	%r6, 0, 2146435072, %p7;
	and.b32  	%r80, %r4, 2147483647;
	setp.ne.s32 	%p8, %r80, 1071644672;
	and.pred  	%p1, %p6, %p8;
	and.b32  	%r7, %r65, 3;
	and.b32  	%r8, %r65, 2147483644;
	mov.b32 	%r192, 0;
	mov.u64 	%rd21, __cudart_i2opi_f;
$L__BB1_5:
	shl.b32 	%r81, %r192, 1;
	or.b32  	%r10, %r81, 1;
	cvt.rn.f32.u32 	%f81, %r10;
	mul.f32 	%f82, %f81, 0f40490FDB;
	div.rn.f32 	%f2, %f82, %f1;
	mul.f32 	%f83, %f2, 0f3F22F983;
	cvt.rni.s32.f32 	%r196, %f83;
	cvt.rn.f32.s32 	%f84, %r196;
	fma.rn.f32 	%f85, %f84, 0fBFC90FDA, %f2;
	fma.rn.f32 	%f86, %f84, 0fB3A22168, %f85;
	fma.rn.f32 	%f296, %f84, 0fA7C234C5, %f86;
	abs.f32 	%f4, %f2;
	setp.ltu.f32 	%p9, %f4, 0f47CE4780;
	@%p9 bra 	$L__BB1_15;
	setp.neu.f32 	%p10, %f4, 0f7F800000;
	@%p10 bra 	$L__BB1_10;
	mov.f32 	%f89, 0f00000000;
	mul.rn.f32 	%f296, %f2, %f89;
	mov.b32 	%r196, 0;
	bra.uni 	$L__BB1_15;
$L__BB1_8:
	mul.wide.s32 	%rd18, %r2, 4;
	add.s64 	%rd19, %rd2, %rd18;
	mov.b32 	%r76, 0;
	st.global.u32 	[%rd19], %r76;
	add.s64 	%rd20, %rd1, %rd18;
	mov.b32 	%r77, 1073741824;
	st.global.u32 	[%rd20], %r77;
	bra.uni 	$L__BB1_50;
$L__BB1_9:
	mul.wide.s32 	%rd15, %r2, 4;
	add.s64 	%rd16, %rd2, %rd15;
	mov.b32 	%r74, -1089221318;
	st.global.u32 	[%rd16], %r74;
	add.s64 	%rd17, %rd1, %rd15;
	mov.b32 	%r75, 1065353216;
	st.global.u32 	[%rd17], %r75;
	ld.global.f32 	%f78, [%rd16];
	neg.f32 	%f79, %f78;
	st.global.f32 	[%rd16+4], %f79;
	ld.global.f32 	%f80, [%rd17];
	st.global.f32 	[%rd17+4], %f80;
	bra.uni 	$L__BB1_50;
$L__BB1_10:
	mov.b32 	%r12, %f2;
	shl.b32 	%r83, %r12, 8;
	or.b32  	%r13, %r83, -2147483648;
	mov.b64 	%rd42, 0;
	mov.b32 	%r193, 0;
	mov.u64 	%rd40, %rd21;
	mov.u64 	%rd41, %rd3;
$L__BB1_11:
	.pragma "nounroll";
	ld.global.nc.u32 	%r84, [%rd40];
	mad.wide.u32 	%rd23, %r84, %r13, %rd42;
	shr.u64 	%rd42, %rd23, 32;
	st.local.u32 	[%rd41], %rd23;
	add.s32 	%r193, %r193, 1;
	add.s64 	%rd41, %rd41, 4;
	add.s64 	%rd40, %rd40, 4;
	setp.ne.s32 	%p11, %r193, 6;
	@%p11 bra 	$L__BB1_11;
	shr.u32 	%r85, %r12, 23;
	st.local.u32 	[%rd3+24], %rd42;
	and.b32  	%r16, %r85, 31;
	and.b32  	%r86, %r85, 224;
	add.s32 	%r87, %r86, -128;
	shr.u32 	%r88, %r87, 5;
	mul.wide.u32 	%rd24, %r88, 4;
	sub.s64 	%rd10, %rd3, %rd24;
	ld.local.u32 	%r194, [%rd10+24];
	ld.local.u32 	%r195, [%rd10+20];
	setp.eq.s32 	%p12, %r16, 0;
	@%p12 bra 	$L__BB1_14;
	shf.l.wrap.b32 	%r194, %r195, %r194, %r16;
	ld.local.u32 	%r89, [%rd10+16];
	shf.l.wrap.b32 	%r195, %r89, %r195, %r16;
$L__BB1_14:
	shr.u32 	%r90, %r194, 30;
	shf.l.wrap.b32 	%r91, %r195, %r194, 2;
	shl.b32 	%r92, %r195, 2;
	shr.u32 	%r93, %r91, 31;
	add.s32 	%r94, %r93, %r90;
	neg.s32 	%r95, %r94;
	setp.lt.s32 	%p13, %r12, 0;
	selp.b32 	%r196, %r95, %r94, %p13;
	xor.b32  	%r96, %r91, %r12;
	shr.s32 	%r97, %r91, 31;
	xor.b32  	%r98, %r97, %r91;
	xor.b32  	%r99, %r97, %r92;
	cvt.u64.u32 	%rd25, %r98;
	shl.b64 	%rd26, %rd25, 32;
	cvt.u64.u32 	%rd27, %r99;
	or.b64  	%rd28, %rd26, %rd27;
	cvt.rn.f64.s64 	%fd23, %rd28;
	mul.f64 	%fd24, %fd23, 0d3BF921FB54442D19;
	cvt.rn.f32.f64 	%f87, %fd24;
	neg.f32 	%f88, %f87;
	setp.lt.s32 	%p14, %r96, 0;
	selp.f32 	%f296, %f88, %f87, %p14;
$L__BB1_15:
	add.s32 	%r101, %r196, 1;
	mul.rn.f32 	%f90, %f296, %f296;
	and.b32  	%r102, %r196, 1;
	setp.eq.b32 	%p15, %r102, 1;
	selp.f32 	%f91, %f296, 0f3F800000, %p15;
	fma.rn.f32 	%f92, %f90, %f91, 0f00000000;
	fma.rn.f32 	%f93, %f90, 0f37CBAC00, 0fBAB607ED;
	selp.f32 	%f94, 0fB94D4153, %f93, %p15;
	selp.f32 	%f95, 0f3C0885E4, 0f3D2AAABB, %p15;
	fma.rn.f32 	%f96, %f94, %f90, %f95;
	selp.f32 	%f97, 0fBE2AAAA8, 0fBEFFFFFF, %p15;
	fma.rn.f32 	%f98, %f96, %f90, %f97;
	fma.rn.f32 	%f99, %f98, %f92, %f91;
	and.b32  	%r103, %r101, 2;
	setp.eq.s32 	%p16, %r103, 0;
	mov.f32 	%f100, 0f00000000;
	sub.f32 	%f101, %f100, %f99;
	selp.f32 	%f102, %f99, %f101, %p16;
	neg.f32 	%f312, %f102;
	setp.eq.s32 	%p17, %r65, -1;
	@%p17 bra 	$L__BB1_19;
	setp.ne.s32 	%p18, %r65, 0;
	@%p18 bra 	$L__BB1_21;
	mov.b32 	%r198, 0;
$L__BB1_18:
	neg.f32 	%f103, %f312;
	sub.f32 	%f312, %f312, %f312;
	abs.f32 	%f104, %f103;
	abs.f32 	%f105, %f312;
	mul.f32 	%f106, %f105, 0f322BCC77;
	setp.gtu.f32 	%p19, %f104, %f106;
	add.s32 	%r28, %r198, 1;
	setp.lt.u32 	%p20, %r198, 999;
	and.pred  	%p21, %p19, %p20;
	mov.u32 	%r198, %r28;
	@%p21 bra 	$L__BB1_18;
	bra.uni 	$L__BB1_30;
$L__BB1_19:
	mov.b32 	%r197, 0;
$L__BB1_20:
	add.f32 	%f312, %f312, 0fFF800000;
	abs.f32 	%f107, %f312;
	mul.f32 	%f108, %f107, 0f322BCC77;
	mov.f32 	%f109, 0fFF800000;
	abs.f32 	%f110, %f109;
	setp.gtu.f32 	%p22, %f110, %f108;
	add.s32 	%r26, %r197, 1;
	setp.lt.u32 	%p23, %r197, 999;
	and.pred  	%p24, %p22, %p23;
	mov.u32 	%r197, %r26;
	@%p24 bra 	$L__BB1_20;
	bra.uni 	$L__BB1_30;
$L__BB1_21:
	mov.b32 	%r199, 0;
$L__BB1_22:
	mov.u32 	%r29, %r199;
	setp.lt.u32 	%p25, %r65, 4;
	mov.f32 	%f307, 0f00000000;
	mov.f32 	%f305, 0f3F800000;
	mov.b32 	%r201, 2;
	mov.f32 	%f304, %f312;
	mov.f32 	%f309, %f305;
	@%p25 bra 	$L__BB1_25;
	mov.f32 	%f307, 0f00000000;
	mov.f32 	%f305, 0f3F800000;
	mov.b32 	%r201, 2;
	mov.f32 	%f304, %f312;
$L__BB1_24:
	shl.b32 	%r109, %r201, 1;
	add.s32 	%r110, %r109, -1;
	cvt.rn.f32.s32 	%f116, %r110;
	mul.f32 	%f117, %f312, %f116;
	mul.f32 	%f118, %f304, %f117;
	cvt.rn.f32.u32 	%f119, %r201;
	div.rn.f32 	%f120, %f118, %f119;
	sub.s32 	%r111, %r110, %r201;
	cvt.rn.f32.s32 	%f121, %r111;
	mul.f32 	%f122, %f309, %f121;
	div.rn.f32 	%f123, %f122, %f119;
	sub.f32 	%f124, %f120, %f123;
	fma.rn.f32 	%f125, %f304, %f116, %f307;
	add.s32 	%r112, %r111, 2;
	or.b32  	%r113, %r109, 1;
	cvt.rn.f32.u32 	%f126, %r113;
	mul.f32 	%f127, %f312, %f126;
	mul.f32 	%f128, %f124, %f127;
	cvt.rn.f32.u32 	%f129, %r112;
	div.rn.f32 	%f130, %f128, %f129;
	cvt.rn.f32.s32 	%f131, %r201;
	mul.f32 	%f132, %f304, %f131;
	div.rn.f32 	%f133, %f132, %f129;
	sub.f32 	%f134, %f130, %f133;
	fma.rn.f32 	%f135, %f124, %f126, %f305;
	add.s32 	%r114, %r111, 3;
	add.s32 	%r115, %r109, 3;
	cvt.rn.f32.s32 	%f136, %r115;
	mul.f32 	%f137, %f312, %f136;
	mul.f32 	%f138, %f134, %f137;
	cvt.rn.f32.u32 	%f139, %r114;
	div.rn.f32 	%f140, %f138, %f139;
	cvt.rn.f32.s32 	%f141, %r112;
	mul.f32 	%f142, %f124, %f141;
	div.rn.f32 	%f143, %f142, %f139;
	sub.f32 	%f309, %f140, %f143;
	fma.rn.f32 	%f307, %f134, %f136, %f125;
	add.s32 	%r116, %r111, 4;
	add.s32 	%r117, %r109, 5;
	cvt.rn.f32.u32 	%f144, %r117;
	mul.f32 	%f145, %f312, %f144;
	mul.f32 	%f146, %f309, %f145;
	cvt.rn.f32.u32 	%f147, %r116;
	div.rn.f32 	%f148, %f146, %f147;
	cvt.rn.f32.s32 	%f149, %r114;
	mul.f32 	%f150, %f134, %f149;
	div.rn.f32 	%f151, %f150, %f147;
	sub.f32 	%f304, %f148, %f151;
	fma.rn.f32 	%f305, %f309, %f144, %f135;
	add.s32 	%r201, %r111, 5;
	setp.ne.s32 	%p26, %r114, %r8;
	@%p26 bra 	$L__BB1_24;
$L__BB1_25:
	setp.eq.s32 	%p27, %r7, 0;
	mov.f32 	%f310, %f304;
	mov.f32 	%f311, %f305;
	@%p27 bra 	$L__BB1_29;
	setp.eq.s32 	%p28, %r7, 1;
	shl.b32 	%r33, %r201, 1;
	add.s32 	%r118, %r33, -1;
	cvt.rn.f32.s32 	%f152, %r118;
	mul.f32 	%f153, %f312, %f152;
	mul.f32 	%f154, %f304, %f153;
	cvt.rn.f32.u32 	%f155, %r201;
	div.rn.f32 	%f156, %f154, %f155;
	sub.s32 	%r34, %r118, %r201;
	cvt.rn.f32.s32 	%f157, %r34;
	mul.f32 	%f158, %f309, %f157;
	div.rn.f32 	%f159, %f158, %f155;
	sub.f32 	%f28, %f156, %f159;
	fma.rn.f32 	%f29, %f304, %f152, %f307;
	mov.f32 	%f310, %f28;
	mov.f32 	%f311, %f29;
	@%p28 bra 	$L__BB1_29;
	setp.eq.s32 	%p29, %r7, 2;
	add.s32 	%r35, %r34, 2;
	add.s32 	%r119, %r33, 1;
	cvt.rn.f32.u32 	%f160, %r119;
	mul.f32 	%f161, %f312, %f160;
	mul.f32 	%f162, %f28, %f161;
	cvt.rn.f32.u32 	%f163, %r35;
	div.rn.f32 	%f164, %f162, %f163;
	cvt.rn.f32.s32 	%f165, %r201;
	mul.f32 	%f166, %f304, %f165;
	div.rn.f32 	%f167, %f166, %f163;
	sub.f32 	%f310, %f164, %f167;
	fma.rn.f32 	%f311, %f28, %f160, %f305;
	@%p29 bra 	$L__BB1_29;
	add.s32 	%r120, %r34, 3;
	add.s32 	%r121, %r33, 3;
	cvt.rn.f32.s32 	%f168, %r121;
	mul.f32 	%f169, %f312, %f168;
	mul.f32 	%f170, %f310, %f169;
	cvt.rn.f32.u32 	%f171, %r120;
	div.rn.f32 	%f172, %f170, %f171;
	cvt.rn.f32.s32 	%f173, %r35;
	mul.f32 	%f174, %f28, %f173;
	div.rn.f32 	%f175, %f174, %f171;
	sub.f32 	%f32, %f172, %f175;
	fma.rn.f32 	%f311, %f310, %f168, %f29;
	mov.f32 	%f310, %f32;
$L__BB1_29:
	neg.f32 	%f176, %f310;
	div.rn.f32 	%f177, %f176, %f311;
	add.f32 	%f312, %f312, %f177;
	abs.f32 	%f178, %f177;
	abs.f32 	%f179, %f312;
	mul.f32 	%f180, %f179, 0f322BCC77;
	setp.gtu.f32 	%p30, %f178, %f180;
	add.s32 	%r199, %r29, 1;
	setp.lt.u32 	%p31, %r29, 999;
	and.pred  	%p32, %p30, %p31;
	@%p32 bra 	$L__BB1_22;
$L__BB1_30:
	add.s32 	%r122, %r192, %r2;
	mul.wide.u32 	%rd29, %r122, 4;
	add.s64 	%rd11, %rd2, %rd29;
	st.global.f32 	[%rd11], %f312;
	mov.f32 	%f322, 0f00000000;
	setp.eq.s32 	%p33, %r65, -1;
	@%p33 bra 	$L__BB1_39;
	setp.eq.s32 	%p34, %r65, 0;
	@%p34 bra 	$L__BB1_69;
	setp.lt.u32 	%p35, %r65, 4;
	mov.f32 	%f319, 0f00000000;
	mov.f32 	%f317, 0f3F800000;
	mov.b32 	%r203, 2;
	mov.f32 	%f320, %f312;
	mov.f32 	%f321, %f317;
	@%p35 bra 	$L__BB1_35;
	mov.f32 	%f319, 0f00000000;
	mov.f32 	%f317, 0f3F800000;
	mov.b32 	%r203, 2;
	mov.f32 	%f320, %f312;
$L__BB1_34:
	shl.b32 	%r125, %r203, 1;
	add.s32 	%r126, %r125, -1;
	cvt.rn.f32.s32 	%f188, %r126;
	mul.f32 	%f189, %f312, %f188;
	mul.f32 	%f190, %f320, %f189;
	cvt.rn.f32.u32 	%f191, %r203;
	div.rn.f32 	%f192, %f190, %f191;
	sub.s32 	%r127, %r126, %r203;
	cvt.rn.f32.s32 	%f193, %r127;
	mul.f32 	%f194, %f321, %f193;
	div.rn.f32 	%f195, %f194, %f191;
	sub.f32 	%f196, %f192, %f195;
	fma.rn.f32 	%f197, %f320, %f188, %f319;
	add.s32 	%r128, %r127, 2;
	or.b32  	%r129, %r125, 1;
	cvt.rn.f32.u32 	%f198, %r129;
	mul.f32 	%f199, %f312, %f198;
	mul.f32 	%f200, %f196, %f199;
	cvt.rn.f32.u32 	%f201, %r128;
	div.rn.f32 	%f202, %f200, %f201;
	cvt.rn.f32.s32 	%f203, %r203;
	mul.f32 	%f204, %f320, %f203;
	div.rn.f32 	%f205, %f204, %f201;
	sub.f32 	%f206, %f202, %f205;
	fma.rn.f32 	%f207, %f196, %f198, %f317;
	add.s32 	%r130, %r127, 3;
	add.s32 	%r131, %r125, 3;
	cvt.rn.f32.s32 	%f208, %r131;
	mul.f32 	%f209, %f312, %f208;
	mul.f32 	%f210, %f206, %f209;
	cvt.rn.f32.u32 	%f211, %r130;
	div.rn.f32 	%f212, %f210, %f211;
	cvt.rn.f32.s32 	%f213, %r128;
	mul.f32 	%f214, %f196, %f213;
	div.rn.f32 	%f215, %f214, %f211;
	sub.f32 	%f321, %f212, %f215;
	fma.rn.f32 	%f319, %f206, %f208, %f197;
	add.s32 	%r132, %r127, 4;
	add.s32 	%r133, %r125, 5;
	cvt.rn.f32.u32 	%f216, %r133;
	mul.f32 	%f217, %f312, %f216;
	mul.f32 	%f218, %f321, %f217;
	cvt.rn.f32.u32 	%f219, %r132;
	div.rn.f32 	%f220, %f218, %f219;
	cvt.rn.f32.s32 	%f221, %r130;
	mul.f32 	%f222, %f206, %f221;
	div.rn.f32 	%f223, %f222, %f219;
	sub.f32 	%f320, %f220, %f223;
	fma.rn.f32 	%f317, %f321, %f216, %f207;
	add.s32 	%r203, %r127, 5;
	setp.ne.s32 	%p36, %r130, %r8;
	@%p36 bra 	$L__BB1_34;
$L__BB1_35:
	setp.eq.s32 	%p37, %r7, 0;
	mov.f32 	%f322, %f317;
	@%p37 bra 	$L__BB1_39;
	setp.eq.s32 	%p38, %r7, 1;
	shl.b32 	%r40, %r203, 1;
	add.s32 	%r134, %r40, -1;
	cvt.rn.f32.s32 	%f224, %r134;
	mul.f32 	%f225, %f312, %f224;
	mul.f32 	%f226, %f320, %f225;
	cvt.rn.f32.u32 	%f227, %r203;
	div.rn.f32 	%f228, %f226, %f227;
	sub.s32 	%r41, %r134, %r203;
	cvt.rn.f32.s32 	%f229, %r41;
	mul.f32 	%f230, %f321, %f229;
	div.rn.f32 	%f231, %f230, %f227;
	sub.f32 	%f51, %f228, %f231;
	fma.rn.f32 	%f52, %f320, %f224, %f319;
	mov.f32 	%f322, %f52;
	@%p38 bra 	$L__BB1_39;
	setp.eq.s32 	%p39, %r7, 2;
	add.s32 	%r135, %r41, 2;
	add.s32 	%r136, %r40, 1;
	cvt.rn.f32.u32 	%f232, %r136;
	mul.f32 	%f233, %f312, %f232;
	mul.f32 	%f234, %f51, %f233;
	cvt.rn.f32.u32 	%f235, %r135;
	div.rn.f32 	%f236, %f234, %f235;
	cvt.rn.f32.s32 	%f237, %r203;
	mul.f32 	%f238, %f320, %f237;
	div.rn.f32 	%f239, %f238, %f235;
	sub.f32 	%f53, %f236, %f239;
	fma.rn.f32 	%f322, %f51, %f232, %f317;
	@%p39 bra 	$L__BB1_39;
	add.s32 	%r137, %r40, 3;
	cvt.rn.f32.s32 	%f240, %r137;
	fma.rn.f32 	%f322, %f53, %f240, %f52;
$L__BB1_39:
	setp.lt.s32 	%p40, %r4, 0;
	setp.eq.s32 	%p41, %r5, 1062207488;
	neg.f32 	%f241, %f312;
	add.s32 	%r138, %r2, %r65;
	sub.s32 	%r42, %r138, %r192;
	mul.wide.s32 	%rd30, %r42, 4;
	add.s64 	%rd31, %rd2, %rd30;
	st.global.f32 	[%rd31], %f241;
	ld.global.f32 	%f57, [%rd11];
	cvt.f64.f32 	%fd1, %f57;
	{
	.reg .b32 %temp; 
	mov.b64 	{%temp, %r43}, %fd1;
	}
	abs.f64 	%fd2, %fd1;
	{ // callseq 0, 0
	.param .b64 param0;
	st.param.f64 	[param0], %fd2;
	.param .b64 retval0;
	call.uni (retval0), 
	__internal_accurate_pow, 
	(
	param0
	);
	ld.param.f64 	%fd25, [retval0];
	} // callseq 0
	setp.lt.s32 	%p43, %r43, 0;
	neg.f64 	%fd27, %fd25;
	selp.f64 	%fd28, %fd27, %fd25, %p41;
	selp.f64 	%fd29, %fd28, %fd25, %p43;
	setp.eq.f32 	%p44, %f57, 0f00000000;
	selp.b32 	%r139, %r43, 0, %p41;
	or.b32  	%r140, %r139, 2146435072;
	selp.b32 	%r141, %r140, %r139, %p40;
	mov.b32 	%r142, 0;
	mov.b64 	%fd30, {%r142, %r141};
	selp.f64 	%fd56, %fd30, %fd29, %p44;
	add.f64 	%fd31, %fd1, 0d4000000000000000;
	{
	.reg .b32 %temp; 
	mov.b64 	{%temp, %r143}, %fd31;
	}
	and.b32  	%r144, %r143, 2146435072;
	setp.ne.s32 	%p45, %r144, 2146435072;
	@%p45 bra 	$L__BB1_44;
	setp.num.f32 	%p46, %f57, %f57;
	@%p46 bra 	$L__BB1_42;
	mov.f64 	%fd32, 0d4000000000000000;
	add.rn.f64 	%fd56, %fd1, %fd32;
	bra.uni 	$L__BB1_44;
$L__BB1_42:
	setp.neu.f64 	%p47, %fd2, 0d7FF0000000000000;
	@%p47 bra 	$L__BB1_44;
	or.b32  	%r145, %r6, -2147483648;
	selp.b32 	%r146, %r145, %r6, %p1;
	selp.b32 	%r147, %r146, %r6, %p43;
	mov.b32 	%r148, 0;
	mov.b64 	%fd56, {%r148, %r147};
$L__BB1_44:
	setp.eq.f32 	%p52, %f57, 0f3F800000;
	mov.f64 	%fd33, 0d3FF0000000000000;
	sub.f64 	%fd34, %fd33, %fd56;
	selp.f64 	%fd7, 0d0000000000000000, %fd34, %p52;
	cvt.f64.f32 	%fd8, %f322;
	{
	.reg .b32 %temp; 
	mov.b64 	{%temp, %r44}, %fd8;
	}
	abs.f64 	%fd9, %fd8;
	{ // callseq 1, 0
	.param .b64 param0;
	st.param.f64 	[param0], %fd9;
	.param .b64 retval0;
	call.uni (retval0), 
	__internal_accurate_pow, 
	(
	param0
	);
	ld.param.f64 	%fd35, [retval0];
	} // callseq 1
	setp.lt.s32 	%p53, %r44, 0;
	neg.f64 	%fd37, %fd35;
	selp.f64 	%fd38, %fd37, %fd35, %p41;
	selp.f64 	%fd39, %fd38, %fd35, %p53;
	setp.eq.f32 	%p54, %f322, 0f00000000;
	selp.b32 	%r149, %r44, 0, %p41;
	or.b32  	%r150, %r149, 2146435072;
	selp.b32 	%r151, %r150, %r149, %p40;
	mov.b32 	%r152, 0;
	mov.b64 	%fd40, {%r152, %r151};
	selp.f64 	%fd57, %fd40, %fd39, %p54;
	add.f64 	%fd41, %fd8, 0d4000000000000000;
	{
	.reg .b32 %temp; 
	mov.b64 	{%temp, %r153}, %fd41;
	}
	and.b32  	%r154, %r153, 2146435072;
	setp.ne.s32 	%p55, %r154, 2146435072;
	@%p55 bra 	$L__BB1_49;
	setp.num.f32 	%p56, %f322, %f322;
	@%p56 bra 	$L__BB1_47;
	mov.f64 	%fd42, 0d4000000000000000;
	add.rn.f64 	%fd57, %fd8, %fd42;
	bra.uni 	$L__BB1_49;
$L__BB1_47:
	setp.neu.f64 	%p57, %fd9, 0d7FF0000000000000;
	@%p57 bra 	$L__BB1_49;
	or.b32  	%r155, %r6, -2147483648;
	selp.b32 	%r156, %r155, %r6, %p1;
	selp.b32 	%r157, %r156, %r6, %p53;
	mov.b32 	%r158, 0;
	mov.b64 	%fd57, {%r158, %r157};
$L__BB1_49:
	add.s32 	%r159, %r192, %r2;
	setp.eq.f32 	%p59, %f322, 0f3F800000;
	selp.f64 	%fd43, 0d3FF0000000000000, %fd57, %p59;
	mul.f64 	%fd44, %fd7, %fd43;
	mov.f64 	%fd45, 0d4000000000000000;
	div.rn.f64 	%fd46, %fd45, %fd44;
	cvt.rn.f32.f64 	%f242, %fd46;
	mul.wide.u32 	%rd32, %r159, 4;
	add.s64 	%rd33, %rd1, %rd32;
	st.global.f32 	[%rd33], %f242;
	mul.wide.s32 	%rd34, %r42, 4;
	add.s64 	%rd35, %rd1, %rd34;
	st.global.f32 	[%rd35], %f242;
	sub.s32 	%r192, %r10, %r192;
	setp.ne.s32 	%p60, %r192, %r3;
	@%p60 bra 	$L__BB1_5;
$L__BB1_50:
	and.b32  	%r160, %r65, 1;
	setp.eq.b32 	%p61, %r160, 1;
	@%p61 bra 	$L__BB1_68;
	setp.eq.s32 	%p62, %r65, 0;
	mov.f32 	%f336, 0f3F800000;
	@%p62 bra 	$L__BB1_60;
	setp.lt.s32 	%p63, %r65, 1;
	@%p63 bra 	$L__BB1_60;
	setp.lt.u32 	%p64, %r65, 4;
	mov.f32 	%f329, 0f00000000;
	mov.f32 	%f336, 0f3F800000;
	mov.b32 	%r209, 2;
	mov.f32 	%f330, %f329;
	mov.f32 	%f331, %f336;
	@%p64 bra 	$L__BB1_57;
	and.b32  	%r46, %r65, 2147483644;
	mov.f32 	%f329, 0f00000000;
	mov.f32 	%f336, 0f3F800000;
	mov.b32 	%r205, 0;
	mov.b32 	%r204, 5;
$L__BB1_55:
	add.s32 	%r164, %r205, 2;
	add.s32 	%r165, %r204, -2;
	cvt.rn.f32.s32 	%f250, %r165;
	mov.f32 	%f251, 0f00000000;
	copysign.f32 	%f252, %f250, %f251;
	mul.f32 	%f253, %f330, %f252;
	cvt.rn.f32.u32 	%f254, %r164;
	div.rn.f32 	%f255, %f253, %f254;
	add.s32 	%r166, %r205, 1;
	cvt.rn.f32.s32 	%f256, %r166;
	mul.f32 	%f257, %f331, %f256;
	div.rn.f32 	%f258, %f257, %f254;
	sub.f32 	%f259, %f255, %f258;
	fma.rn.f32 	%f260, %f330, %f250, %f329;
	add.s32 	%r167, %r204, 4;
	cvt.rn.f32.u32 	%f261, %r204;
	mul.f32 	%f262, %f259, 0f00000000;
	add.s32 	%r168, %r205, 3;
	cvt.rn.f32.u32 	%f263, %r168;
	div.rn.f32 	%f264, %f262, %f263;
	cvt.rn.f32.s32 	%f265, %r164;
	mul.f32 	%f266, %f330, %f265;
	div.rn.f32 	%f267, %f266, %f263;
	sub.f32 	%f268, %f264, %f267;
	fma.rn.f32 	%f269, %f259, %f261, %f336;
	add.s32 	%r169, %r204, 2;
	cvt.rn.f32.s32 	%f270, %r169;
	copysign.f32 	%f271, %f270, %f251;
	mul.f32 	%f272, %f268, %f271;
	add.s32 	%r49, %r205, 4;
	cvt.rn.f32.u32 	%f273, %r49;
	div.rn.f32 	%f274, %f272, %f273;
	cvt.rn.f32.s32 	%f275, %r168;
	mul.f32 	%f276, %f259, %f275;
	div.rn.f32 	%f277, %f276, %f273;
	sub.f32 	%f331, %f274, %f277;
	fma.rn.f32 	%f329, %f268, %f270, %f260;
	cvt.rn.f32.u32 	%f278, %r167;
	mul.f32 	%f279, %f331, 0f00000000;
	add.s32 	%r170, %r205, 5;
	cvt.rn.f32.u32 	%f280, %r170;
	div.rn.f32 	%f281, %f279, %f280;
	cvt.rn.f32.s32 	%f282, %r49;
	mul.f32 	%f283, %f268, %f282;
	div.rn.f32 	%f284, %f283, %f280;
	sub.f32 	%f330, %f281, %f284;
	fma.rn.f32 	%f336, %f331, %f278, %f269;
	add.s32 	%r204, %r204, 8;
	setp.ne.s32 	%p65, %r49, %r46;
	mov.u32 	%r205, %r49;
	@%p65 bra 	$L__BB1_55;
	add.s32 	%r209, %r49, 2;
$L__BB1_57:
	and.b32  	%r171, %r65, 2;
	setp.eq.s32 	%p66, %r171, 0;
	@%p66 bra 	$L__BB1_60;
	shl.b32 	%r208, %r209, 1;
	cvt.u16.u32 	%rs1, %r65;
	shr.u16 	%rs2, %rs1, 1;
	and.b16  	%rs3, %rs2, 1;
	mul.wide.u16 	%r172, %rs3, 2;
	neg.s32 	%r207, %r172;
$L__BB1_59:
	.pragma "nounroll";
	mov.f32 	%f73, %f330;
	mov.f32 	%f71, %f336;
	add.s32 	%r173, %r208, -1;
	cvt.rn.f32.s32 	%f285, %r173;
	mov.f32 	%f286, 0f00000000;
	copysign.f32 	%f287, %f285, %f286;
	mul.f32 	%f288, %f73, %f287;
	cvt.rn.f32.u32 	%f289, %r209;
	div.rn.f32 	%f290, %f288, %f289;
	add.s32 	%r174, %r209, -1;
	cvt.rn.f32.s32 	%f291, %r174;
	mul.f32 	%f292, %f331, %f291;
	div.rn.f32 	%f293, %f292, %f289;
	sub.f32 	%f330, %f290, %f293;
	fma.rn.f32 	%f336, %f73, %f285, %f329;
	add.s32 	%r208, %r208, 2;
	add.s32 	%r207, %r207, 1;
	setp.ne.s32 	%p67, %r207, 0;
	add.s32 	%r209, %r209, 1;
	mov.f32 	%f329, %f71;
	mov.f32 	%f331, %f73;
	@%p67 bra 	$L__BB1_59;
$L__BB1_60:
	shr.s32 	%r175, %r65, 1;
	add.s32 	%r61, %r2, %r175;
	mul.wide.s32 	%rd36, %r61, 4;
	add.s64 	%rd37, %rd2, %rd36;
	mov.b32 	%r176, 0;
	st.global.u32 	[%rd37], %r176;
	cvt.f64.f32 	%fd14, %f336;
	{
	.reg .b32 %temp; 
	mov.b64 	{%temp, %r62}, %fd14;
	}
	mov.f64 	%fd47, 0d4000000000000000;
	{
	.reg .b32 %temp; 
	mov.b64 	{%temp, %r177}, %fd47;
	}
	and.b32  	%r64, %r177, 2146435072;
	setp.eq.s32 	%p68, %r64, 1062207488;
	abs.f64 	%fd15, %fd14;
	{ // callseq 2, 0
	.param .b64 param0;
	st.param.f64 	[param0], %fd15;
	.param .b64 retval0;
	call.uni (retval0), 
	__internal_accurate_pow, 
	(
	param0
	);
	ld.param.f64 	%fd48, [retval0];
	} // callseq 2
	setp.lt.s32 	%p69, %r62, 0;
	neg.f64 	%fd50, %fd48;
	selp.f64 	%fd51, %fd50, %fd48, %p68;
	selp.f64 	%fd59, %fd51, %fd48, %p69;
	setp.neu.f32 	%p70, %f336, 0f00000000;
	@%p70 bra 	$L__BB1_62;
	setp.eq.s32 	%p71, %r64, 1062207488;
	selp.b32 	%r178, %r62, 0, %p71;
	setp.lt.s32 	%p72, %r177, 0;
	or.b32  	%r179, %r178, 2146435072;
	selp.b32 	%r180, %r179, %r178, %p72;
	mov.b32 	%r181, 0;
	mov.b64 	%fd59, {%r181, %r180};
$L__BB1_62:
	add.f64 	%fd52, %fd14, 0d4000000000000000;
	{
	.reg .b32 %temp; 
	mov.b64 	{%temp, %r182}, %fd52;
	}
	and.b32  	%r183, %r182, 2146435072;
	setp.ne.s32 	%p73, %r183, 2146435072;
	@%p73 bra 	$L__BB1_67;
	setp.num.f32 	%p74, %f336, %f336;
	@%p74 bra 	$L__BB1_65;
	mov.f64 	%fd53, 0d4000000000000000;
	add.rn.f64 	%fd59, %fd14, %fd53;
	bra.uni 	$L__BB1_67;
$L__BB1_65:
	setp.neu.f64 	%p75, %fd15, 0d7FF0000000000000;
	@%p75 bra 	$L__BB1_67;
	setp.lt.s32 	%p76, %r62, 0;
	setp.eq.s32 	%p77, %r64, 1062207488;
	setp.lt.s32 	%p78, %r177, 0;
	selp.b32 	%r185, 0, 2146435072, %p78;
	and.b32  	%r186, %r177, 2147483647;
	setp.ne.s32 	%p79, %r186, 1071644672;
	or.b32  	%r187, %r185, -2147483648;
	selp.b32 	%r188, %r187, %r185, %p79;
	selp.b32 	%r189, %r188, %r185, %p77;
	selp.b32 	%r190, %r189, %r185, %p76;
	mov.b32 	%r191, 0;
	mov.b64 	%fd59, {%r191, %r190};
$L__BB1_67:
	setp.eq.f32 	%p80, %f336, 0f3F800000;
	mov.f64 	%fd54, 0d4000000000000000;
	div.rn.f64 	%fd55, %fd54, %fd59;
	cvt.rn.f32.f64 	%f294, %fd55;
	selp.f32 	%f295, 0f40000000, %f294, %p80;
	add.s64 	%rd39, %rd1, %rd36;
	st.global.f32 	[%rd39], %f295;
$L__BB1_68:
	ret;
$L__BB1_69:
	mov.f32 	%f322, 0f3F800000;
	bra.uni 	$L__BB1_39;

}
	// .globl	_Z29calculate_barycentric_weightsiPKfPf
.visible .entry _Z29calculate_barycentric_weightsiPKfPf(
	.param .u32 _Z29calculate_barycentric_weightsiPKfPf_param_0,
	.param .u64 .ptr .align 1 _Z29calculate_barycentric_weightsiPKfPf_param_1,
	.param .u64 .ptr .align 1 _Z29calculate_barycentric_weightsiPKfPf_param_2
)
{
	.reg .pred 	%p<23>;
	.reg .b16 	%rs<21>;
	.reg .b32 	%r<87>;
	.reg .b32 	%f<231>;
	.reg .b64 	%rd<41>;

	ld.param.u32 	%r39, [_Z29calculate_barycentric_weightsiPKfPf_param_0];
	ld.param.u64 	%rd8, [_Z29calculate_barycentric_weightsiPKfPf_param_1];
	ld.param.u64 	%rd7, [_Z29calculate_barycentric_weightsiPKfPf_param_2];
	cvta.to.global.u64 	%rd1, %rd8;
	mov.u32 	%r40, %ctaid.x;
	mov.u32 	%r41, %ntid.x;
	mov.u32 	%r42, %tid.x;
	mad.lo.s32 	%r1, %r40, %r41, %r42;
	mov.u32 	%r43, %nctaid.x;
	mul.lo.s32 	%r2, %r41, %r43;
	mad.lo.s32 	%r44, %r39, %r39, %r39;
	shr.u32 	%r45, %r44, 31;
	add.s32 	%r46, %r44, %r45;
	shr.s32 	%r3, %r46, 1;
	setp.lt.s32 	%p1, %r39, %r1;
	@%p1 bra 	$L__BB2_31;
	sub.s32 	%r4, %r39, %r1;
	neg.s32 	%r5, %r2;
	add.s32 	%r6, %r3, 1;
	add.s64 	%rd2, %rd1, 32;
	cvta.to.global.u64 	%rd3, %rd7;
	mov.b32 	%r75, 0;
	mov.b16 	%rs19, 0;
	cvt.u16.u32 	%rs7, %r2;
	cvt.u16.u32 	%rs13, %r5;
	mov.u16 	%rs20, %rs19;
	mov.u32 	%r76, %r1;
$L__BB2_2:
	mul.lo.s32 	%r9, %r75, %r5;
	add.s32 	%r10, %r4, %r9;
	setp.lt.s32 	%p2, %r76, 1;
	add.s32 	%r11, %r76, %r3;
	mul.wide.s32 	%rd9, %r11, 4;
	add.s64 	%rd4, %rd1, %rd9;
	mov.f32 	%f230, 0f3F800000;
	@%p2 bra 	$L__BB2_16;
	ld.global.f32 	%f1, [%rd4];
	mad.lo.s32 	%r49, %r2, %r75, %r1;
	add.s32 	%r50, %r49, -1;
	setp.lt.u32 	%p3, %r50, 15;
	mov.f32 	%f230, 0f3F800000;
	mov.b32 	%r77, 0;
	@%p3 bra 	$L__BB2_6;
	and.b32  	%r77, %r76, 2147483632;
	neg.s32 	%r81, %r77;
	mov.f32 	%f230, 0f3F800000;
	mov.u32 	%r80, %r3;
$L__BB2_5:
	.pragma "nounroll";
	mul.wide.s32 	%rd10, %r80, 4;
	add.s64 	%rd11, %rd2, %rd10;
	ld.global.f32 	%f35, [%rd11+-32];
	sub.f32 	%f36, %f1, %f35;
	mul.f32 	%f37, %f230, %f36;
	ld.global.f32 	%f38, [%rd11+-28];
	sub.f32 	%f39, %f1, %f38;
	mul.f32 	%f40, %f37, %f39;
	ld.global.f32 	%f41, [%rd11+-24];
	sub.f32 	%f42, %f1, %f41;
	mul.f32 	%f43, %f40, %f42;
	ld.global.f32 	%f44, [%rd11+-20];
	sub.f32 	%f45, %f1, %f44;
	mul.f32 	%f46, %f43, %f45;
	ld.global.f32 	%f47, [%rd11+-16];
	sub.f32 	%f48, %f1, %f47;
	mul.f32 	%f49, %f46, %f48;
	ld.global.f32 	%f50, [%rd11+-12];
	sub.f32 	%f51, %f1, %f50;
	mul.f32 	%f52, %f49, %f51;
	ld.global.f32 	%f53, [%rd11+-8];
	sub.f32 	%f54, %f1, %f53;
	mul.f32 	%f55, %f52, %f54;
	ld.global.f32 	%f56, [%rd11+-4];
	sub.f32 	%f57, %f1, %f56;
	mul.f32 	%f58, %f55, %f57;
	ld.global.f32 	%f59, [%rd11];
	sub.f32 	%f60, %f1, %f59;
	mul.f32 	%f61, %f58, %f60;
	ld.global.f32 	%f62, [%rd11+4];
	sub.f32 	%f63, %f1, %f62;
	mul.f32 	%f64, %f61, %f63;
	ld.global.f32 	%f65, [%rd11+8];
	sub.f32 	%f66, %f1, %f65;
	mul.f32 	%f67, %f64, %f66;
	ld.global.f32 	%f68, [%rd11+12];
	sub.f32 	%f69, %f1, %f68;
	mul.f32 	%f70, %f67, %f69;
	ld.global.f32 	%f71, [%rd11+16];
	sub.f32 	%f72, %f1, %f71;
	mul.f32 	%f73, %f70, %f72;
	ld.global.f32 	%f74, [%rd11+20];
	sub.f32 	%f75, %f1, %f74;
	mul.f32 	%f76, %f73, %f75;
	ld.global.f32 	%f77, [%rd11+24];
	sub.f32 	%f78, %f1, %f77;
	mul.f32 	%f79, %f76, %f78;
	ld.global.f32 	%f80, [%rd11+28];
	sub.f32 	%f81, %f1, %f80;
	mul.f32 	%f230, %f79, %f81;
	add.s32 	%r81, %r81, 16;
	add.s32 	%r80, %r80, 16;
	setp.eq.s32 	%p4, %r81, 0;
	@%p4 bra 	$L__BB2_6;
	bra.uni 	$L__BB2_5;
$L__BB2_6:
	and.b32  	%r51, %r76, 15;
	setp.eq.s32 	%p5, %r51, 0;
	@%p5 bra 	$L__BB2_16;
	cvt.u16.u32 	%rs8, %r1;
	mad.lo.s16 	%rs9, %rs20, %rs7, %rs8;
	cvt.u32.u16 	%r52, %rs9;
	and.b32  	%r15, %r52, 15;
	add.s32 	%r53, %r15, -1;
	setp.lt.u32 	%p6, %r53, 7;
	@%p6 bra 	$L__BB2_9;
	add.s32 	%r54, %r77, %r3;
	mul.wide.s32 	%rd12, %r54, 4;
	add.s64 	%rd13, %rd1, %rd12;
	ld.global.f32 	%f83, [%rd13];
	sub.f32 	%f84, %f1, %f83;
	mul.f32 	%f85, %f230, %f84;
	ld.global.f32 	%f86, [%rd13+4];
	sub.f32 	%f87, %f1, %f86;
	mul.f32 	%f88, %f85, %f87;
	ld.global.f32 	%f89, [%rd13+8];
	sub.f32 	%f90, %f1, %f89;
	mul.f32 	%f91, %f88, %f90;
	ld.global.f32 	%f92, [%rd13+12];
	sub.f32 	%f93, %f1, %f92;
	mul.f32 	%f94, %f91, %f93;
	ld.global.f32 	%f95, [%rd13+16];
	sub.f32 	%f96, %f1, %f95;
	mul.f32 	%f97, %f94, %f96;
	ld.global.f32 	%f98, [%rd13+20];
	sub.f32 	%f99, %f1, %f98;
	mul.f32 	%f100, %f97, %f99;
	ld.global.f32 	%f101, [%rd13+24];
	sub.f32 	%f102, %f1, %f101;
	mul.f32 	%f103, %f100, %f102;
	ld.global.f32 	%f104, [%rd13+28];
	sub.f32 	%f105, %f1, %f104;
	mul.f32 	%f230, %f103, %f105;
	add.s32 	%r77, %r77, 8;
$L__BB2_9:
	and.b32  	%r55, %r15, 7;
	setp.eq.s32 	%p7, %r55, 0;
	@%p7 bra 	$L__BB2_16;
	cvt.u16.u32 	%rs10, %r2;
	cvt.u16.u32 	%rs11, %r1;
	mad.lo.s16 	%rs12, %rs19, %rs10, %rs11;
	cvt.u32.u16 	%r56, %rs12;
	and.b32  	%r57, %r56, 7;
	and.b32  	%r18, %r56, 3;
	add.s32 	%r58, %r57, -1;
	setp.lt.u32 	%p8, %r58, 3;
	@%p8 bra 	$L__BB2_12;
	add.s32 	%r59, %r77, %r3;
	mul.wide.s32 	%rd14, %r59, 4;
	add.s64 	%rd15, %rd1, %rd14;
	ld.global.f32 	%f107, [%rd15];
	sub.f32 	%f108, %f1, %f107;
	mul.f32 	%f109, %f230, %f108;
	ld.global.f32 	%f110, [%rd15+4];
	sub.f32 	%f111, %f1, %f110;
	mul.f32 	%f112, %f109, %f111;
	ld.global.f32 	%f113, [%rd15+8];
	sub.f32 	%f114, %f1, %f113;
	mul.f32 	%f115, %f112, %f114;
	ld.global.f32 	%f116, [%rd15+12];
	sub.f32 	%f117, %f1, %f116;
	mul.f32 	%f230, %f115, %f117;
	add.s32 	%r77, %r77, 4;
$L__BB2_12:
	setp.eq.s32 	%p9, %r18, 0;
	@%p9 bra 	$L__BB2_16;
	add.s32 	%r60, %r77, %r3;
	mul.wide.s32 	%rd16, %r60, 4;
	add.s64 	%rd5, %rd1, %rd16;
	ld.global.f32 	%f118, [%rd5];
	sub.f32 	%f119, %f1, %f118;
	mul.f32 	%f230, %f230, %f119;
	setp.eq.s32 	%p10, %r18, 1;
	@%p10 bra 	$L__BB2_16;
	ld.global.f32 	%f120, [%rd5+4];
	sub.f32 	%f121, %f1, %f120;
	mul.f32 	%f230, %f230, %f121;
	setp.eq.s32 	%p11, %r18, 2;
	@%p11 bra 	$L__BB2_16;
	ld.global.f32 	%f122, [%rd5+8];
	sub.f32 	%f123, %f1, %f122;
	mul.f32 	%f230, %f230, %f123;
$L__BB2_16:
	setp.ge.s32 	%p12, %r76, %r39;
	@%p12 bra 	$L__BB2_30;
	ld.global.f32 	%f14, [%rd4];
	add.s32 	%r61, %r39, %r9;
	sub.s32 	%r62, %r1, %r61;
	setp.gt.u32 	%p13, %r62, -16;
	mov.u32 	%r85, %r76;
	@%p13 bra 	$L__BB2_20;
	and.b32  	%r21, %r10, -16;
	mov.b32 	%r83, 0;
	mov.u32 	%r82, %r76;
$L__BB2_19:
	.pragma "nounroll";
	add.s32 	%r64, %r82, %r6;
	mul.wide.s32 	%rd17, %r64, 4;
	add.s64 	%rd18, %rd1, %rd17;
	ld.global.f32 	%f125, [%rd18];
	sub.f32 	%f126, %f14, %f125;
	mul.f32 	%f127, %f230, %f126;
	ld.global.f32 	%f128, [%rd18+4];
	sub.f32 	%f129, %f14, %f128;
	mul.f32 	%f130, %f127, %f129;
	ld.global.f32 	%f131, [%rd18+8];
	sub.f32 	%f132, %f14, %f131;
	mul.f32 	%f133, %f130, %f132;
	ld.global.f32 	%f134, [%rd18+12];
	sub.f32 	%f135, %f14, %f134;
	mul.f32 	%f136, %f133, %f135;
	ld.global.f32 	%f137, [%rd18+16];
	sub.f32 	%f138, %f14, %f137;
	mul.f32 	%f139, %f136, %f138;
	ld.global.f32 	%f140, [%rd18+20];
	sub.f32 	%f141, %f14, %f140;
	mul.f32 	%f142, %f139, %f141;
	ld.global.f32 	%f143, [%rd18+24];
	sub.f32 	%f144, %f14, %f143;
	mul.f32 	%f145, %f142, %f144;
	ld.global.f32 	%f146, [%rd18+28];
	sub.f32 	%f147, %f14, %f146;
	mul.f32 	%f148, %f145, %f147;
	ld.global.f32 	%f149, [%rd18+32];
	sub.f32 	%f150, %f14, %f149;
	mul.f32 	%f151, %f148, %f150;
	ld.global.f32 	%f152, [%rd18+36];
	sub.f32 	%f153, %f14, %f152;
	mul.f32 	%f154, %f151, %f153;
	ld.global.f32 	%f155, [%rd18+40];
	sub.f32 	%f156, %f14, %f155;
	mul.f32 	%f157, %f154, %f156;
	ld.global.f32 	%f158, [%rd18+44];
	sub.f32 	%f159, %f14, %f158;
	mul.f32 	%f160, %f157, %f159;
	ld.global.f32 	%f161, [%rd18+48];
	sub.f32 	%f162, %f14, %f161;
	mul.f32 	%f163, %f160, %f162;
	ld.global.f32 	%f164, [%rd18+52];
	sub.f32 	%f165, %f14, %f164;
	mul.f32 	%f166, %f163, %f165;
	ld.global.f32 	%f167, [%rd18+56];
	sub.f32 	%f168, %f14, %f167;
	mul.f32 	%f169, %f166, %f168;
	add.s32 	%r85, %r82, 16;
	cvt.s64.s32 	%rd19, %r3;
	cvt.s64.s32 	%rd20, %r82;
	add.s64 	%rd21, %rd20, %rd19;
	shl.b64 	%rd22, %rd21, 2;
	add.s64 	%rd23, %rd1, %rd22;
	ld.global.f32 	%f170, [%rd23+64];
	sub.f32 	%f171, %f14, %f170;
	mul.f32 	%f230, %f169, %f171;
	add.s32 	%r83, %r83, 16;
	setp.ne.s32 	%p14, %r83, %r21;
	mov.u32 	%r82, %r85;
	@%p14 bra 	$L__BB2_19;
$L__BB2_20:
	and.b32  	%r65, %r10, 15;
	setp.eq.s32 	%p15, %r65, 0;
	@%p15 bra 	$L__BB2_30;
	cvt.u16.u32 	%rs14, %r4;
	mad.lo.s16 	%rs15, %rs20, %rs13, %rs14;
	cvt.u32.u16 	%r66, %rs15;
	and.b32  	%r31, %r66, 15;
	add.s32 	%r67, %r31, -1;
	setp.lt.u32 	%p16, %r67, 7;
	@%p16 bra 	$L__BB2_23;
	add.s32 	%r68, %r85, %r6;
	mul.wide.s32 	%rd24, %r68, 4;
	add.s64 	%rd25, %rd1, %rd24;
	ld.global.f32 	%f173, [%rd25];
	sub.f32 	%f174, %f14, %f173;
	mul.f32 	%f175, %f230, %f174;
	ld.global.f32 	%f176, [%rd25+4];
	sub.f32 	%f177, %f14, %f176;
	mul.f32 	%f178, %f175, %f177;
	ld.global.f32 	%f179, [%rd25+8];
	sub.f32 	%f180, %f14, %f179;
	mul.f32 	%f181, %f178, %f180;
	ld.global.f32 	%f182, [%rd25+12];
	sub.f32 	%f183, %f14, %f182;
	mul.f32 	%f184, %f181, %f183;
	ld.global.f32 	%f185, [%rd25+16];
	sub.f32 	%f186, %f14, %f185;
	mul.f32 	%f187, %f184, %f186;
	ld.global.f32 	%f188, [%rd25+20];
	sub.f32 	%f189, %f14, %f188;
	mul.f32 	%f190, %f187, %f189;
	ld.global.f32 	%f191, [%rd25+24];
	sub.f32 	%f192, %f14, %f191;
	mul.f32 	%f193, %f190, %f192;
	add.s32 	%r32, %r85, 8;
	cvt.s64.s32 	%rd26, %r3;
	cvt.s64.s32 	%rd27, %r85;
	add.s64 	%rd28, %rd27, %rd26;
	shl.b64 	%rd29, %rd28, 2;
	add.s64 	%rd30, %rd1, %rd29;
	ld.global.f32 	%f194, [%rd30+32];
	sub.f32 	%f195, %f14, %f194;
	mul.f32 	%f230, %f193, %f195;
	mov.u32 	%r85, %r32;
$L__BB2_23:
	and.b32  	%r69, %r31, 7;
	setp.eq.s32 	%p17, %r69, 0;
	@%p17 bra 	$L__BB2_30;
	cvt.u16.u32 	%rs16, %r5;
	mad.lo.s16 	%rs18, %rs19, %rs16, %rs14;
	cvt.u32.u16 	%r70, %rs18;
	and.b32  	%r71, %r70, 7;
	and.b32  	%r34, %r70, 3;
	add.s32 	%r72, %r71, -1;
	setp.lt.u32 	%p18, %r72, 3;
	@%p18 bra 	$L__BB2_26;
	add.s32 	%r73, %r85, %r6;
	mul.wide.s32 	%rd31, %r73, 4;
	add.s64 	%rd32, %rd1, %rd31;
	ld.global.f32 	%f197, [%rd32];
	sub.f32 	%f198, %f14, %f197;
	mul.f32 	%f199, %f230, %f198;
	ld.global.f32 	%f200, [%rd32+4];
	sub.f32 	%f201, %f14, %f200;
	mul.f32 	%f202, %f199, %f201;
	ld.global.f32 	%f203, [%rd32+8];
	sub.f32 	%f204, %f14, %f203;
	mul.f32 	%f205, %f202, %f204;
	add.s32 	%r35, %r85, 4;
	cvt.s64.s32 	%rd33, %r3;
	cvt.s64.s32 	%rd34, %r85;
	add.s64 	%rd35, %rd34, %rd33;
	shl.b64 	%rd36, %rd35, 2;
	add.s64 	%rd37, %rd1, %rd36;
	ld.global.f32 	%f206, [%rd37+16];
	sub.f32 	%f207, %f14, %f206;
	mul.f32 	%f230, %f205, %f207;
	mov.u32 	%r85, %r35;
$L__BB2_26:
	setp.eq.s32 	%p19, %r34, 0;
	@%p19 bra 	$L__BB2_30;
	add.s32 	%r74, %r85, %r6;
	mul.wide.s32 	%rd38, %r74, 4;
	add.s64 	%rd6, %rd1, %rd38;
	ld.global.f32 	%f208, [%rd6];
	sub.f32 	%f209, %f14, %f208;
	mul.f32 	%f230, %f230, %f209;
	setp.eq.s32 	%p20, %r34, 1;
	@%p20 bra 	$L__BB2_30;
	ld.global.f32 	%f210, [%rd6+4];
	sub.f32 	%f211, %f14, %f210;
	mul.f32 	%f230, %f230, %f211;
	setp.eq.s32 	%p21, %r34, 2;
	@%p21 bra 	$L__BB2_30;
	ld.global.f32 	%f212, [%rd6+8];
	sub.f32 	%f213, %f14, %f212;
	mul.f32 	%f230, %f230, %f213;
$L__BB2_30:
	rcp.rn.f32 	%f214, %f230;
	mul.wide.s32 	%rd39, %r11, 4;
	add.s64 	%rd40, %rd3, %rd39;
	st.global.f32 	[%rd40], %f214;
	add.s32 	%r76, %r76, %r2;
	setp.le.s32 	%p22, %r76, %r39;
	add.s32 	%r75, %r75, 1;
	add.s16 	%rs20, %rs20, 1;
	add.s16 	%rs19, %rs19, 1;
	@%p22 bra 	$L__BB2_2;
$L__BB2_31:
	ret;

}
	// .globl	_Z34lagrange_interpolating_polynomialsfiPKfS0_Pf
.visible .entry _Z34lagrange_interpolating_polynomialsfiPKfS0_Pf(
	.param .f32 _Z34lagrange_interpolating_polynomialsfiPKfS0_Pf_param_0,
	.param .u32 _Z34lagrange_interpolating_polynomialsfiPKfS0_Pf_param_1,
	.param .u64 .ptr .align 1 _Z34lagrange_interpolating_polynomialsfiPKfS0_Pf_param_2,
	.param .u64 .ptr .align 1 _Z34lagrange_interpolating_polynomialsfiPKfS0_Pf_param_3,
	.param .u64 .ptr .align 1 _Z34lagrange_interpolating_polynomialsfiPKfS0_Pf_param_4
)
{
	.reg .pred 	%p<7>;
	.reg .b32 	%r<43>;
	.reg .b32 	%f<22>;
	.reg .b64 	%rd<25>;

	ld.param.f32 	%f1, [_Z34lagrange_interpolating_polynomialsfiPKfS0_Pf_param_0];
	ld.param.u32 	%r21, [_Z34lagrange_interpolating_polynomialsfiPKfS0_Pf_param_1];
	ld.param.u64 	%rd4, [_Z34lagrange_interpolating_polynomialsfiPKfS0_Pf_param_2];
	ld.param.u64 	%rd5, [_Z34lagrange_interpolating_polynomialsfiPKfS0_Pf_param_3];
	ld.param.u64 	%rd6, [_Z34lagrange_interpolating_polynomialsfiPKfS0_Pf_param_4];
	cvta.to.global.u64 	%rd1, %rd6;
	cvta.to.global.u64 	%rd2, %rd4;
	cvta.to.global.u64 	%rd3, %rd5;
	mov.u32 	%r1, %ctaid.x;
	mov.u32 	%r2, %ntid.x;
	mul.lo.s32 	%r3, %r1, %r2;
	mov.u32 	%r4, %tid.x;
	add.s32 	%r42, %r3, %r4;
	mov.u32 	%r6, %nctaid.x;
	mul.lo.s32 	%r7, %r2, %r6;
	add.s32 	%r8, %r21, 1;
	mad.lo.s32 	%r22, %r21, %r21, %r21;
	shr.u32 	%r23, %r22, 31;
	add.s32 	%r24, %r22, %r23;
	shr.s32 	%r9, %r24, 1;
	setp.gt.s32 	%p1, %r42, %r21;
	@%p1 bra 	$L__BB3_7;
	add.s32 	%r25, %r42, %r7;
	max.s32 	%r26, %r25, %r8;
	setp.lt.s32 	%p2, %r25, %r8;
	selp.u32 	%r27, 1, 0, %p2;
	add.s32 	%r28, %r25, %r27;
	sub.s32 	%r29, %r26, %r28;
	max.u32 	%r30, %r7, 1;
	div.u32 	%r31, %r29, %r30;
	add.s32 	%r10, %r31, %r27;
	and.b32  	%r32, %r10, 3;
	setp.eq.s32 	%p3, %r32, 3;
	@%p3 bra 	$L__BB3_4;
	add.s32 	%r33, %r10, 1;
	and.b32  	%r34, %r33, 3;
	add.s32 	%r35, %r4, %r9;
	add.s32 	%r40, %r35, %r3;
	neg.s32 	%r39, %r34;
	mad.lo.s32 	%r36, %r6, %r34, %r1;
	mad.lo.s32 	%r42, %r2, %r36, %r4;
$L__BB3_3:
	.pragma "nounroll";
	mul.wide.s32 	%rd7, %r40, 4;
	add.s64 	%rd8, %rd1, %rd7;
	add.s64 	%rd9, %rd2, %rd7;
	add.s64 	%rd10, %rd3, %rd7;
	ld.global.f32 	%f2, [%rd10];
	ld.global.f32 	%f3, [%rd9];
	sub.f32 	%f4, %f1, %f3;
	div.rn.f32 	%f5, %f2, %f4;
	st.global.f32 	[%rd8], %f5;
	add.s32 	%r40, %r40, %r7;
	add.s32 	%r39, %r39, 1;
	setp.ne.s32 	%p4, %r39, 0;
	@%p4 bra 	$L__BB3_3;
$L__BB3_4:
	setp.lt.u32 	%p5, %r10, 3;
	@%p5 bra 	$L__BB3_7;
	mul.wide.s32 	%rd15, %r7, 4;
	shl.b32 	%r38, %r7, 2;
$L__BB3_6:
	add.s32 	%r37, %r42, %r9;
	mul.wide.s32 	%rd11, %r37, 4;
	add.s64 	%rd12, %rd3, %rd11;
	ld.global.f32 	%f6, [%rd12];
	add.s64 	%rd13, %rd2, %rd11;
	ld.global.f32 	%f7, [%rd13];
	sub.f32 	%f8, %f1, %f7;
	div.rn.f32 	%f9, %f6, %f8;
	add.s64 	%rd14, %rd1, %rd11;
	st.global.f32 	[%rd14], %f9;
	add.s64 	%rd16, %rd12, %rd15;
	ld.global.f32 	%f10, [%rd16];
	add.s64 	%rd17, %rd13, %rd15;
	ld.global.f32 	%f11, [%rd17];
	sub.f32 	%f12, %f1, %f11;
	div.rn.f32 	%f13, %f10, %f12;
	add.s64 	%rd18, %rd14, %rd15;
	st.global.f32 	[%rd18], %f13;
	add.s64 	%rd19, %rd16, %rd15;
	ld.global.f32 	%f14, [%rd19];
	add.s64 	%rd20, %rd17, %rd15;
	ld.global.f32 	%f15, [%rd20];
	sub.f32 	%f16, %f1, %f15;
	div.rn.f32 	%f17, %f14, %f16;
	add.s64 	%rd21, %rd18, %rd15;
	st.global.f32 	[%rd21], %f17;
	add.s64 	%rd22, %rd19, %rd15;
	ld.global.f32 	%f18, [%rd22];
	add.s64 	%rd23, %rd20, %rd15;
	ld.global.f32 	%f19, [%rd23];
	sub.f32 	%f20, %f1, %f19;
	div.rn.f32 	%f21, %f18, %f20;
	add.s64 	%rd24, %rd21, %rd15;
	st.global.f32 	[%rd24], %f21;
	add.s32 	%r42, %r38, %r42;
	setp.le.s32 	%p6, %r42, %r21;
	@%p6 bra 	$L__BB3_6;
$L__BB3_7:
	ret;

}
	// .globl	_Z44normalize_lagrange_interpolating_polynomialsiPf
.visible .entry _Z44normalize_lagrange_interpolating_polynomialsiPf(
	.param .u32 _Z44normalize_lagrange_interpolating_polynomialsiPf_param_0,
	.param .u64 .ptr .align 1 _Z44normalize_lagrange_interpolating_polynomialsiPf_param_1
)
{
	.reg .pred 	%p<19>;
	.reg .b16 	%rs<15>;
	.reg .b32 	%r<56>;
	.reg .b32 	%f<99>;
	.reg .b64 	%rd<39>;

	ld.param.u32 	%r25, [_Z44normalize_lagrange_interpolating_polynomialsiPf_param_0];
	ld.param.u64 	%rd8, [_Z44normalize_lagrange_interpolating_polynomialsiPf_param_1];
	cvta.to.global.u64 	%rd1, %rd8;
	mov.u32 	%r26, %ctaid.x;
	mov.u32 	%r27, %ntid.x;
	mov.u32 	%r28, %tid.x;
	mad.lo.s32 	%r49, %r26, %r27, %r28;
	mov.u32 	%r29, %nctaid.x;
	mul.lo.s32 	%r2, %r27, %r29;
	setp.gt.s32 	%p1, %r49, %r25;
	@%p1 bra 	$L__BB4_25;
	add.s32 	%r48, %r49, 1;
	cvt.u16.u32 	%rs1, %r48;
	cvt.u16.u32 	%rs2, %r2;
	add.s64 	%rd2, %rd1, 32;
	mov.b16 	%rs13, 0;
	mov.u16 	%rs14, %rs13;
$L__BB4_2:
	mad.lo.s32 	%r30, %r49, %r49, %r49;
	shr.u32 	%r31, %r30, 31;
	add.s32 	%r32, %r30, %r31;
	shr.s32 	%r6, %r32, 1;
	setp.lt.s32 	%p2, %r49, 0;
	mov.f32 	%f97, 0f00000000;
	@%p2 bra 	$L__BB4_16;
	setp.lt.u32 	%p3, %r49, 15;
	mov.f32 	%f97, 0f00000000;
	mov.b32 	%r50, 0;
	@%p3 bra 	$L__BB4_6;
	and.b32  	%r50, %r48, -16;
	neg.s32 	%r53, %r50;
	mul.wide.u32 	%rd9, %r6, 4;
	add.s64 	%rd38, %rd2, %rd9;
	mov.f32 	%f97, 0f00000000;
$L__BB4_5:
	.pragma "nounroll";
	ld.global.f32 	%f19, [%rd38+-32];
	add.f32 	%f20, %f97, %f19;
	ld.global.f32 	%f21, [%rd38+-28];
	add.f32 	%f22, %f20, %f21;
	ld.global.f32 	%f23, [%rd38+-24];
	add.f32 	%f24, %f22, %f23;
	ld.global.f32 	%f25, [%rd38+-20];
	add.f32 	%f26, %f24, %f25;
	ld.global.f32 	%f27, [%rd38+-16];
	add.f32 	%f28, %f26, %f27;
	ld.global.f32 	%f29, [%rd38+-12];
	add.f32 	%f30, %f28, %f29;
	ld.global.f32 	%f31, [%rd38+-8];
	add.f32 	%f32, %f30, %f31;
	ld.global.f32 	%f33, [%rd38+-4];
	add.f32 	%f34, %f32, %f33;
	ld.global.f32 	%f35, [%rd38];
	add.f32 	%f36, %f34, %f35;
	ld.global.f32 	%f37, [%rd38+4];
	add.f32 	%f38, %f36, %f37;
	ld.global.f32 	%f39, [%rd38+8];
	add.f32 	%f40, %f38, %f39;
	ld.global.f32 	%f41, [%rd38+12];
	add.f32 	%f42, %f40, %f41;
	ld.global.f32 	%f43, [%rd38+16];
	add.f32 	%f44, %f42, %f43;
	ld.global.f32 	%f45, [%rd38+20];
	add.f32 	%f46, %f44, %f45;
	ld.global.f32 	%f47, [%rd38+24];
	add.f32 	%f48, %f46, %f47;
	ld.global.f32 	%f49, [%rd38+28];
	add.f32 	%f97, %f48, %f49;
	add.s32 	%r53, %r53, 16;
	add.s64 	%rd38, %rd38, 64;
	setp.eq.s32 	%p4, %r53, 0;
	@%p4 bra 	$L__BB4_6;
	bra.uni 	$L__BB4_5;
$L__BB4_6:
	and.b32  	%r34, %r48, 15;
	setp.eq.s32 	%p5, %r34, 0;
	@%p5 bra 	$L__BB4_16;
	mad.lo.s16 	%rs11, %rs14, %rs2, %rs1;
	cvt.u32.u16 	%r35, %rs11;
	and.b32  	%r10, %r35, 15;
	add.s32 	%r36, %r10, -1;
	setp.lt.u32 	%p6, %r36, 7;
	@%p6 bra 	$L__BB4_9;
	add.s32 	%r37, %r50, %r6;
	mul.wide.u32 	%rd10, %r37, 4;
	add.s64 	%rd11, %rd1, %rd10;
	ld.global.f32 	%f51, [%rd11];
	add.f32 	%f52, %f97, %f51;
	cvt.u64.u32 	%rd12, %r6;
	cvt.u64.u32 	%rd13, %r50;
	add.s64 	%rd14, %rd13, %rd12;
	shl.b64 	%rd15, %rd14, 2;
	add.s64 	%rd16, %rd1, %rd15;
	ld.global.f32 	%f53, [%rd16+4];
	add.f32 	%f54, %f52, %f53;
	ld.global.f32 	%f55, [%rd16+8];
	add.f32 	%f56, %f54, %f55;
	ld.global.f32 	%f57, [%rd16+12];
	add.f32 	%f58, %f56, %f57;
	ld.global.f32 	%f59, [%rd16+16];
	add.f32 	%f60, %f58, %f59;
	ld.global.f32 	%f61, [%rd16+20];
	add.f32 	%f62, %f60, %f61;
	ld.global.f32 	%f63, [%rd16+24];
	add.f32 	%f64, %f62, %f63;
	ld.global.f32 	%f65, [%rd16+28];
	add.f32 	%f97, %f64, %f65;
	add.s32 	%r50, %r50, 8;
$L__BB4_9:
	and.b32  	%r38, %r10, 7;
	setp.eq.s32 	%p7, %r38, 0;
	@%p7 bra 	$L__BB4_16;
	mad.lo.s16 	%rs12, %rs13, %rs2, %rs1;
	cvt.u32.u16 	%r39, %rs12;
	and.b32  	%r40, %r39, 7;
	and.b32  	%r13, %r39, 3;
	add.s32 	%r41, %r40, -1;
	setp.lt.u32 	%p8, %r41, 3;
	@%p8 bra 	$L__BB4_12;
	add.s32 	%r42, %r50, %r6;
	mul.wide.u32 	%rd17, %r42, 4;
	add.s64 	%rd18, %rd1, %rd17;
	ld.global.f32 	%f67, [%rd18];
	add.f32 	%f68, %f97, %f67;
	cvt.u64.u32 	%rd19, %r6;
	cvt.u64.u32 	%rd20, %r50;
	add.s64 	%rd21, %rd20, %rd19;
	shl.b64 	%rd22, %rd21, 2;
	add.s64 	%rd23, %rd1, %rd22;
	ld.global.f32 	%f69, [%rd23+4];
	add.f32 	%f70, %f68, %f69;
	ld.global.f32 	%f71, [%rd23+8];
	add.f32 	%f72, %f70, %f71;
	ld.global.f32 	%f73, [%rd23+12];
	add.f32 	%f97, %f72, %f73;
	add.s32 	%r50, %r50, 4;
$L__BB4_12:
	setp.eq.s32 	%p9, %r13, 0;
	@%p9 bra 	$L__BB4_16;
	add.s32 	%r43, %r50, %r6;
	mul.wide.u32 	%rd24, %r43, 4;
	add.s64 	%rd25, %rd1, %rd24;
	ld.global.f32 	%f74, [%rd25];
	add.f32 	%f97, %f97, %f74;
	setp.eq.s32 	%p10, %r13, 1;
	@%p10 bra 	$L__BB4_16;
	cvt.u64.u32 	%rd26, %r6;
	cvt.u64.u32 	%rd27, %r50;
	add.s64 	%rd28, %rd27, %rd26;
	shl.b64 	%rd29, %rd28, 2;
	add.s64 	%rd4, %rd1, %rd29;
	ld.global.f32 	%f75, [%rd4+4];
	add.f32 	%f97, %f97, %f75;
	setp.eq.s32 	%p11, %r13, 2;
	@%p11 bra 	$L__BB4_16;
	ld.global.f32 	%f76, [%rd4+8];
	add.f32 	%f97, %f97, %f76;
$L__BB4_16:
	setp.lt.s32 	%p12, %r49, 0;
	@%p12 bra 	$L__BB4_24;
	and.b32  	%r16, %r48, 3;
	setp.lt.u32 	%p13, %r49, 3;
	mov.b32 	%r55, 0;
	@%p13 bra 	$L__BB4_20;
	and.b32  	%r55, %r48, -4;
	mov.b32 	%r54, 0;
$L__BB4_19:
	add.s32 	%r46, %r54, %r6;
	mul.wide.u32 	%rd30, %r46, 4;
	add.s64 	%rd31, %rd1, %rd30;
	ld.global.f32 	%f77, [%rd31];
	div.rn.f32 	%f78, %f77, %f97;
	st.global.f32 	[%rd31], %f78;
	ld.global.f32 	%f79, [%rd31+4];
	div.rn.f32 	%f80, %f79, %f97;
	st.global.f32 	[%rd31+4], %f80;
	ld.global.f32 	%f81, [%rd31+8];
	div.rn.f32 	%f82, %f81, %f97;
	st.global.f32 	[%rd31+8], %f82;
	ld.global.f32 	%f83, [%rd31+12];
	div.rn.f32 	%f84, %f83, %f97;
	st.global.f32 	[%rd31+12], %f84;
	add.s32 	%r54, %r54, 4;
	setp.ne.s32 	%p14, %r54, %r55;
	@%p14 bra 	$L__BB4_19;
$L__BB4_20:
	setp.eq.s32 	%p15, %r16, 0;
	@%p15 bra 	$L__BB4_24;
	add.s32 	%r47, %r55, %r6;
	mul.wide.u32 	%rd32, %r47, 4;
	add.s64 	%rd33, %rd1, %rd32;
	ld.global.f32 	%f85, [%rd33];
	div.rn.f32 	%f86, %f85, %f97;
	st.global.f32 	[%rd33], %f86;
	setp.eq.s32 	%p16, %r16, 1;
	@%p16 bra 	$L__BB4_24;
	cvt.u64.u32 	%rd34, %r6;
	cvt.u64.u32 	%rd35, %r55;
	add.s64 	%rd36, %rd35, %rd34;
	shl.b64 	%rd37, %rd36, 2;
	add.s64 	%rd7, %rd1, %rd37;
	ld.global.f32 	%f87, [%rd7+4];
	div.rn.f32 	%f88, %f87, %f97;
	st.global.f32 	[%rd7+4], %f88;
	setp.eq.s32 	%p17, %r16, 2;
	@%p17 bra 	$L__BB4_24;
	ld.global.f32 	%f89, [%rd7+8];
	div.rn.f32 	%f90, %f89, %f97;
	st.global.f32 	[%rd7+8], %f90;
$L__BB4_24:
	add.s32 	%r49, %r49, %r2;
	setp.le.s32 	%p18, %r49, %r25;
	add.s32 	%r48, %r49, 1;
	add.s16 	%rs14, %rs14, 1;
	add.s16 	%rs13, %rs13, 1;
	@%p18 bra 	$L__BB4_2;
$L__BB4_25:
	ret;

}
	// .globl	_Z30polynomial_derivative_matricesiPKfS0_Pf
.visible .entry _Z30polynomial_derivative_matricesiPKfS0_Pf(
	.param .u32 _Z30polynomial_derivative_matricesiPKfS0_Pf_param_0,
	.param .u64 .ptr .align 1 _Z30polynomial_derivative_matricesiPKfS0_Pf_param_1,
	.param .u64 .ptr .align 1 _Z30polynomial_derivative_matricesiPKfS0_Pf_param_2,
	.param .u64 .ptr .align 1 _Z30polynomial_derivative_matricesiPKfS0_Pf_param_3
)
{
	.reg .pred 	%p<17>;
	.reg .b32 	%r<64>;
	.reg .b32 	%f<50>;
	.reg .b64 	%rd<45>;

	ld.param.u32 	%r24, [_Z30polynomial_derivative_matricesiPKfS0_Pf_param_0];
	ld.param.u64 	%rd10, [_Z30polynomial_derivative_matricesiPKfS0_Pf_param_1];
	ld.param.u64 	%rd11, [_Z30polynomial_derivative_matricesiPKfS0_Pf_param_2];
	ld.param.u64 	%rd12, [_Z30polynomial_derivative_matricesiPKfS0_Pf_param_3];
	cvta.to.global.u64 	%rd1, %rd12;
	cvta.to.global.u64 	%rd2, %rd10;
	cvta.to.global.u64 	%rd3, %rd11;
	mov.u32 	%r25, %ctaid.x;
	mov.u32 	%r1, %ntid.x;
	mov.u32 	%r26, %tid.x;
	mad.lo.s32 	%r61, %r25, %r1, %r26;
	mov.u32 	%r27, %ctaid.y;
	mov.u32 	%r28, %ntid.y;
	mov.u32 	%r29, %tid.y;
	mad.lo.s32 	%r3, %r27, %r28, %r29;
	mov.u32 	%r30, %nctaid.y;
	mul.lo.s32 	%r4, %r28, %r30;
	add.s32 	%r5, %r24, 1;
	mad.lo.s32 	%r31, %r24, %r24, %r24;
	shr.u32 	%r32, %r31, 31;
	add.s32 	%r33, %r31, %r32;
	shr.s32 	%r6, %r33, 1;
	add.s32 	%r34, %r5, %r24;
	mul.lo.s32 	%r7, %r31, %r34;
	setp.gt.s32 	%p1, %r61, %r24;
	@%p1 bra 	$L__BB5_23;
	add.s32 	%r8, %r3, %r4;
	add.s32 	%r35, %r8, -1;
	max.s32 	%r36, %r24, %r35;
	sub.s32 	%r37, %r36, %r8;
	add.s32 	%r38, %r37, 1;
	setp.ne.s32 	%p2, %r38, 0;
	selp.u32 	%r39, 1, 0, %p2;
	selp.s32 	%r40, -1, 0, %p2;
	add.s32 	%r41, %r38, %r40;
	div.u32 	%r42, %r41, %r4;
	add.s32 	%r9, %r42, %r39;
	and.b32  	%r10, %r9, 3;
	add.s32 	%r43, %r3, %r6;
	mul.wide.s32 	%rd13, %r43, 4;
	add.s64 	%rd4, %rd3, %rd13;
	add.s64 	%rd5, %rd2, %rd13;
	shl.b32 	%r44, %r4, 2;
	cvt.u64.u32 	%rd14, %r44;
	add.s64 	%rd6, %rd4, %rd14;
	add.s64 	%rd7, %rd5, %rd14;
	add.s32 	%r11, %r8, %r4;
	add.s32 	%r12, %r11, %r4;
	mul.hi.s32 	%r45, %r7, 715827883;
	shr.u32 	%r46, %r45, 31;
	add.s32 	%r13, %r45, %r46;
	mov.u32 	%r47, %nctaid.x;
	mul.lo.s32 	%r14, %r1, %r47;
$L__BB5_2:
	setp.gt.s32 	%p3, %r3, %r24;
	@%p3 bra 	$L__BB5_22;
	setp.eq.s32 	%p4, %r10, 3;
	add.s32 	%r48, %r61, %r6;
	mul.wide.s32 	%rd15, %r48, 4;
	add.s64 	%rd8, %rd3, %rd15;
	add.s64 	%rd9, %rd2, %rd15;
	mad.lo.s32 	%r16, %r61, %r5, %r13;
	mov.u32 	%r62, %r3;
	@%p4 bra 	$L__BB5_12;
	setp.eq.s32 	%p5, %r61, %r3;
	@%p5 bra 	$L__BB5_6;
	ld.global.f32 	%f1, [%rd4];
	ld.global.f32 	%f2, [%rd8];
	ld.global.f32 	%f3, [%rd9];
	ld.global.f32 	%f4, [%rd5];
	sub.f32 	%f5, %f3, %f4;
	mul.f32 	%f6, %f2, %f5;
	div.rn.f32 	%f7, %f1, %f6;
	add.s32 	%r49, %r16, %r3;
	mul.wide.s32 	%rd16, %r49, 4;
	add.s64 	%rd17, %rd1, %rd16;
	st.global.f32 	[%rd17], %f7;
$L__BB5_6:
	setp.eq.s32 	%p6, %r10, 0;
	mov.u32 	%r62, %r8;
	@%p6 bra 	$L__BB5_12;
	setp.eq.s32 	%p7, %r61, %r8;
	@%p7 bra 	$L__BB5_9;
	ld.global.f32 	%f8, [%rd6];
	ld.global.f32 	%f9, [%rd8];
	ld.global.f32 	%f10, [%rd9];
	ld.global.f32 	%f11, [%rd7];
	sub.f32 	%f12, %f10, %f11;
	mul.f32 	%f13, %f9, %f12;
	div.rn.f32 	%f14, %f8, %f13;
	add.s32 	%r50, %r16, %r8;
	mul.wide.s32 	%rd18, %r50, 4;
	add.s64 	%rd19, %rd1, %rd18;
	st.global.f32 	[%rd19], %f14;
$L__BB5_9:
	setp.eq.s32 	%p8, %r10, 1;
	mov.u32 	%r62, %r11;
	@%p8 bra 	$L__BB5_12;
	setp.eq.s32 	%p9, %r61, %r11;
	mov.u32 	%r62, %r12;
	@%p9 bra 	$L__BB5_12;
	shl.b32 	%r51, %r4, 2;
	cvt.u64.u32 	%rd20, %r51;
	add.s64 	%rd21, %rd6, %rd20;
	ld.global.f32 	%f15, [%rd21];
	ld.global.f32 	%f16, [%rd8];
	ld.global.f32 	%f17, [%rd9];
	add.s64 	%rd22, %rd7, %rd20;
	ld.global.f32 	%f18, [%rd22];
	sub.f32 	%f19, %f17, %f18;
	mul.f32 	%f20, %f16, %f19;
	div.rn.f32 	%f21, %f15, %f20;
	add.s32 	%r52, %r16, %r11;
	mul.wide.s32 	%rd23, %r52, 4;
	add.s64 	%rd24, %rd1, %rd23;
	st.global.f32 	[%rd24], %f21;
	mov.u32 	%r62, %r12;
$L__BB5_12:
	setp.lt.u32 	%p10, %r9, 3;
	@%p10 bra 	$L__BB5_22;
$L__BB5_13:
	setp.eq.s32 	%p11, %r61, %r62;
	@%p11 bra 	$L__BB5_15;
	add.s32 	%r53, %r62, %r6;
	mul.wide.s32 	%rd25, %r53, 4;
	add.s64 	%rd26, %rd3, %rd25;
	ld.global.f32 	%f22, [%rd26];
	ld.global.f32 	%f23, [%rd8];
	ld.global.f32 	%f24, [%rd9];
	add.s64 	%rd27, %rd2, %rd25;
	ld.global.f32 	%f25, [%rd27];
	sub.f32 	%f26, %f24, %f25;
	mul.f32 	%f27, %f23, %f26;
	div.rn.f32 	%f28, %f22, %f27;
	add.s32 	%r54, %r16, %r62;
	mul.wide.s32 	%rd28, %r54, 4;
	add.s64 	%rd29, %rd1, %rd28;
	st.global.f32 	[%rd29], %f28;
$L__BB5_15:
	add.s32 	%r19, %r62, %r4;
	setp.eq.s32 	%p12, %r61, %r19;
	@%p12 bra 	$L__BB5_17;
	add.s32 	%r55, %r19, %r6;
	mul.wide.s32 	%rd30, %r55, 4;
	add.s64 	%rd31, %rd3, %rd30;
	ld.global.f32 	%f29, [%rd31];
	ld.global.f32 	%f30, [%rd8];
	ld.global.f32 	%f31, [%rd9];
	add.s64 	%rd32, %rd2, %rd30;
	ld.global.f32 	%f32, [%rd32];
	sub.f32 	%f33, %f31, %f32;
	mul.f32 	%f34, %f30, %f33;
	div.rn.f32 	%f35, %f29, %f34;
	add.s32 	%r56, %r16, %r19;
	mul.wide.s32 	%rd33, %r56, 4;
	add.s64 	%rd34, %rd1, %rd33;
	st.global.f32 	[%rd34], %f35;
$L__BB5_17:
	add.s32 	%r20, %r19, %r4;
	setp.eq.s32 	%p13, %r61, %r20;
	@%p13 bra 	$L__BB5_19;
	add.s32 	%r57, %r20, %r6;
	mul.wide.s32 	%rd35, %r57, 4;
	add.s64 	%rd36, %rd3, %rd35;
	ld.global.f32 	%f36, [%rd36];
	ld.global.f32 	%f37, [%rd8];
	ld.global.f32 	%f38, [%rd9];
	add.s64 	%rd37, %rd2, %rd35;
	ld.global.f32 	%f39, [%rd37];
	sub.f32 	%f40, %f38, %f39;
	mul.f32 	%f41, %f37, %f40;
	div.rn.f32 	%f42, %f36, %f41;
	add.s32 	%r58, %r16, %r20;
	mul.wide.s32 	%rd38, %r58, 4;
	add.s64 	%rd39, %rd1, %rd38;
	st.global.f32 	[%rd39], %f42;
$L__BB5_19:
	add.s32 	%r21, %r20, %r4;
	setp.eq.s32 	%p14, %r61, %r21;
	@%p14 bra 	$L__BB5_21;
	add.s32 	%r59, %r21, %r6;
	mul.wide.s32 	%rd40, %r59, 4;
	add.s64 	%rd41, %rd3, %rd40;
	ld.global.f32 	%f43, [%rd41];
	ld.global.f32 	%f44, [%rd8];
	ld.global.f32 	%f45, [%rd9];
	add.s64 	%rd42, %rd2, %rd40;
	ld.global.f32 	%f46, [%rd42];
	sub.f32 	%f47, %f45, %f46;
	mul.f32 	%f48, %f44, %f47;
	div.rn.f32 	%f49, %f43, %f48;
	add.s32 	%r60, %r16, %r21;
	mul.wide.s32 	%rd43, %r60, 4;
	add.s64 	%rd44, %rd1, %rd43;
	st.global.f32 	[%rd44], %f49;
$L__BB5_21:
	add.s32 	%r62, %r21, %r4;
	setp.le.s32 	%p15, %r62, %r24;
	@%p15 bra 	$L__BB5_13;
$L__BB5_22:
	add.s32 	%r61, %r61, %r14;
	setp.le.s32 	%p16, %r61, %r24;
	@%p16 bra 	$L__BB5_2;
$L__BB5_23:
	ret;

}
	// .globl	_Z39polynomial_derivative_matrices_diagonaliPf
.visible .entry _Z39polynomial_derivative_matrices_diagonaliPf(
	.param .u32 _Z39polynomial_derivative_matrices_diagonaliPf_param_0,
	.param .u64 .ptr .align 1 _Z39polynomial_derivative_matrices_diagonaliPf_param_1
)
{
	.reg .pred 	%p<11>;
	.reg .b32 	%r<47>;
	.reg .b32 	%f<28>;
	.reg .b64 	%rd<15>;

	ld.param.u32 	%r23, [_Z39polynomial_derivative_matrices_diagonaliPf_param_0];
	ld.param.u64 	%rd5, [_Z39polynomial_derivative_matrices_diagonaliPf_param_1];
	cvta.to.global.u64 	%rd1, %rd5;
	mov.u32 	%r24, %ctaid.x;
	mov.u32 	%r25, %ntid.x;
	mov.u32 	%r26, %tid.x;
	mad.lo.s32 	%r42, %r24, %r25, %r26;
	mov.u32 	%r27, %nctaid.x;
	mul.lo.s32 	%r2, %r25, %r27;
	add.s32 	%r28, %r23, %r23;
	mad.lo.s32 	%r29, %r23, %r23, %r23;
	mad.lo.s32 	%r30, %r29, %r28, %r29;
	mul.hi.s32 	%r31, %r30, 715827883;
	shr.u32 	%r32, %r31, 31;
	add.s32 	%r3, %r31, %r32;
	setp.gt.s32 	%p1, %r42, %r23;
	@%p1 bra 	$L__BB6_14;
	add.s32 	%r4, %r23, 2;
	add.s32 	%r5, %r42, -1;
	add.s64 	%rd2, %rd1, 8;
	mov.b32 	%r41, 0;
$L__BB6_2:
	mul.lo.s32 	%r8, %r42, %r4;
	add.s32 	%r34, %r8, %r3;
	mul.wide.s32 	%rd6, %r34, 4;
	add.s64 	%rd3, %rd1, %rd6;
	mov.b32 	%r35, 0;
	st.global.u32 	[%rd3], %r35;
	setp.lt.s32 	%p2, %r42, 1;
	mov.f32 	%f25, 0f00000000;
	@%p2 bra 	$L__BB6_10;
	sub.s32 	%r37, %r8, %r42;
	add.s32 	%r9, %r37, %r3;
	and.b32  	%r10, %r42, 3;
	mad.lo.s32 	%r38, %r2, %r41, %r5;
	setp.lt.u32 	%p3, %r38, 3;
	mov.b32 	%r43, 0;
	mov.f32 	%f25, 0f00000000;
	@%p3 bra 	$L__BB6_6;
	and.b32  	%r43, %r42, 2147483644;
	neg.s32 	%r45, %r43;
	mov.f32 	%f25, 0f00000000;
	mov.u32 	%r44, %r9;
$L__BB6_5:
	mul.wide.s32 	%rd7, %r44, 4;
	add.s64 	%rd8, %rd2, %rd7;
	ld.global.f32 	%f13, [%rd8+-8];
	sub.f32 	%f14, %f25, %f13;
	st.global.f32 	[%rd3], %f14;
	ld.global.f32 	%f15, [%rd8+-4];
	sub.f32 	%f16, %f14, %f15;
	st.global.f32 	[%rd3], %f16;
	ld.global.f32 	%f17, [%rd8];
	sub.f32 	%f18, %f16, %f17;
	st.global.f32 	[%rd3], %f18;
	ld.global.f32 	%f19, [%rd8+4];
	sub.f32 	%f25, %f18, %f19;
	st.global.f32 	[%rd3], %f25;
	add.s32 	%r45, %r45, 4;
	add.s32 	%r44, %r44, 4;
	setp.eq.s32 	%p4, %r45, 0;
	@%p4 bra 	$L__BB6_6;
	bra.uni 	$L__BB6_5;
$L__BB6_6:
	setp.eq.s32 	%p5, %r10, 0;
	@%p5 bra 	$L__BB6_10;
	add.s32 	%r39, %r9, %r43;
	mul.wide.s32 	%rd9, %r39, 4;
	add.s64 	%rd4, %rd1, %rd9;
	ld.global.f32 	%f20, [%rd4];
	sub.f32 	%f25, %f25, %f20;
	st.global.f32 	[%rd3], %f25;
	setp.eq.s32 	%p6, %r10, 1;
	@%p6 bra 	$L__BB6_10;
	ld.global.f32 	%f21, [%rd4+4];
	sub.f32 	%f25, %f25, %f21;
	st.global.f32 	[%rd3], %f25;
	setp.eq.s32 	%p7, %r10, 2;
	@%p7 bra 	$L__BB6_10;
	ld.global.f32 	%f22, [%rd4+8];
	sub.f32 	%f25, %f25, %f22;
	st.global.f32 	[%rd3], %f25;
$L__BB6_10:
	setp.ge.s32 	%p8, %r42, %r23;
	@%p8 bra 	$L__BB6_13;
	sub.s32 	%r40, %r8, %r42;
	add.s32 	%r14, %r40, %r3;
	cvt.s64.s32 	%rd10, %r14;
	mov.u32 	%r46, %r42;
$L__BB6_12:
	add.s32 	%r20, %r46, 1;
	cvt.s64.s32 	%rd11, %r46;
	add.s64 	%rd12, %rd10, %rd11;
	shl.b64 	%rd13, %rd12, 2;
	add.s64 	%rd14, %rd1, %rd13;
	ld.global.f32 	%f23, [%rd14+4];
	sub.f32 	%f25, %f25, %f23;
	st.global.f32 	[%rd3], %f25;
	setp.lt.s32 	%p9, %r20, %r23;
	mov.u32 	%r46, %r20;
	@%p9 bra 	$L__BB6_12;
$L__BB6_13:
	add.s32 	%r42, %r42, %r2;
	setp.le.s32 	%p10, %r42, %r23;
	add.s32 	%r41, %r41, 1;
	@%p10 bra 	$L__BB6_2;
$L__BB6_14:
	ret;

}
	// .globl	_Z34polynomial_derivative_matrices_hatiPKfS0_Pf
.visible .entry _Z34polynomial_derivative_matrices_hatiPKfS0_Pf(
	.param .u32 _Z34polynomial_derivative_matrices_hatiPKfS0_Pf_param_0,
	.param .u64 .ptr .align 1 _Z34polynomial_derivative_matrices_hatiPKfS0_Pf_param_1,
	.param .u64 .ptr .align 1 _Z34polynomial_derivative_matrices_hatiPKfS0_Pf_param_2,
	.param .u64 .ptr .align 1 _Z34polynomial_derivative_matrices_hatiPKfS0_Pf_param_3
)
{
	.reg .pred 	%p<10>;
	.reg .b32 	%r<63>;
	.reg .b32 	%f<43>;
	.reg .b64 	%rd<45>;

	ld.param.u32 	%r23, [_Z34polynomial_derivative_matrices_hatiPKfS0_Pf_param_0];
	ld.param.u64 	%rd10, [_Z34polynomial_derivative_matrices_hatiPKfS0_Pf_param_1];
	ld.param.u64 	%rd11, [_Z34polynomial_derivative_matrices_hatiPKfS0_Pf_param_2];
	ld.param.u64 	%rd12, [_Z34polynomial_derivative_matrices_hatiPKfS0_Pf_param_3];
	cvta.to.global.u64 	%rd1, %rd12;
	cvta.to.global.u64 	%rd2, %rd10;
	cvta.to.global.u64 	%rd3, %rd11;
	mov.u32 	%r24, %ctaid.x;
	mov.u32 	%r1, %ntid.x;
	mov.u32 	%r25, %tid.x;
	mad.lo.s32 	%r60, %r24, %r1, %r25;
	mov.u32 	%r26, %ctaid.y;
	mov.u32 	%r27, %ntid.y;
	mov.u32 	%r28, %tid.y;
	mad.lo.s32 	%r3, %r26, %r27, %r28;
	mov.u32 	%r29, %nctaid.y;
	mul.lo.s32 	%r4, %r27, %r29;
	add.s32 	%r5, %r23, 1;
	mad.lo.s32 	%r30, %r23, %r23, %r23;
	shr.u32 	%r31, %r30, 31;
	add.s32 	%r32, %r30, %r31;
	shr.s32 	%r6, %r32, 1;
	add.s32 	%r33, %r5, %r23;
	mul.lo.s32 	%r7, %r30, %r33;
	setp.gt.s32 	%p1, %r60, %r23;
	@%p1 bra 	$L__BB7_10;
	mul.hi.s32 	%r34, %r7, 715827883;
	shr.u32 	%r35, %r34, 31;
	add.s32 	%r8, %r34, %r35;
	add.s32 	%r9, %r3, %r4;
	add.s32 	%r36, %r9, -1;
	max.s32 	%r37, %r23, %r36;
	sub.s32 	%r38, %r37, %r9;
	add.s32 	%r39, %r38, 1;
	setp.ne.s32 	%p2, %r39, 0;
	selp.u32 	%r40, 1, 0, %p2;
	selp.s32 	%r41, -1, 0, %p2;
	add.s32 	%r42, %r39, %r41;
	div.u32 	%r43, %r42, %r4;
	add.s32 	%r10, %r43, %r40;
	and.b32  	%r11, %r10, 3;
	add.s32 	%r44, %r3, %r6;
	mul.wide.s32 	%rd13, %r44, 4;
	add.s64 	%rd4, %rd2, %rd13;
	shl.b32 	%r12, %r4, 2;
	cvt.u64.u32 	%rd14, %r12;
	add.s64 	%rd5, %rd4, %rd14;
	add.s32 	%r13, %r9, %r4;
	add.s64 	%rd6, %rd5, %rd14;
	mov.u32 	%r45, %nctaid.x;
	mul.lo.s32 	%r14, %r1, %r45;
$L__BB7_2:
	setp.gt.s32 	%p3, %r3, %r23;
	@%p3 bra 	$L__BB7_9;
	setp.eq.s32 	%p4, %r11, 3;
	add.s32 	%r16, %r60, %r8;
	add.s32 	%r46, %r60, %r6;
	mul.wide.s32 	%rd15, %r46, 4;
	add.s64 	%rd7, %rd2, %rd15;
	mad.lo.s32 	%r17, %r60, %r5, %r8;
	mov.u32 	%r61, %r3;
	@%p4 bra 	$L__BB7_7;
	setp.eq.s32 	%p5, %r11, 0;
	mad.lo.s32 	%r47, %r3, %r5, %r16;
	mul.wide.s32 	%rd16, %r47, 4;
	add.s64 	%rd17, %rd3, %rd16;
	ld.global.f32 	%f1, [%rd17];
	neg.f32 	%f2, %f1;
	ld.global.f32 	%f3, [%rd4];
	mul.f32 	%f4, %f3, %f2;
	ld.global.f32 	%f5, [%rd7];
	div.rn.f32 	%f6, %f4, %f5;
	add.s32 	%r48, %r17, %r3;
	mul.wide.s32 	%rd18, %r48, 4;
	add.s64 	%rd8, %rd1, %rd18;
	st.global.f32 	[%rd8], %f6;
	mov.u32 	%r61, %r9;
	@%p5 bra 	$L__BB7_7;
	setp.eq.s32 	%p6, %r11, 1;
	cvt.u64.u32 	%rd19, %r12;
	mad.lo.s32 	%r49, %r9, %r5, %r16;
	mul.wide.s32 	%rd20, %r49, 4;
	add.s64 	%rd21, %rd3, %rd20;
	ld.global.f32 	%f7, [%rd21];
	neg.f32 	%f8, %f7;
	ld.global.f32 	%f9, [%rd5];
	mul.f32 	%f10, %f9, %f8;
	ld.global.f32 	%f11, [%rd7];
	div.rn.f32 	%f12, %f10, %f11;
	add.s64 	%rd9, %rd8, %rd19;
	st.global.f32 	[%rd9], %f12;
	mov.u32 	%r61, %r13;
	@%p6 bra 	$L__BB7_7;
	add.s32 	%r61, %r13, %r4;
	cvt.u64.u32 	%rd22, %r12;
	mad.lo.s32 	%r50, %r13, %r5, %r16;
	mul.wide.s32 	%rd23, %r50, 4;
	add.s64 	%rd24, %rd3, %rd23;
	ld.global.f32 	%f13, [%rd24];
	neg.f32 	%f14, %f13;
	ld.global.f32 	%f15, [%rd6];
	mul.f32 	%f16, %f15, %f14;
	ld.global.f32 	%f17, [%rd7];
	div.rn.f32 	%f18, %f16, %f17;
	add.s64 	%rd25, %rd9, %rd22;
	st.global.f32 	[%rd25], %f18;
$L__BB7_7:
	setp.lt.u32 	%p7, %r10, 3;
	@%p7 bra 	$L__BB7_9;
$L__BB7_8:
	cvt.u64.u32 	%rd26, %r12;
	mad.lo.s32 	%r51, %r61, %r5, %r16;
	mul.wide.s32 	%rd27, %r51, 4;
	add.s64 	%rd28, %rd3, %rd27;
	ld.global.f32 	%f19, [%rd28];
	neg.f32 	%f20, %f19;
	add.s32 	%r52, %r61, %r6;
	mul.wide.s32 	%rd29, %r52, 4;
	add.s64 	%rd30, %rd2, %rd29;
	ld.global.f32 	%f21, [%rd30];
	mul.f32 	%f22, %f21, %f20;
	ld.global.f32 	%f23, [%rd7];
	div.rn.f32 	%f24, %f22, %f23;
	add.s32 	%r53, %r17, %r61;
	mul.wide.s32 	%rd31, %r53, 4;
	add.s64 	%rd32, %rd1, %rd31;
	st.global.f32 	[%rd32], %f24;
	add.s32 	%r54, %r61, %r4;
	mad.lo.s32 	%r55, %r54, %r5, %r16;
	mul.wide.s32 	%rd33, %r55, 4;
	add.s64 	%rd34, %rd3, %rd33;
	ld.global.f32 	%f25, [%rd34];
	neg.f32 	%f26, %f25;
	add.s64 	%rd35, %rd30, %rd26;
	ld.global.f32 	%f27, [%rd35];
	mul.f32 	%f28, %f27, %f26;
	ld.global.f32 	%f29, [%rd7];
	div.rn.f32 	%f30, %f28, %f29;
	add.s64 	%rd36, %rd32, %rd26;
	st.global.f32 	[%rd36], %f30;
	add.s32 	%r56, %r54, %r4;
	mad.lo.s32 	%r57, %r56, %r5, %r16;
	mul.wide.s32 	%rd37, %r57, 4;
	add.s64 	%rd38, %rd3, %rd37;
	ld.global.f32 	%f31, [%rd38];
	neg.f32 	%f32, %f31;
	add.s64 	%rd39, %rd35, %rd26;
	ld.global.f32 	%f33, [%rd39];
	mul.f32 	%f34, %f33, %f32;
	ld.global.f32 	%f35, [%rd7];
	div.rn.f32 	%f36, %f34, %f35;
	add.s64 	%rd40, %rd36, %rd26;
	st.global.f32 	[%rd40], %f36;
	add.s32 	%r58, %r56, %r4;
	mad.lo.s32 	%r59, %r58, %r5, %r16;
	mul.wide.s32 	%rd41, %r59, 4;
	add.s64 	%rd42, %rd3, %rd41;
	ld.global.f32 	%f37, [%rd42];
	neg.f32 	%f38, %f37;
	add.s64 	%rd43, %rd39, %rd26;
	ld.global.f32 	%f39, [%rd43];
	mul.f32 	%f40, %f39, %f38;
	ld.global.f32 	%f41, [%rd7];
	div.rn.f32 	%f42, %f40, %f41;
	add.s64 	%rd44, %rd40, %rd26;
	st.global.f32 	[%rd44], %f42;
	add.s32 	%r61, %r58, %r4;
	setp.le.s32 	%p8, %r61, %r23;
	@%p8 bra 	$L__BB7_8;
$L__BB7_9:
	add.s32 	%r60, %r60, %r14;
	setp.le.s32 	%p9, %r60, %r23;
	@%p9 bra 	$L__BB7_2;
$L__BB7_10:
	ret;

}
	// .globl	_Z29create_interpolation_matricesiiPKfS0_Pf
.visible .entry _Z29create_interpolation_matricesiiPKfS0_Pf(
	.param .u32 _Z29create_interpolation_matricesiiPKfS0_Pf_param_0,
	.param .u32 _Z29create_interpolation_matricesiiPKfS0_Pf_param_1,
	.param .u64 .ptr .align 1 _Z29create_interpolation_matricesiiPKfS0_Pf_param_2,
	.param .u64 .ptr .align 1 _Z29create_interpolation_matricesiiPKfS0_Pf_param_3,
	.param .u64 .ptr .align 1 _Z29create_interpolation_matricesiiPKfS0_Pf_param_4
)
{
	.reg .pred 	%p<84>;
	.reg .b16 	%rs<38>;
	.reg .b32 	%r<97>;
	.reg .b32 	%f<284>;
	.reg .b64 	%rd<74>;

	ld.param.u32 	%r43, [_Z29create_interpolation_matricesiiPKfS0_Pf_param_0];
	ld.param.u32 	%r44, [_Z29create_interpolation_matricesiiPKfS0_Pf_param_1];
	ld.param.u64 	%rd9, [_Z29create_interpolation_matricesiiPKfS0_Pf_param_2];
	ld.param.u64 	%rd10, [_Z29create_interpolation_matricesiiPKfS0_Pf_param_3];
	ld.param.u64 	%rd11, [_Z29create_interpolation_matricesiiPKfS0_Pf_param_4];
	cvta.to.global.u64 	%rd1, %rd10;
	cvta.to.global.u64 	%rd2, %rd9;
	cvta.to.global.u64 	%rd3, %rd11;
	mov.u32 	%r45, %ctaid.x;
	mov.u32 	%r1, %ntid.x;
	mov.u32 	%r46, %tid.x;
	mad.lo.s32 	%r83, %r45, %r1, %r46;
	add.s32 	%r3, %r43, 1;
	mad.lo.s32 	%r47, %r43, %r43, %r43;
	shr.u32 	%r48, %r47, 31;
	add.s32 	%r49, %r47, %r48;
	shr.s32 	%r4, %r49, 1;
	mul.lo.s32 	%r5, %r47, %r44;
	setp.ge.s32 	%p1, %r83, %r44;
	@%p1 bra 	$L__BB8_40;
	setp.lt.s32 	%p2, %r43, 0;
	@%p2 bra 	$L__BB8_40;
	and.b32  	%r6, %r3, 7;
	add.s32 	%r7, %r6, -1;
	and.b32  	%r8, %r3, 3;
	add.s32 	%r9, %r8, -1;
	and.b32  	%r10, %r3, 15;
	and.b32  	%r11, %r3, -8;
	and.b32  	%r12, %r43, 1;
	and.b32  	%r13, %r3, -16;
	cvt.u64.u32 	%rd4, %r4;
	mul.wide.u32 	%rd12, %r4, 4;
	add.s64 	%rd13, %rd12, %rd2;
	add.s64 	%rd5, %rd13, 16;
	shr.u32 	%r50, %r5, 31;
	add.s32 	%r51, %r5, %r50;
	shr.s32 	%r14, %r51, 1;
	mov.u32 	%r52, %nctaid.x;
	mul.lo.s32 	%r15, %r1, %r52;
	add.s32 	%r53, %r44, -1;
	cvt.rn.f32.s32 	%f1, %r53;
$L__BB8_3:
	setp.lt.u32 	%p3, %r43, 7;
	cvt.rn.f32.s32 	%f15, %r83;
	add.f32 	%f16, %f15, %f15;
	div.rn.f32 	%f17, %f16, %f1;
	add.f32 	%f2, %f17, 0fBF800000;
	mad.lo.s32 	%r17, %r83, %r3, %r14;
	mov.b16 	%rs37, 0;
	mov.b32 	%r87, 0;
	@%p3 bra 	$L__BB8_6;
	and.b32  	%r55, %r3, -8;
	neg.s32 	%r85, %r55;
	mov.b16 	%rs37, 0;
	mov.u64 	%rd73, %rd5;
	mov.u32 	%r84, %r17;
$L__BB8_5:
	.pragma "nounroll";
	mul.wide.s32 	%rd14, %r84, 4;
	add.s64 	%rd15, %rd3, %rd14;
	mov.b32 	%r56, 0;
	st.global.u32 	[%rd15], %r56;
	ld.global.f32 	%f18, [%rd73+-16];
	sub.f32 	%f19, %f2, %f18;
	abs.f32 	%f20, %f19;
	add.f32 	%f21, %f2, %f18;
	abs.f32 	%f22, %f21;
	mul.f32 	%f23, %f22, 0f34000000;
	fma.rn.f32 	%f24, %f22, 0f34000000, %f23;
	setp.gtu.f32 	%p4, %f20, %f24;
	setp.geu.f32 	%p5, %f20, 0f00800000;
	and.pred  	%p6, %p5, %p4;
	selp.f32 	%f25, 0f00000000, 0f3F800000, %p6;
	st.global.f32 	[%rd15], %f25;
	st.global.u32 	[%rd15+4], %r56;
	ld.global.f32 	%f26, [%rd73+-12];
	sub.f32 	%f27, %f2, %f26;
	abs.f32 	%f28, %f27;
	add.f32 	%f29, %f2, %f26;
	abs.f32 	%f30, %f29;
	mul.f32 	%f31, %f30, 0f34000000;
	fma.rn.f32 	%f32, %f30, 0f34000000, %f31;
	setp.gtu.f32 	%p8, %f28, %f32;
	setp.geu.f32 	%p9, %f28, 0f00800000;
	and.pred  	%p10, %p9, %p8;
	selp.f32 	%f33, 0f00000000, 0f3F800000, %p10;
	st.global.f32 	[%rd15+4], %f33;
	st.global.u32 	[%rd15+8], %r56;
	ld.global.f32 	%f34, [%rd73+-8];
	sub.f32 	%f35, %f2, %f34;
	abs.f32 	%f36, %f35;
	add.f32 	%f37, %f2, %f34;
	abs.f32 	%f38, %f37;
	mul.f32 	%f39, %f38, 0f34000000;
	fma.rn.f32 	%f40, %f38, 0f34000000, %f39;
	setp.gtu.f32 	%p12, %f36, %f40;
	setp.geu.f32 	%p13, %f36, 0f00800000;
	and.pred  	%p14, %p13, %p12;
	selp.f32 	%f41, 0f00000000, 0f3F800000, %p14;
	st.global.f32 	[%rd15+8], %f41;
	st.global.u32 	[%rd15+12], %r56;
	ld.global.f32 	%f42, [%rd73+-4];
	sub.f32 	%f43, %f2, %f42;
	abs.f32 	%f44, %f43;
	add.f32 	%f45, %f2, %f42;
	abs.f32 	%f46, %f45;
	mul.f32 	%f47, %f46, 0f34000000;
	fma.rn.f32 	%f48, %f46, 0f34000000, %f47;
	setp.gtu.f32 	%p16, %f44, %f48;
	setp.geu.f32 	%p17, %f44, 0f00800000;
	and.pred  	%p18, %p17, %p16;
	selp.f32 	%f49, 0f00000000, 0f3F800000, %p18;
	st.global.f32 	[%rd15+12], %f49;
	st.global.u32 	[%rd15+16], %r56;
	ld.global.f32 	%f50, [%rd73];
	sub.f32 	%f51, %f2, %f50;
	abs.f32 	%f52, %f51;
	add.f32 	%f53, %f2, %f50;
	abs.f32 	%f54, %f53;
	mul.f32 	%f55, %f54, 0f34000000;
	fma.rn.f32 	%f56, %f54, 0f34000000, %f55;
	setp.gtu.f32 	%p20, %f52, %f56;
	setp.geu.f32 	%p21, %f52, 0f00800000;
	and.pred  	%p22, %p21, %p20;
	selp.f32 	%f57, 0f00000000, 0f3F800000, %p22;
	st.global.f32 	[%rd15+16], %f57;
	st.global.u32 	[%rd15+20], %r56;
	ld.global.f32 	%f58, [%rd73+4];
	sub.f32 	%f59, %f2, %f58;
	abs.f32 	%f60, %f59;
	add.f32 	%f61, %f2, %f58;
	abs.f32 	%f62, %f61;
	mul.f32 	%f63, %f62, 0f34000000;
	fma.rn.f32 	%f64, %f62, 0f34000000, %f63;
	setp.gtu.f32 	%p24, %f60, %f64;
	setp.geu.f32 	%p25, %f60, 0f00800000;
	and.pred  	%p26, %p25, %p24;
	selp.f32 	%f65, 0f00000000, 0f3F800000, %p26;
	st.global.f32 	[%rd15+20], %f65;
	st.global.u32 	[%rd15+24], %r56;
	ld.global.f32 	%f66, [%rd73+8];
	sub.f32 	%f67, %f2, %f66;
	abs.f32 	%f68, %f67;
	add.f32 	%f69, %f2, %f66;
	abs.f32 	%f70, %f69;
	mul.f32 	%f71, %f70, 0f34000000;
	fma.rn.f32 	%f72, %f70, 0f34000000, %f71;
	setp.gtu.f32 	%p28, %f68, %f72;
	setp.geu.f32 	%p29, %f68, 0f00800000;
	and.pred  	%p30, %p29, %p28;
	selp.f32 	%f73, 0f00000000, 0f3F800000, %p30;
	st.global.f32 	[%rd15+24], %f73;
	st.global.u32 	[%rd15+28], %r56;
	ld.global.f32 	%f74, [%rd73+12];
	sub.f32 	%f75, %f2, %f74;
	abs.f32 	%f76, %f75;
	add.f32 	%f77, %f2, %f74;
	abs.f32 	%f78, %f77;
	mul.f32 	%f79, %f78, 0f34000000;
	fma.rn.f32 	%f80, %f78, 0f34000000, %f79;
	setp.gtu.f32 	%p32, %f76, %f80;
	setp.geu.f32 	%p33, %f76, 0f00800000;
	and.pred  	%p34, %p33, %p32;
	selp.f32 	%f81, 0f00000000, 0f3F800000, %p34;
	st.global.f32 	[%rd15+28], %f81;
	selp.b16 	%rs16, %rs37, 1, %p6;
	selp.b16 	%rs17, %rs16, 1, %p10;
	selp.b16 	%rs18, %rs17, 1, %p14;
	selp.b16 	%rs19, %rs18, 1, %p18;
	selp.b16 	%rs20, %rs19, 1, %p22;
	selp.b16 	%rs21, %rs20, 1, %p26;
	selp.b16 	%rs22, %rs21, 1, %p30;
	selp.b16 	%rs37, %rs22, 1, %p34;
	add.s32 	%r85, %r85, 8;
	add.s32 	%r84, %r84, 8;
	add.s64 	%rd73, %rd73, 32;
	setp.ne.s32 	%p35, %r85, 0;
	mov.u32 	%r87, %r11;
	@%p35 bra 	$L__BB8_5;
$L__BB8_6:
	setp.eq.s32 	%p36, %r6, 0;
	@%p36 bra 	$L__BB8_14;
	setp.lt.u32 	%p37, %r7, 3;
	@%p37 bra 	$L__BB8_9;
	add.s32 	%r57, %r17, %r87;
	mul.wide.s32 	%rd16, %r57, 4;
	add.s64 	%rd17, %rd3, %rd16;
	mov.b32 	%r58, 0;
	st.global.u32 	[%rd17], %r58;
	add.s32 	%r59, %r87, %r4;
	mul.wide.u32 	%rd18, %r59, 4;
	add.s64 	%rd19, %rd2, %rd18;
	ld.global.f32 	%f82, [%rd19];
	sub.f32 	%f83, %f2, %f82;
	abs.f32 	%f84, %f83;
	add.f32 	%f85, %f2, %f82;
	abs.f32 	%f86, %f85;
	mul.f32 	%f87, %f86, 0f34000000;
	fma.rn.f32 	%f88, %f86, 0f34000000, %f87;
	setp.gtu.f32 	%p38, %f84, %f88;
	setp.geu.f32 	%p39, %f84, 0f00800000;
	and.pred  	%p40, %p39, %p38;
	selp.f32 	%f89, 0f00000000, 0f3F800000, %p40;
	st.global.f32 	[%rd17], %f89;
	st.global.u32 	[%rd17+4], %r58;
	cvt.u64.u32 	%rd20, %r87;
	add.s64 	%rd21, %rd20, %rd4;
	shl.b64 	%rd22, %rd21, 2;
	add.s64 	%rd23, %rd2, %rd22;
	ld.global.f32 	%f90, [%rd23+4];
	sub.f32 	%f91, %f2, %f90;
	abs.f32 	%f92, %f91;
	add.f32 	%f93, %f2, %f90;
	abs.f32 	%f94, %f93;
	mul.f32 	%f95, %f94, 0f34000000;
	fma.rn.f32 	%f96, %f94, 0f34000000, %f95;
	setp.gtu.f32 	%p42, %f92, %f96;
	setp.geu.f32 	%p43, %f92, 0f00800000;
	and.pred  	%p44, %p43, %p42;
	selp.f32 	%f97, 0f00000000, 0f3F800000, %p44;
	st.global.f32 	[%rd17+4], %f97;
	st.global.u32 	[%rd17+8], %r58;
	ld.global.f32 	%f98, [%rd23+8];
	sub.f32 	%f99, %f2, %f98;
	abs.f32 	%f100, %f99;
	add.f32 	%f101, %f2, %f98;
	abs.f32 	%f102, %f101;
	mul.f32 	%f103, %f102, 0f34000000;
	fma.rn.f32 	%f104, %f102, 0f34000000, %f103;
	setp.gtu.f32 	%p46, %f100, %f104;
	setp.geu.f32 	%p47, %f100, 0f00800000;
	and.pred  	%p48, %p47, %p46;
	selp.f32 	%f105, 0f00000000, 0f3F800000, %p48;
	st.global.f32 	[%rd17+8], %f105;
	st.global.u32 	[%rd17+12], %r58;
	ld.global.f32 	%f106, [%rd23+12];
	sub.f32 	%f107, %f2, %f106;
	abs.f32 	%f108, %f107;
	add.f32 	%f109, %f2, %f106;
	abs.f32 	%f110, %f109;
	mul.f32 	%f111, %f110, 0f34000000;
	fma.rn.f32 	%f112, %f110, 0f34000000, %f111;
	setp.gtu.f32 	%p50, %f108, %f112;
	setp.geu.f32 	%p51, %f108, 0f00800000;
	and.pred  	%p52, %p51, %p50;
	selp.f32 	%f113, 0f00000000, 0f3F800000, %p52;
	st.global.f32 	[%rd17+12], %f113;
	selp.b16 	%rs24, %rs37, 1, %p40;
	selp.b16 	%rs25, %rs24, 1, %p44;
	selp.b16 	%rs26, %rs25, 1, %p48;
	selp.b16 	%rs37, %rs26, 1, %p52;
	add.s32 	%r87, %r87, 4;
$L__BB8_9:
	setp.eq.s32 	%p53, %r8, 0;
	@%p53 bra 	$L__BB8_14;
	setp.eq.s32 	%p54, %r9, 0;
	@%p54 bra 	$L__BB8_12;
	add.s32 	%r60, %r17, %r87;
	mul.wide.s32 	%rd24, %r60, 4;
	add.s64 	%rd25, %rd3, %rd24;
	mov.b32 	%r61, 0;
	st.global.u32 	[%rd25], %r61;
	add.s32 	%r62, %r87, %r4;
	mul.wide.u32 	%rd26, %r62, 4;
	add.s64 	%rd27, %rd2, %rd26;
	ld.global.f32 	%f114, [%rd27];
	sub.f32 	%f115, %f2, %f114;
	abs.f32 	%f116, %f115;
	add.f32 	%f117, %f2, %f114;
	abs.f32 	%f118, %f117;
	mul.f32 	%f119, %f118, 0f34000000;
	fma.rn.f32 	%f120, %f118, 0f34000000, %f119;
	setp.gtu.f32 	%p55, %f116, %f120;
	setp.geu.f32 	%p56, %f116, 0f00800000;
	and.pred  	%p57, %p56, %p55;
	selp.f32 	%f121, 0f00000000, 0f3F800000, %p57;
	st.global.f32 	[%rd25], %f121;
	st.global.u32 	[%rd25+4], %r61;
	cvt.u64.u32 	%rd28, %r87;
	add.s64 	%rd29, %rd28, %rd4;
	shl.b64 	%rd30, %rd29, 2;
	add.s64 	%rd31, %rd2, %rd30;
	ld.global.f32 	%f122, [%rd31+4];
	sub.f32 	%f123, %f2, %f122;
	abs.f32 	%f124, %f123;
	add.f32 	%f125, %f2, %f122;
	abs.f32 	%f126, %f125;
	mul.f32 	%f127, %f126, 0f34000000;
	fma.rn.f32 	%f128, %f126, 0f34000000, %f127;
	setp.gtu.f32 	%p59, %f124, %f128;
	setp.geu.f32 	%p60, %f124, 0f00800000;
	and.pred  	%p61, %p60, %p59;
	selp.f32 	%f129, 0f00000000, 0f3F800000, %p61;
	st.global.f32 	[%rd25+4], %f129;
	selp.b16 	%rs28, %rs37, 1, %p57;
	selp.b16 	%rs37, %rs28, 1, %p61;
	add.s32 	%r87, %r87, 2;
$L__BB8_12:
	setp.ne.s32 	%p62, %r12, 0;
	@%p62 bra 	$L__BB8_14;
	add.s32 	%r63, %r17, %r87;
	mul.wide.s32 	%rd32, %r63, 4;
	add.s64 	%rd33, %rd3, %rd32;
	mov.b32 	%r64, 0;
	st.global.u32 	[%rd33], %r64;
	add.s32 	%r65, %r87, %r4;
	mul.wide.u32 	%rd34, %r65, 4;
	add.s64 	%rd35, %rd2, %rd34;
	ld.global.f32 	%f130, [%rd35];
	sub.f32 	%f131, %f2, %f130;
	abs.f32 	%f132, %f131;
	add.f32 	%f133, %f2, %f130;
	abs.f32 	%f134, %f133;
	mul.f32 	%f135, %f134, 0f34000000;
	fma.rn.f32 	%f136, %f134, 0f34000000, %f135;
	setp.gtu.f32 	%p63, %f132, %f136;
	setp.geu.f32 	%p64, %f132, 0f00800000;
	and.pred  	%p65, %p64, %p63;
	selp.f32 	%f137, 0f00000000, 0f3F800000, %p65;
	st.global.f32 	[%rd33], %f137;
	selp.b16 	%rs37, %rs37, 1, %p65;
$L__BB8_14:
	and.b16  	%rs29, %rs37, 255;
	setp.ne.s16 	%p66, %rs29, 0;
	@%p66 bra 	$L__BB8_39;
	setp.lt.u32 	%p67, %r43, 7;
	mov.f32 	%f282, 0f00000000;
	mov.b32 	%r90, 0;
	@%p67 bra 	$L__BB8_18;
	mov.f32 	%f282, 0f00000000;
	mov.b32 	%r92, 0;
$L__BB8_17:
	.pragma "nounroll";
	add.s32 	%r68, %r92, %r4;
	mul.wide.u32 	%rd36, %r68, 4;
	add.s64 	%rd37, %rd1, %rd36;
	ld.global.f32 	%f141, [%rd37];
	add.s64 	%rd38, %rd2, %rd36;
	ld.global.f32 	%f142, [%rd38];
	sub.f32 	%f143, %f2, %f142;
	div.rn.f32 	%f144, %f141, %f143;
	add.s32 	%r69, %r17, %r92;
	mul.wide.s32 	%rd39, %r69, 4;
	add.s64 	%rd40, %rd3, %rd39;
	st.global.f32 	[%rd40], %f144;
	add.f32 	%f145, %f282, %f144;
	ld.global.f32 	%f146, [%rd37+4];
	ld.global.f32 	%f147, [%rd38+4];
	sub.f32 	%f148, %f2, %f147;
	div.rn.f32 	%f149, %f146, %f148;
	st.global.f32 	[%rd40+4], %f149;
	add.f32 	%f150, %f145, %f149;
	ld.global.f32 	%f151, [%rd37+8];
	ld.global.f32 	%f152, [%rd38+8];
	sub.f32 	%f153, %f2, %f152;
	div.rn.f32 	%f154, %f151, %f153;
	st.global.f32 	[%rd40+8], %f154;
	add.f32 	%f155, %f150, %f154;
	ld.global.f32 	%f156, [%rd37+12];
	ld.global.f32 	%f157, [%rd38+12];
	sub.f32 	%f158, %f2, %f157;
	div.rn.f32 	%f159, %f156, %f158;
	st.global.f32 	[%rd40+12], %f159;
	add.f32 	%f160, %f155, %f159;
	ld.global.f32 	%f161, [%rd37+16];
	ld.global.f32 	%f162, [%rd38+16];
	sub.f32 	%f163, %f2, %f162;
	div.rn.f32 	%f164, %f161, %f163;
	st.global.f32 	[%rd40+16], %f164;
	add.f32 	%f165, %f160, %f164;
	ld.global.f32 	%f166, [%rd37+20];
	ld.global.f32 	%f167, [%rd38+20];
	sub.f32 	%f168, %f2, %f167;
	div.rn.f32 	%f169, %f166, %f168;
	st.global.f32 	[%rd40+20], %f169;
	add.f32 	%f170, %f165, %f169;
	ld.global.f32 	%f171, [%rd37+24];
	ld.global.f32 	%f172, [%rd38+24];
	sub.f32 	%f173, %f2, %f172;
	div.rn.f32 	%f174, %f171, %f173;
	st.global.f32 	[%rd40+24], %f174;
	add.f32 	%f175, %f170, %f174;
	ld.global.f32 	%f176, [%rd37+28];
	ld.global.f32 	%f177, [%rd38+28];
	sub.f32 	%f178, %f2, %f177;
	div.rn.f32 	%f179, %f176, %f178;
	st.global.f32 	[%rd40+28], %f179;
	add.f32 	%f282, %f175, %f179;
	add.s32 	%r92, %r92, 8;
	setp.eq.s32 	%p68, %r92, %r11;
	mov.u32 	%r90, %r11;
	@%p68 bra 	$L__BB8_18;
	bra.uni 	$L__BB8_17;
$L__BB8_18:
	@%p36 bra 	$L__BB8_26;
	setp.lt.u32 	%p70, %r7, 3;
	@%p70 bra 	$L__BB8_21;
	add.s32 	%r70, %r90, %r4;
	mul.wide.u32 	%rd41, %r70, 4;
	add.s64 	%rd42, %rd1, %rd41;
	ld.global.f32 	%f181, [%rd42];
	add.s64 	%rd43, %rd2, %rd41;
	ld.global.f32 	%f182, [%rd43];
	sub.f32 	%f183, %f2, %f182;
	div.rn.f32 	%f184, %f181, %f183;
	add.s32 	%r71, %r17, %r90;
	mul.wide.s32 	%rd44, %r71, 4;
	add.s64 	%rd45, %rd3, %rd44;
	st.global.f32 	[%rd45], %f184;
	add.f32 	%f185, %f282, %f184;
	cvt.u64.u32 	%rd46, %r90;
	add.s64 	%rd47, %rd46, %rd4;
	shl.b64 	%rd48, %rd47, 2;
	add.s64 	%rd49, %rd1, %rd48;
	ld.global.f32 	%f186, [%rd49+4];
	add.s64 	%rd50, %rd2, %rd48;
	ld.global.f32 	%f187, [%rd50+4];
	sub.f32 	%f188, %f2, %f187;
	div.rn.f32 	%f189, %f186, %f188;
	st.global.f32 	[%rd45+4], %f189;
	add.f32 	%f190, %f185, %f189;
	ld.global.f32 	%f191, [%rd49+8];
	ld.global.f32 	%f192, [%rd50+8];
	sub.f32 	%f193, %f2, %f192;
	div.rn.f32 	%f194, %f191, %f193;
	st.global.f32 	[%rd45+8], %f194;
	add.f32 	%f195, %f190, %f194;
	ld.global.f32 	%f196, [%rd49+12];
	ld.global.f32 	%f197, [%rd50+12];
	sub.f32 	%f198, %f2, %f197;
	div.rn.f32 	%f199, %f196, %f198;
	st.global.f32 	[%rd45+12], %f199;
	add.f32 	%f282, %f195, %f199;
	add.s32 	%r90, %r90, 4;
$L__BB8_21:
	setp.eq.s32 	%p71, %r8, 0;
	@%p71 bra 	$L__BB8_26;
	setp.eq.s32 	%p72, %r9, 0;
	@%p72 bra 	$L__BB8_24;
	add.s32 	%r72, %r90, %r4;
	mul.wide.u32 	%rd51, %r72, 4;
	add.s64 	%rd52, %rd1, %rd51;
	ld.global.f32 	%f201, [%rd52];
	add.s64 	%rd53, %rd2, %rd51;
	ld.global.f32 	%f202, [%rd53];
	sub.f32 	%f203, %f2, %f202;
	div.rn.f32 	%f204, %f201, %f203;
	add.s32 	%r73, %r17, %r90;
	mul.wide.s32 	%rd54, %r73, 4;
	add.s64 	%rd55, %rd3, %rd54;
	st.global.f32 	[%rd55], %f204;
	add.f32 	%f205, %f282, %f204;
	cvt.u64.u32 	%rd56, %r90;
	add.s64 	%rd57, %rd56, %rd4;
	shl.b64 	%rd58, %rd57, 2;
	add.s64 	%rd59, %rd1, %rd58;
	ld.global.f32 	%f206, [%rd59+4];
	add.s64 	%rd60, %rd2, %rd58;
	ld.global.f32 	%f207, [%rd60+4];
	sub.f32 	%f208, %f2, %f207;
	div.rn.f32 	%f209, %f206, %f208;
	st.global.f32 	[%rd55+4], %f209;
	add.f32 	%f282, %f205, %f209;
	add.s32 	%r90, %r90, 2;
$L__BB8_24:
	setp.ne.s32 	%p73, %r12, 0;
	@%p73 bra 	$L__BB8_26;
	add.s32 	%r74, %r90, %r4;
	mul.wide.u32 	%rd61, %r74, 4;
	add.s64 	%rd62, %rd1, %rd61;
	ld.global.f32 	%f210, [%rd62];
	add.s64 	%rd63, %rd2, %rd61;
	ld.global.f32 	%f211, [%rd63];
	sub.f32 	%f212, %f2, %f211;
	div.rn.f32 	%f213, %f210, %f212;
	add.s32 	%r75, %r17, %r90;
	mul.wide.s32 	%rd64, %r75, 4;
	add.s64 	%rd65, %rd3, %rd64;
	st.global.f32 	[%rd65], %f213;
	add.f32 	%f282, %f282, %f213;
$L__BB8_26:
	setp.lt.u32 	%p74, %r43, 15;
	mov.b32 	%r95, 0;
	@%p74 bra 	$L__BB8_29;
	mov.b32 	%r93, 0;
$L__BB8_28:
	.pragma "nounroll";
	add.s32 	%r78, %r17, %r93;
	mul.wide.s32 	%rd66, %r78, 4;
	add.s64 	%rd67, %rd3, %rd66;
	ld.global.f32 	%f214, [%rd67];
	div.rn.f32 	%f215, %f214, %f282;
	st.global.f32 	[%rd67], %f215;
	ld.global.f32 	%f216, [%rd67+4];
	div.rn.f32 	%f217, %f216, %f282;
	st.global.f32 	[%rd67+4], %f217;
	ld.global.f32 	%f218, [%rd67+8];
	div.rn.f32 	%f219, %f218, %f282;
	st.global.f32 	[%rd67+8], %f219;
	ld.global.f32 	%f220, [%rd67+12];
	div.rn.f32 	%f221, %f220, %f282;
	st.global.f32 	[%rd67+12], %f221;
	ld.global.f32 	%f222, [%rd67+16];
	div.rn.f32 	%f223, %f222, %f282;
	st.global.f32 	[%rd67+16], %f223;
	ld.global.f32 	%f224, [%rd67+20];
	div.rn.f32 	%f225, %f224, %f282;
	st.global.f32 	[%rd67+20], %f225;
	ld.global.f32 	%f226, [%rd67+24];
	div.rn.f32 	%f227, %f226, %f282;
	st.global.f32 	[%rd67+24], %f227;
	ld.global.f32 	%f228, [%rd67+28];
	div.rn.f32 	%f229, %f228, %f282;
	st.global.f32 	[%rd67+28], %f229;
	ld.global.f32 	%f230, [%rd67+32];
	div.rn.f32 	%f231, %f230, %f282;
	st.global.f32 	[%rd67+32], %f231;
	ld.global.f32 	%f232, [%rd67+36];
	div.rn.f32 	%f233, %f232, %f282;
	st.global.f32 	[%rd67+36], %f233;
	ld.global.f32 	%f234, [%rd67+40];
	div.rn.f32 	%f235, %f234, %f282;
	st.global.f32 	[%rd67+40], %f235;
	ld.global.f32 	%f236, [%rd67+44];
	div.rn.f32 	%f237, %f236, %f282;
	st.global.f32 	[%rd67+44], %f237;
	ld.global.f32 	%f238, [%rd67+48];
	div.rn.f32 	%f239, %f238, %f282;
	st.global.f32 	[%rd67+48], %f239;
	ld.global.f32 	%f240, [%rd67+52];
	div.rn.f32 	%f241, %f240, %f282;
	st.global.f32 	[%rd67+52], %f241;
	ld.global.f32 	%f242, [%rd67+56];
	div.rn.f32 	%f243, %f242, %f282;
	st.global.f32 	[%rd67+56], %f243;
	ld.global.f32 	%f244, [%rd67+60];
	div.rn.f32 	%f245, %f244, %f282;
	st.global.f32 	[%rd67+60], %f245;
	add.s32 	%r93, %r93, 16;
	setp.ne.s32 	%p75, %r93, %r13;
	mov.u32 	%r95, %r13;
	@%p75 bra 	$L__BB8_28;
$L__BB8_29:
	setp.eq.s32 	%p76, %r10, 0;
	@%p76 bra 	$L__BB8_39;
	add.s32 	%r79, %r10, -1;
	setp.lt.u32 	%p77, %r79, 7;
	@%p77 bra 	$L__BB8_32;
	add.s32 	%r80, %r17, %r95;
	mul.wide.s32 	%rd68, %r80, 4;
	add.s64 	%rd69, %rd3, %rd68;
	ld.global.f32 	%f246, [%rd69];
	div.rn.f32 	%f247, %f246, %f282;
	st.global.f32 	[%rd69], %f247;
	ld.global.f32 	%f248, [%rd69+4];
	div.rn.f32 	%f249, %f248, %f282;
	st.global.f32 	[%rd69+4], %f249;
	ld.global.f32 	%f250, [%rd69+8];
	div.rn.f32 	%f251, %f250, %f282;
	st.global.f32 	[%rd69+8], %f251;
	ld.global.f32 	%f252, [%rd69+12];
	div.rn.f32 	%f253, %f252, %f282;
	st.global.f32 	[%rd69+12], %f253;
	ld.global.f32 	%f254, [%rd69+16];
	div.rn.f32 	%f255, %f254, %f282;
	st.global.f32 	[%rd69+16], %f255;
	ld.global.f32 	%f256, [%rd69+20];
	div.rn.f32 	%f257, %f256, %f282;
	st.global.f32 	[%rd69+20], %f257;
	ld.global.f32 	%f258, [%rd69+24];
	div.rn.f32 	%f259, %f258, %f282;
	st.global.f32 	[%rd69+24], %f259;
	ld.global.f32 	%f260, [%rd69+28];
	div.rn.f32 	%f261, %f260, %f282;
	st.global.f32 	[%rd69+28], %f261;
	add.s32 	%r95, %r95, 8;
$L__BB8_32:
	setp.eq.s32 	%p78, %r6, 0;
	@%p78 bra 	$L__BB8_39;
	setp.lt.u32 	%p79, %r7, 3;
	@%p79 bra 	$L__BB8_35;
	add.s32 	%r81, %r17, %r95;
	mul.wide.s32 	%rd70, %r81, 4;
	add.s64 	%rd71, %rd3, %rd70;
	ld.global.f32 	%f262, [%rd71];
	div.rn.f32 	%f263, %f262, %f282;
	st.global.f32 	[%rd71], %f263;
	ld.global.f32 	%f264, [%rd71+4];
	div.rn.f32 	%f265, %f264, %f282;
	st.global.f32 	[%rd71+4], %f265;
	ld.global.f32 	%f266, [%rd71+8];
	div.rn.f32 	%f267, %f266, %f282;
	st.global.f32 	[%rd71+8], %f267;
	ld.global.f32 	%f268, [%rd71+12];
	div.rn.f32 	%f269, %f268, %f282;
	st.global.f32 	[%rd71+12], %f269;
	add.s32 	%r95, %r95, 4;
$L__BB8_35:
	setp.eq.s32 	%p80, %r8, 0;
	@%p80 bra 	$L__BB8_39;
	setp.eq.s32 	%p81, %r8, 1;
	add.s32 	%r82, %r17, %r95;
	mul.wide.s32 	%rd72, %r82, 4;
	add.s64 	%rd8, %rd3, %rd72;
	ld.global.f32 	%f270, [%rd8];
	div.rn.f32 	%f271, %f270, %f282;
	st.global.f32 	[%rd8], %f271;
	@%p81 bra 	$L__BB8_39;
	setp.eq.s32 	%p82, %r8, 2;
	ld.global.f32 	%f272, [%rd8+4];
	div.rn.f32 	%f273, %f272, %f282;
	st.global.f32 	[%rd8+4], %f273;
	@%p82 bra 	$L__BB8_39;
	ld.global.f32 	%f274, [%rd8+8];
	div.rn.f32 	%f275, %f274, %f282;
	st.global.f32 	[%rd8+8], %f275;
$L__BB8_39:
	add.s32 	%r83, %r83, %r15;
	setp.lt.s32 	%p83, %r83, %r44;
	@%p83 bra 	$L__BB8_3;
$L__BB8_40:
	ret;

}
	// .globl	_Z14build_elementsiiP9Element_tff
.visible .entry _Z14build_elementsiiP9Element_tff(
	.param .u32 _Z14build_elementsiiP9Element_tff_param_0,
	.param .u32 _Z14build_elementsiiP9Element_tff_param_1,
	.param .u64 .ptr .align 1 _Z14build_elementsiiP9Element_tff_param_2,
	.param .f32 _Z14build_elementsiiP9Element_tff_param_3,
	.param .f32 _Z14build_elementsiiP9Element_tff_param_4
)
{
	.reg .pred 	%p<24>;
	.reg .b32 	%r<52>;
	.reg .b32 	%f<16>;
	.reg .b64 	%rd<30>;

	ld.param.u32 	%r23, [_Z14build_elementsiiP9Element_tff_param_0];
	ld.param.u32 	%r24, [_Z14build_elementsiiP9Element_tff_param_1];
	ld.param.u64 	%rd13, [_Z14build_elementsiiP9Element_tff_param_2];
	ld.param.f32 	%f4, [_Z14build_elementsiiP9Element_tff_param_3];
	ld.param.f32 	%f5, [_Z14build_elementsiiP9Element_tff_param_4];
	cvta.to.global.u64 	%rd1, %rd13;
	mov.u32 	%r25, %ctaid.x;
	mov.u32 	%r26, %ntid.x;
	mov.u32 	%r27, %tid.x;
	mad.lo.s32 	%r46, %r25, %r26, %r27;
	mov.u32 	%r28, %nctaid.x;
	mul.lo.s32 	%r2, %r26, %r28;
	setp.ge.s32 	%p1, %r46, %r23;
	@%p1 bra 	$L__BB9_30;
	add.s32 	%r3, %r23, -1;
	sub.f32 	%f6, %f5, %f4;
	cvt.rn.f32.s32 	%f7, %r23;
	div.rn.f32 	%f1, %f6, %f7;
	add.s32 	%r4, %r24, 1;
	mul.wide.s32 	%rd2, %r4, 4;
	setp.gt.s32 	%p2, %r24, -1;
	@%p2 bra 	$L__BB9_9;
$L__BB9_2:
	setp.gt.s32 	%p18, %r46, 0;
	selp.b32 	%r41, %r46, %r23, %p18;
	setp.lt.s32 	%p19, %r46, %r3;
	add.s32 	%r42, %r46, 1;
	selp.b32 	%r43, %r42, 0, %p19;
	cvt.rn.f32.s32 	%f11, %r46;
	fma.rn.f32 	%f12, %f1, %f11, %f4;
	cvt.rn.f32.s32 	%f13, %r42;
	fma.rn.f32 	%f14, %f1, %f13, %f4;
	sub.f32 	%f15, %f14, %f12;
	{ // callseq 9, 0
	.param .b64 param0;
	st.param.b64 	[param0], %rd2;
	.param .b64 retval0;
	call.uni (retval0), 
	malloc, 
	(
	param0
	);
	ld.param.b64 	%rd24, [retval0];
	} // callseq 9
	{ // callseq 10, 0
	.param .b64 param0;
	st.param.b64 	[param0], %rd2;
	.param .b64 retval0;
	call.uni (retval0), 
	malloc, 
	(
	param0
	);
	ld.param.b64 	%rd25, [retval0];
	} // callseq 10
	{ // callseq 11, 0
	.param .b64 param0;
	st.param.b64 	[param0], %rd2;
	.param .b64 retval0;
	call.uni (retval0), 
	malloc, 
	(
	param0
	);
	ld.param.b64 	%rd26, [retval0];
	} // callseq 11
	add.s32 	%r44, %r41, -1;
	mul.wide.s32 	%rd27, %r46, 64;
	add.s64 	%rd28, %rd1, %rd27;
	st.global.v2.u32 	[%rd28], {%r24, %r44};
	st.global.v2.u32 	[%rd28+8], {%r43, %r44};
	mov.b32 	%r45, %f12;
	st.global.v2.u32 	[%rd28+16], {%r46, %r45};
	st.global.v2.f32 	[%rd28+24], {%f14, %f15};
	st.global.u64 	[%rd28+40], %rd24;
	st.global.u64 	[%rd28+48], %rd25;
	st.global.u64 	[%rd28+56], %rd26;
	setp.eq.s64 	%p20, %rd24, 0;
	@%p20 bra 	$L__BB9_4;
	{ // callseq 12, 0
	.param .b64 param0;
	st.param.b64 	[param0], %rd24;
	call.uni 
	free, 
	(
	param0
	);
	} // callseq 12
$L__BB9_4:
	setp.eq.s64 	%p21, %rd25, 0;
	@%p21 bra 	$L__BB9_6;
	{ // callseq 13, 0
	.param .b64 param0;
	st.param.b64 	[param0], %rd25;
	call.uni 
	free, 
	(
	param0
	);
	} // callseq 13
$L__BB9_6:
	setp.eq.s64 	%p22, %rd26, 0;
	@%p22 bra 	$L__BB9_8;
	{ // callseq 14, 0
	.param .b64 param0;
	st.param.b64 	[param0], %rd26;
	call.uni 
	free, 
	(
	param0
	);
	} // callseq 14
$L__BB9_8:
	add.s32 	%r46, %r46, %r2;
	setp.lt.s32 	%p23, %r46, %r23;
	@%p23 bra 	$L__BB9_2;
	bra.uni 	$L__BB9_30;
$L__BB9_9:
	and.b32  	%r7, %r4, 15;
	and.b32  	%r8, %r4, 7;
	add.s32 	%r9, %r8, -1;
	and.b32  	%r10, %r4, -16;
	and.b32  	%r11, %r4, 3;
	neg.s32 	%r12, %r10;
$L__BB9_10:
	setp.lt.u32 	%p3, %r24, 15;
	add.s32 	%r14, %r46, 1;
	cvt.rn.f32.s32 	%f8, %r46;
	fma.rn.f32 	%f2, %f1, %f8, %f4;
	cvt.rn.f32.s32 	%f9, %r14;
	fma.rn.f32 	%f3, %f1, %f9, %f4;
	{ // callseq 3, 0
	.param .b64 param0;
	st.param.b64 	[param0], %rd2;
	.param .b64 retval0;
	call.uni (retval0), 
	malloc, 
	(
	param0
	);
	ld.param.b64 	%rd14, [retval0];
	} // callseq 3
	{ // callseq 4, 0
	.param .b64 param0;
	st.param.b64 	[param0], %rd2;
	.param .b64 retval0;
	call.uni (retval0), 
	malloc, 
	(
	param0
	);
	ld.param.b64 	%rd15, [retval0];
	} // callseq 4
	{ // callseq 5, 0
	.param .b64 param0;
	st.param.b64 	[param0], %rd2;
	.param .b64 retval0;
	call.uni (retval0), 
	malloc, 
	(
	param0
	);
	ld.param.b64 	%rd16, [retval0];
	} // callseq 5
	mov.b32 	%r50, 0;
	@%p3 bra 	$L__BB9_13;
	add.s64 	%rd29, %rd16, 32;
	mov.u32 	%r48, %r12;
$L__BB9_12:
	.pragma "nounroll";
	mov.b32 	%r30, 0;
	st.u32 	[%rd29+-32], %r30;
	st.u32 	[%rd29+-28], %r30;
	st.u32 	[%rd29+-24], %r30;
	st.u32 	[%rd29+-20], %r30;
	st.u32 	[%rd29+-16], %r30;
	st.u32 	[%rd29+-12], %r30;
	st.u32 	[%rd29+-8], %r30;
	st.u32 	[%rd29+-4], %r30;
	st.u32 	[%rd29], %r30;
	st.u32 	[%rd29+4], %r30;
	st.u32 	[%rd29+8], %r30;
	st.u32 	[%rd29+12], %r30;
	st.u32 	[%rd29+16], %r30;
	st.u32 	[%rd29+20], %r30;
	st.u32 	[%rd29+24], %r30;
	st.u32 	[%rd29+28], %r30;
	add.s32 	%r48, %r48, 16;
	add.s64 	%rd29, %rd29, 64;
	setp.ne.s32 	%p4, %r48, 0;
	mov.u32 	%r50, %r10;
	@%p4 bra 	$L__BB9_12;
$L__BB9_13:
	setp.eq.s32 	%p5, %r7, 0;
	@%p5 bra 	$L__BB9_23;
	add.s32 	%r31, %r7, -1;
	setp.lt.u32 	%p6, %r31, 7;
	@%p6 bra 	$L__BB9_16;
	mul.wide.u32 	%rd17, %r50, 4;
	add.s64 	%rd18, %rd16, %rd17;
	mov.b32 	%r32, 0;
	st.u32 	[%rd18], %r32;
	st.u32 	[%rd18+4], %r32;
	st.u32 	[%rd18+8], %r32;
	st.u32 	[%rd18+12], %r32;
	st.u32 	[%rd18+16], %r32;
	st.u32 	[%rd18+20], %r32;
	st.u32 	[%rd18+24], %r32;
	st.u32 	[%rd18+28], %r32;
	add.s32 	%r50, %r50, 8;
$L__BB9_16:
	setp.eq.s32 	%p7, %r8, 0;
	@%p7 bra 	$L__BB9_23;
	setp.lt.u32 	%p8, %r9, 3;
	@%p8 bra 	$L__BB9_19;
	mul.wide.u32 	%rd19, %r50, 4;
	add.s64 	%rd20, %rd16, %rd19;
	mov.b32 	%r33, 0;
	st.u32 	[%rd20], %r33;
	st.u32 	[%rd20+4], %r33;
	st.u32 	[%rd20+8], %r33;
	st.u32 	[%rd20+12], %r33;
	add.s32 	%r50, %r50, 4;
$L__BB9_19:
	setp.eq.s32 	%p9, %r11, 0;
	@%p9 bra 	$L__BB9_23;
	setp.eq.s32 	%p10, %r11, 1;
	mul.wide.u32 	%rd21, %r50, 4;
	add.s64 	%rd12, %rd16, %rd21;
	mov.b32 	%r34, 0;
	st.u32 	[%rd12], %r34;
	@%p10 bra 	$L__BB9_23;
	setp.eq.s32 	%p11, %r11, 2;
	mov.b32 	%r35, 0;
	st.u32 	[%rd12+4], %r35;
	@%p11 bra 	$L__BB9_23;
	mov.b32 	%r36, 0;
	st.u32 	[%rd12+8], %r36;
$L__BB9_23:
	setp.gt.s32 	%p12, %r46, 0;
	selp.b32 	%r37, %r46, %r23, %p12;
	add.s32 	%r38, %r37, -1;
	mul.wide.s32 	%rd22, %r46, 64;
	add.s64 	%rd23, %rd1, %rd22;
	st.global.v2.u32 	[%rd23], {%r24, %r38};
	setp.lt.s32 	%p13, %r46, %r3;
	selp.b32 	%r39, %r14, 0, %p13;
	st.global.v2.u32 	[%rd23+8], {%r39, %r38};
	mov.b32 	%r40, %f2;
	st.global.v2.u32 	[%rd23+16], {%r46, %r40};
	sub.f32 	%f10, %f3, %f2;
	st.global.v2.f32 	[%rd23+24], {%f3, %f10};
	st.global.u64 	[%rd23+40], %rd14;
	st.global.u64 	[%rd23+48], %rd15;
	st.global.u64 	[%rd23+56], %rd16;
	setp.eq.s64 	%p14, %rd14, 0;
	@%p14 bra 	$L__BB9_25;
	{ // callseq 6, 0
	.param .b64 param0;
	st.param.b64 	[param0], %rd14;
	call.uni 
	free, 
	(
	param0
	);
	} // callseq 6
$L__BB9_25:
	setp.eq.s64 	%p15, %rd15, 0;
	@%p15 bra 	$L__BB9_27;
	{ // callseq 7, 0
	.param .b64 param0;
	st.param.b64 	[param0], %rd15;
	call.uni 
	free, 
	(
	param0
	);
	} // callseq 7
$L__BB9_27:
	setp.eq.s64 	%p16, %rd16, 0;
	@%p16 bra 	$L__BB9_29;
	{ // callseq 8, 0
	.param .b64 param0;
	st.param.b64 	[param0], %rd16;
	call.uni 
	free, 
	(
	param0
	);
	} // callseq 8
$L__BB9_29:
	add.s32 	%r46, %r46, %r2;
	setp.lt.s32 	%p17, %r46, %r23;
	@%p17 bra 	$L__BB9_10;
$L__BB9_30:
	ret;

}
	// .globl	_Z18initial_conditionsiP9Element_tPKf
.visible .entry _Z18initial_conditionsiP9Element_tPKf(
	.param .u32 _Z18initial_conditionsiP9Element_tPKf_param_0,
	.param .u64 .ptr .align 1 _Z18initial_conditionsiP9Element_tPKf_param_1,
	.param .u64 .ptr .align 1 _Z18initial_conditionsiP9Element_tPKf_param_2
)
{
	.reg .pred 	%p<25>;
	.reg .b32 	%r<53>;
	.reg .b32 	%f<10>;
	.reg .b64 	%rd<12>;
	.reg .b64 	%fd<54>;

	ld.param.u32 	%r18, [_Z18initial_conditionsiP9Element_tPKf_param_0];
	ld.param.u64 	%rd4, [_Z18initial_conditionsiP9Element_tPKf_param_1];
	ld.param.u64 	%rd5, [_Z18initial_conditionsiP9Element_tPKf_param_2];
	mov.u32 	%r19, %ctaid.x;
	mov.u32 	%r1, %ntid.x;
	mov.u32 	%r20, %tid.x;
	mad.lo.s32 	%r51, %r19, %r1, %r20;
	setp.ge.s32 	%p3, %r51, %r18;
	@%p3 bra 	$L__BB10_14;
	mov.f64 	%fd13, 0d4000000000000000;
	{
	.reg .b32 %temp; 
	mov.b64 	{%temp, %r3}, %fd13;
	}
	and.b32  	%r4, %r3, 2146435072;
	setp.eq.s32 	%p4, %r4, 1062207488;
	setp.lt.s32 	%p6, %r3, 0;
	selp.b32 	%r5, 0, 2146435072, %p6;
	and.b32  	%r21, %r3, 2147483647;
	setp.ne.s32 	%p7, %r21, 1071644672;
	and.pred  	%p1, %p4, %p7;
	or.b32  	%r6, %r5, -2147483648;
	mov.f64 	%fd14, 0d3FC99999A0000000;
	{
	.reg .b32 %temp; 
	mov.b64 	{%temp, %r22}, %fd14;
	}
	setp.lt.s32 	%p8, %r22, 0;
	and.pred  	%p2, %p8, %p4;
	mov.u32 	%r23, %nctaid.x;
	mul.lo.s32 	%r7, %r1, %r23;
	cvta.to.global.u64 	%rd1, %rd4;
	cvta.to.global.u64 	%rd2, %rd5;
	selp.b32 	%r35, %r6, %r5, %p1;
$L__BB10_2:
	mul.wide.s32 	%rd6, %r51, 64;
	add.s64 	%rd3, %rd1, %rd6;
	ld.global.u32 	%r24, [%rd3];
	mad.lo.s32 	%r9, %r24, %r24, %r24;
	setp.lt.s32 	%p9, %r24, 0;
	@%p9 bra 	$L__BB10_13;
	{ // callseq 15, 0
	.param .b64 param0;
	st.param.f64 	[param0], 0d3FC99999A0000000;
	.param .b64 retval0;
	call.uni (retval0), 
	__internal_accurate_pow, 
	(
	param0
	);
	ld.param.f64 	%fd15, [retval0];
	} // callseq 15
	neg.f64 	%fd17, %fd15;
	selp.f64 	%fd1, %fd17, %fd15, %p2;
	shr.u32 	%r26, %r9, 31;
	add.s32 	%r27, %r9, %r26;
	shr.s32 	%r10, %r27, 1;
	mov.b32 	%r52, 0;
$L__BB10_4:
	mov.u32 	%r11, %r52;
	setp.lt.s32 	%p10, %r3, 0;
	setp.eq.s32 	%p11, %r4, 1062207488;
	add.s32 	%r28, %r11, %r10;
	mul.wide.u32 	%rd7, %r28, 4;
	add.s64 	%rd8, %rd2, %rd7;
	ld.global.f32 	%f3, [%rd8];
	mul.f32 	%f4, %f3, 0f3F000000;
	cvt.f64.f32 	%fd18, %f4;
	add.f64 	%fd19, %fd18, 0d3FE0000000000000;
	ld.global.f32 	%f5, [%rd3+24];
	ld.global.f32 	%f6, [%rd3+20];
	sub.f32 	%f7, %f5, %f6;
	cvt.f64.f32 	%fd20, %f7;
	cvt.f64.f32 	%fd21, %f6;
	fma.rn.f64 	%fd22, %fd19, %fd20, %fd21;
	cvt.rn.f32.f64 	%f1, %fd22;
	cvt.f64.f32 	%fd2, %f1;
	{
	.reg .b32 %temp; 
	mov.b64 	{%temp, %r12}, %fd2;
	}
	abs.f64 	%fd3, %fd2;
	{ // callseq 16, 0
	.param .b64 param0;
	st.param.f64 	[param0], %fd3;
	.param .b64 retval0;
	call.uni (retval0), 
	__internal_accurate_pow, 
	(
	param0
	);
	ld.param.f64 	%fd23, [retval0];
	} // callseq 16
	setp.lt.s32 	%p13, %r12, 0;
	neg.f64 	%fd25, %fd23;
	selp.f64 	%fd26, %fd25, %fd23, %p11;
	selp.f64 	%fd27, %fd26, %fd23, %p13;
	setp.eq.f32 	%p14, %f1, 0f00000000;
	selp.b32 	%r29, %r12, 0, %p11;
	or.b32  	%r30, %r29, 2146435072;
	selp.b32 	%r31, %r30, %r29, %p10;
	mov.b32 	%r32, 0;
	mov.b64 	%fd28, {%r32, %r31};
	selp.f64 	%fd52, %fd28, %fd27, %p14;
	add.f64 	%fd29, %fd2, 0d4000000000000000;
	{
	.reg .b32 %temp; 
	mov.b64 	{%temp, %r33}, %fd29;
	}
	and.b32  	%r34, %r33, 2146435072;
	setp.ne.s32 	%p15, %r34, 2146435072;
	@%p15 bra 	$L__BB10_9;
	setp.num.f32 	%p16, %f1, %f1;
	@%p16 bra 	$L__BB10_7;
	mov.f64 	%fd30, 0d4000000000000000;
	add.rn.f64 	%fd52, %fd2, %fd30;
	bra.uni 	$L__BB10_9;
$L__BB10_7:
	setp.neu.f64 	%p17, %fd3, 0d7FF0000000000000;
	@%p17 bra 	$L__BB10_9;
	setp.lt.s32 	%p18, %r12, 0;
	selp.b32 	%r36, %r35, %r5, %p18;
	mov.b32 	%r37, 0;
	mov.b64 	%fd52, {%r37, %r36};
$L__BB10_9:
	setp.eq.f32 	%p19, %f1, 0f3F800000;
	mul.f64 	%fd31, %fd52, 0dBFE62E4300000000;
	selp.f64 	%fd32, 0dBFE62E4300000000, %fd31, %p19;
	div.rn.f64 	%fd8, %fd32, %fd1;
	fma.rn.f64 	%fd33, %fd8, 0d3FF71547652B82FE, 0d4338000000000000;
	{
	.reg .b32 %temp; 
	mov.b64 	{%r13, %temp}, %fd33;
	}
	mov.f64 	%fd34, 0dC338000000000000;
	add.rn.f64 	%fd35, %fd33, %fd34;
	fma.rn.f64 	%fd36, %fd35, 0dBFE62E42FEFA39EF, %fd8;
	fma.rn.f64 	%fd37, %fd35, 0dBC7ABC9E3B39803F, %fd36;
	fma.rn.f64 	%fd38, %fd37, 0d3E5ADE1569CE2BDF, 0d3E928AF3FCA213EA;
	fma.rn.f64 	%fd39, %fd38, %fd37, 0d3EC71DEE62401315;
	fma.rn.f64 	%fd40, %fd39, %fd37, 0d3EFA01997C89EB71;
	fma.rn.f64 	%fd41, %fd40, %fd37, 0d3F2A01A014761F65;
	fma.rn.f64 	%fd42, %fd41, %fd37, 0d3F56C16C1852B7AF;
	fma.rn.f64 	%fd43, %fd42, %fd37, 0d3F81111111122322;
	fma.rn.f64 	%fd44, %fd43, %fd37, 0d3FA55555555502A1;
	fma.rn.f64 	%fd45, %fd44, %fd37, 0d3FC5555555555511;
	fma.rn.f64 	%fd46, %fd45, %fd37, 0d3FE000000000000B;
	fma.rn.f64 	%fd47, %fd46, %fd37, 0d3FF0000000000000;
	fma.rn.f64 	%fd48, %fd47, %fd37, 0d3FF0000000000000;
	{
	.reg .b32 %temp; 
	mov.b64 	{%r14, %temp}, %fd48;
	}
	{
	.reg .b32 %temp; 
	mov.b64 	{%temp, %r15}, %fd48;
	}
	shl.b32 	%r38, %r13, 20;
	add.s32 	%r39, %r38, %r15;
	mov.b64 	%fd53, {%r14, %r39};
	{
	.reg .b32 %temp; 
	mov.b64 	{%temp, %r40}, %fd8;
	}
	mov.b32 	%f8, %r40;
	abs.f32 	%f2, %f8;
	setp.lt.f32 	%p20, %f2, 0f4086232B;
	@%p20 bra 	$L__BB10_12;
	setp.lt.f64 	%p21, %fd8, 0d0000000000000000;
	add.f64 	%fd49, %fd8, 0d7FF0000000000000;
	selp.f64 	%fd53, 0d0000000000000000, %fd49, %p21;
	setp.geu.f32 	%p22, %f2, 0f40874800;
	@%p22 bra 	$L__BB10_12;
	shr.u32 	%r41, %r13, 31;
	add.s32 	%r42, %r13, %r41;
	shr.s32 	%r43, %r42, 1;
	shl.b32 	%r44, %r43, 20;
	add.s32 	%r45, %r15, %r44;
	mov.b64 	%fd50, {%r14, %r45};
	sub.s32 	%r46, %r13, %r43;
	shl.b32 	%r47, %r46, 20;
	add.s32 	%r48, %r47, 1072693248;
	mov.b32 	%r49, 0;
	mov.b64 	%fd51, {%r49, %r48};
	mul.f64 	%fd53, %fd51, %fd50;
$L__BB10_12:
	cvt.rn.f32.f64 	%f9, %fd53;
	ld.global.u64 	%rd9, [%rd3+40];
	mul.wide.u32 	%rd10, %r11, 4;
	add.s64 	%rd11, %rd9, %rd10;
	st.f32 	[%rd11], %f9;
	add.s32 	%r52, %r11, 1;
	ld.global.u32 	%r50, [%rd3];
	setp.lt.s32 	%p23, %r11, %r50;
	@%p23 bra 	$L__BB10_4;
$L__BB10_13:
	add.s32 	%r51, %r51, %r7;
	setp.lt.s32 	%p24, %r51, %r18;
	@%p24 bra 	$L__BB10_2;
$L__BB10_14:
	ret;

}
	// .globl	_Z17get_elements_dataiPK9Element_tPfS2_
.visible .entry _Z17get_elements_dataiPK9Element_tPfS2_(
	.param .u32 _Z17get_elements_dataiPK9Element_tPfS2__param_0,
	.param .u64 .ptr .align 1 _Z17get_elements_dataiPK9Element_tPfS2__param_1,
	.param .u64 .ptr .align 1 _Z17get_elements_dataiPK9Element_tPfS2__param_2,
	.param .u64 .ptr .align 1 _Z17get_elements_dataiPK9Element_tPfS2__param_3
)
{
	.reg .pred 	%p<5>;
	.reg .b32 	%r<20>;
	.reg .b32 	%f<3>;
	.reg .b64 	%rd<19>;

	ld.param.u32 	%r10, [_Z17get_elements_dataiPK9Element_tPfS2__param_0];
	ld.param.u64 	%rd5, [_Z17get_elements_dataiPK9Element_tPfS2__param_1];
	ld.param.u64 	%rd6, [_Z17get_elements_dataiPK9Element_tPfS2__param_2];
	ld.param.u64 	%rd7, [_Z17get_elements_dataiPK9Element_tPfS2__param_3];
	mov.u32 	%r11, %ctaid.x;
	mov.u32 	%r1, %ntid.x;
	mov.u32 	%r12, %tid.x;
	mad.lo.s32 	%r18, %r11, %r1, %r12;
	setp.ge.s32 	%p1, %r18, %r10;
	@%p1 bra 	$L__BB11_6;
	mov.u32 	%r13, %nctaid.x;
	mul.lo.s32 	%r3, %r1, %r13;
	cvta.to.global.u64 	%rd1, %rd5;
	cvta.to.global.u64 	%rd2, %rd6;
	cvta.to.global.u64 	%rd3, %rd7;
$L__BB11_2:
	mul.wide.s32 	%rd8, %r18, 64;
	add.s64 	%rd4, %rd1, %rd8;
	ld.global.u32 	%r14, [%rd4];
	add.s32 	%r5, %r14, 1;
	setp.lt.s32 	%p2, %r14, 0;
	@%p2 bra 	$L__BB11_5;
	mul.lo.s32 	%r6, %r5, %r18;
	mov.b32 	%r19, 0;
$L__BB11_4:
	ld.global.u64 	%rd9, [%rd4+40];
	cvta.to.global.u64 	%rd10, %rd9;
	mul.wide.u32 	%rd11, %r19, 4;
	add.s64 	%rd12, %rd10, %rd11;
	ld.global.f32 	%f1, [%rd12];
	add.s32 	%r16, %r19, %r6;
	mul.wide.s32 	%rd13, %r16, 4;
	add.s64 	%rd14, %rd2, %rd13;
	st.global.f32 	[%rd14], %f1;
	ld.global.u64 	%rd15, [%rd4+48];
	cvta.to.global.u64 	%rd16, %rd15;
	add.s64 	%rd17, %rd16, %rd11;
	ld.global.f32 	%f2, [%rd17];
	add.s64 	%rd18, %rd3, %rd13;
	st.global.f32 	[%rd18], %f2;
	add.s32 	%r8, %r19, 1;
	ld.global.u32 	%r17, [%rd4];
	setp.lt.s32 	%p3, %r19, %r17;
	mov.u32 	%r19, %r8;
	@%p3 bra 	$L__BB11_4;
$L__BB11_5:
	add.s32 	%r18, %r18, %r3;
	setp.lt.s32 	%p4, %r18, %r10;
	@%p4 bra 	$L__BB11_2;
$L__BB11_6:
	ret;

}
	// .globl	_Z7get_phiiPK9Element_tPf
.visible .entry _Z7get_phiiPK9Element_tPf(
	.param .u32 _Z7get_phiiPK9Element_tPf_param_0,
	.param .u64 .ptr .align 1 _Z7get_phiiPK9Element_tPf_param_1,
	.param .u64 .ptr .align 1 _Z7get_phiiPK9Element_tPf_param_2
)
{
	.reg .pred 	%p<5>;
	.reg .b32 	%r<17>;
	.reg .b32 	%f<2>;
	.reg .b64 	%rd<12>;

	ld.param.u32 	%r8, [_Z7get_phiiPK9Element_tPf_param_0];
	ld.param.u64 	%rd4, [_Z7get_phiiPK9Element_tPf_param_1];
	ld.param.u64 	%rd5, [_Z7get_phiiPK9Element_tPf_param_2];
	mov.u32 	%r9, %ctaid.x;
	mov.u32 	%r1, %ntid.x;
	mov.u32 	%r10, %tid.x;
	mad.lo.s32 	%r15, %r9, %r1, %r10;
	setp.ge.s32 	%p1, %r15, %r8;
	@%p1 bra 	$L__BB12_6;
	mov.u32 	%r11, %nctaid.x;
	mul.lo.s32 	%r3, %r1, %r11;
	cvta.to.global.u64 	%rd1, %rd4;
	cvta.to.global.u64 	%rd2, %rd5;
$L__BB12_2:
	mul.wide.s32 	%rd6, %r15, 64;
	add.s64 	%rd3, %rd1, %rd6;
	ld.global.u32 	%r12, [%rd3];
	setp.lt.s32 	%p2, %r12, 0;
	@%p2 bra 	$L__BB12_5;
	mov.b32 	%r16, 0;
$L__BB12_4:
	ld.global.u64 	%rd7, [%rd3+40];
	cvta.to.global.u64 	%rd8, %rd7;
	mul.wide.u32 	%rd9, %r16, 4;
	add.s64 	%rd10, %rd8, %rd9;
	ld.global.f32 	%f1, [%rd10];
	add.s64 	%rd11, %rd2, %rd9;
	st.global.f32 	[%rd11], %f1;
	add.s32 	%r6, %r16, 1;
	ld.global.u32 	%r14, [%rd3];
	setp.lt.s32 	%p3, %r16, %r14;
	mov.u32 	%r16, %r6;
	@%p3 bra 	$L__BB12_4;
$L__BB12_5:
	add.s32 	%r15, %r15, %r3;
	setp.lt.s32 	%p4, %r15, %r8;
	@%p4 bra 	$L__BB12_2;
$L__BB12_6:
	ret;

}
	// .globl	_Z12get_solutioniiPK9Element_tPKfPfS4_
.visible .entry _Z12get_solutioniiPK9Element_tPKfPfS4_(
	.param .u32 _Z12get_solutioniiPK9Element_tPKfPfS4__param_0,
	.param .u32 _Z12get_solutioniiPK9Element_tPKfPfS4__param_1,
	.param .u64 .ptr .align 1 _Z12get_solutioniiPK9Element_tPKfPfS4__param_2,
	.param .u64 .ptr .align 1 _Z12get_solutioniiPK9Element_tPKfPfS4__param_3,
	.param .u64 .ptr .align 1 _Z12get_solutioniiPK9Element_tPKfPfS4__param_4,
	.param .u64 .ptr .align 1 _Z12get_solutioniiPK9Element_tPKfPfS4__param_5
)
{
	.reg .pred 	%p<7>;
	.reg .b32 	%r<37>;
	.reg .b32 	%f<15>;
	.reg .b64 	%rd<24>;

	ld.param.u32 	%r16, [_Z12get_solutioniiPK9Element_tPKfPfS4__param_0];
	ld.param.u32 	%r17, [_Z12get_solutioniiPK9Element_tPKfPfS4__param_1];
	ld.param.u64 	%rd9, [_Z12get_solutioniiPK9Element_tPKfPfS4__param_2];
	ld.param.u64 	%rd10, [_Z12get_solutioniiPK9Element_tPKfPfS4__param_3];
	ld.param.u64 	%rd11, [_Z12get_solutioniiPK9Element_tPKfPfS4__param_4];
	ld.param.u64 	%rd12, [_Z12get_solutioniiPK9Element_tPKfPfS4__param_5];
	mov.u32 	%r18, %ctaid.x;
	mov.u32 	%r1, %ntid.x;
	mov.u32 	%r19, %tid.x;
	mad.lo.s32 	%r33, %r18, %r1, %r19;
	setp.ge.s32 	%p1, %r33, %r16;
	@%p1 bra 	$L__BB13_9;
	setp.lt.s32 	%p2, %r17, 1;
	@%p2 bra 	$L__BB13_9;
	mov.u32 	%r20, %nctaid.x;
	mul.lo.s32 	%r3, %r1, %r20;
	cvta.to.global.u64 	%rd1, %rd9;
	cvta.to.global.u64 	%rd2, %rd11;
	cvta.to.global.u64 	%rd3, %rd10;
	cvta.to.global.u64 	%rd4, %rd12;
	add.s32 	%r21, %r17, -1;
	cvt.rn.f32.s32 	%f1, %r21;
$L__BB13_3:
	mul.lo.s32 	%r5, %r33, %r17;
	mul.wide.s32 	%rd13, %r33, 64;
	add.s64 	%rd5, %rd1, %rd13;
	ld.global.u32 	%r23, [%rd5];
	mul.lo.s32 	%r24, %r23, %r17;
	mad.lo.s32 	%r25, %r24, %r23, %r24;
	shr.u32 	%r26, %r25, 31;
	add.s32 	%r27, %r25, %r26;
	shr.s32 	%r6, %r27, 1;
	mov.b32 	%r34, 0;
$L__BB13_4:
	add.s32 	%r8, %r34, %r5;
	mul.wide.s32 	%rd14, %r8, 4;
	add.s64 	%rd6, %rd2, %rd14;
	mov.b32 	%r28, 0;
	st.global.u32 	[%rd6], %r28;
	ld.global.u32 	%r35, [%rd5];
	setp.lt.s32 	%p3, %r35, 0;
	@%p3 bra 	$L__BB13_7;
	mov.b32 	%r36, 0;
	mov.f32 	%f14, 0f00000000;
	mov.b64 	%rd23, 0;
$L__BB13_6:
	mad.lo.s32 	%r30, %r34, %r35, %r34;
	add.s32 	%r31, %r6, %r36;
	add.s32 	%r32, %r31, %r30;
	mul.wide.s32 	%rd16, %r32, 4;
	add.s64 	%rd17, %rd3, %rd16;
	ld.global.f32 	%f5, [%rd17];
	ld.global.u64 	%rd18, [%rd5+40];
	cvta.to.global.u64 	%rd19, %rd18;
	add.s64 	%rd20, %rd19, %rd23;
	ld.global.f32 	%f6, [%rd20];
	fma.rn.f32 	%f14, %f5, %f6, %f14;
	st.global.f32 	[%rd6], %f14;
	add.s32 	%r12, %r36, 1;
	ld.global.u32 	%r35, [%rd5];
	add.s64 	%rd23, %rd23, 4;
	setp.lt.s32 	%p4, %r36, %r35;
	mov.u32 	%r36, %r12;
	@%p4 bra 	$L__BB13_6;
$L__BB13_7:
	cvt.rn.f32.u32 	%f7, %r34;
	ld.global.f32 	%f8, [%rd5+24];
	ld.global.f32 	%f9, [%rd5+20];
	sub.f32 	%f10, %f8, %f9;
	mul.f32 	%f11, %f10, %f7;
	div.rn.f32 	%f12, %f11, %f1;
	add.f32 	%f13, %f9, %f12;
	add.s64 	%rd22, %rd4, %rd14;
	st.global.f32 	[%rd22], %f13;
	add.s32 	%r34, %r34, 1;
	setp.ne.s32 	%p5, %r34, %r17;
	@%p5 bra 	$L__BB13_4;
	add.s32 	%r33, %r33, %r3;
	setp.lt.s32 	%p6, %r33, %r16;
	@%p6 bra 	$L__BB13_3;
$L__BB13_9:
	ret;

}
	// .globl	_Z8rk3_stepiP9Element_tfff
.visible .entry _Z8rk3_stepiP9Element_tfff(
	.param .u32 _Z8rk3_stepiP9Element_tfff_param_0,
	.param .u64 .ptr .align 1 _Z8rk3_stepiP9Element_tfff_param_1,
	.param .f32 _Z8rk3_stepiP9Element_tfff_param_2,
	.param .f32 _Z8rk3_stepiP9Element_tfff_param_3,
	.param .f32 _Z8rk3_stepiP9Element_tfff_param_4
)
{
	.reg .pred 	%p<5>;
	.reg .b32 	%r<17>;
	.reg .b32 	%f<11>;
	.reg .b64 	%rd<18>;

	ld.param.u32 	%r8, [_Z8rk3_stepiP9Element_tfff_param_0];
	ld.param.u64 	%rd3, [_Z8rk3_stepiP9Element_tfff_param_1];
	ld.param.f32 	%f2, [_Z8rk3_stepiP9Element_tfff_param_2];
	ld.param.f32 	%f3, [_Z8rk3_stepiP9Element_tfff_param_3];
	ld.param.f32 	%f4, [_Z8rk3_stepiP9Element_tfff_param_4];
	mov.u32 	%r9, %ctaid.x;
	mov.u32 	%r1, %ntid.x;
	mov.u32 	%r10, %tid.x;
	mad.lo.s32 	%r15, %r9, %r1, %r10;
	setp.ge.s32 	%p1, %r15, %r8;
	@%p1 bra 	$L__BB14_6;
	mul.f32 	%f1, %f2, %f4;
	mov.u32 	%r11, %nctaid.x;
	mul.lo.s32 	%r3, %r1, %r11;
	cvta.to.global.u64 	%rd1, %rd3;
$L__BB14_2:
	mul.wide.s32 	%rd4, %r15, 64;
	add.s64 	%rd2, %rd1, %rd4;
	ld.global.u32 	%r12, [%rd2];
	setp.lt.s32 	%p2, %r12, 0;
	@%p2 bra 	$L__BB14_5;
	mov.b32 	%r16, 0;
$L__BB14_4:
	ld.global.u64 	%rd5, [%rd2+56];
	cvta.to.global.u64 	%rd6, %rd5;
	mul.wide.u32 	%rd7, %r16, 4;
	add.s64 	%rd8, %rd6, %rd7;
	ld.global.f32 	%f5, [%rd8];
	ld.global.u64 	%rd9, [%rd2+48];
	cvta.to.global.u64 	%rd10, %rd9;
	add.s64 	%rd11, %rd10, %rd7;
	ld.global.f32 	%f6, [%rd11];
	fma.rn.f32 	%f7, %f3, %f5, %f6;
	st.global.f32 	[%rd8], %f7;
	ld.global.u64 	%rd12, [%rd2+56];
	cvta.to.global.u64 	%rd13, %rd12;
	add.s64 	%rd14, %rd13, %rd7;
	ld.global.f32 	%f8, [%rd14];
	ld.global.u64 	%rd15, [%rd2+40];
	cvta.to.global.u64 	%rd16, %rd15;
	add.s64 	%rd17, %rd16, %rd7;
	ld.global.f32 	%f9, [%rd17];
	fma.rn.f32 	%f10, %f1, %f8, %f9;
	st.global.f32 	[%rd17], %f10;
	add.s32 	%r6, %r16, 1;
	ld.global.u32 	%r14, [%rd2];
	setp.lt.s32 	%p3, %r16, %r14;
	mov.u32 	%r16, %r6;
	@%p3 bra 	$L__BB14_4;
$L__BB14_5:
	add.s32 	%r15, %r15, %r3;
	setp.lt.s32 	%p4, %r15, %r8;
	@%p4 bra 	$L__BB14_2;
$L__BB14_6:
	ret;

}
	// .globl	_Z25interpolate_to_boundariesiP9Element_tPKfS2_
.visible .entry _Z25interpolate_to_boundariesiP9Element_tPKfS2_(
	.param .u32 _Z25interpolate_to_boundariesiP9Element_tPKfS2__param_0,
	.param .u64 .ptr .align 1 _Z25interpolate_to_boundariesiP9Element_tPKfS2__param_1,
	.param .u64 .ptr .align 1 _Z25interpolate_to_boundariesiP9Element_tPKfS2__param_2,
	.param .u64 .ptr .align 1 _Z25interpolate_to_boundariesiP9Element_tPKfS2__param_3
)
{
	.reg .pred 	%p<23>;
	.reg .b32 	%r<58>;
	.reg .b32 	%f<231>;
	.reg .b64 	%rd<79>;

	ld.param.u32 	%r32, [_Z25interpolate_to_boundariesiP9Element_tPKfS2__param_0];
	ld.param.u64 	%rd19, [_Z25interpolate_to_boundariesiP9Element_tPKfS2__param_1];
	ld.param.u64 	%rd20, [_Z25interpolate_to_boundariesiP9Element_tPKfS2__param_2];
	ld.param.u64 	%rd21, [_Z25interpolate_to_boundariesiP9Element_tPKfS2__param_3];
	cvta.to.global.u64 	%rd1, %rd21;
	cvta.to.global.u64 	%rd2, %rd20;
	mov.u32 	%r33, %ctaid.x;
	mov.u32 	%r1, %ntid.x;
	mov.u32 	%r34, %tid.x;
	mad.lo.s32 	%r49, %r33, %r1, %r34;
	setp.ge.s32 	%p1, %r49, %r32;
	@%p1 bra 	$L__BB15_31;
	add.s64 	%rd3, %rd2, 32;
	mov.u32 	%r35, %nctaid.x;
	mul.lo.s32 	%r3, %r1, %r35;
	cvta.to.global.u64 	%rd4, %rd19;
$L__BB15_2:
	mul.wide.s32 	%rd22, %r49, 64;
	add.s64 	%rd5, %rd4, %rd22;
	ld.global.u32 	%r5, [%rd5];
	ld.global.u64 	%rd23, [%rd5+40];
	cvta.to.global.u64 	%rd6, %rd23;
	add.s32 	%r6, %r5, 1;
	mad.lo.s32 	%r36, %r5, %r5, %r5;
	shr.u32 	%r37, %r36, 31;
	add.s32 	%r38, %r36, %r37;
	shr.s32 	%r7, %r38, 1;
	setp.lt.s32 	%p2, %r5, 0;
	mov.f32 	%f222, 0f00000000;
	@%p2 bra 	$L__BB15_16;
	and.b32  	%r8, %r6, 15;
	setp.lt.u32 	%p3, %r5, 15;
	mov.f32 	%f222, 0f00000000;
	mov.b32 	%r52, 0;
	@%p3 bra 	$L__BB15_6;
	and.b32  	%r52, %r6, -16;
	neg.s32 	%r50, %r52;
	mul.wide.u32 	%rd24, %r7, 4;
	add.s64 	%rd78, %rd3, %rd24;
	add.s64 	%rd77, %rd6, 32;
	mov.f32 	%f222, 0f00000000;
$L__BB15_5:
	.pragma "nounroll";
	ld.global.f32 	%f33, [%rd78+-32];
	ld.global.f32 	%f34, [%rd77+-32];
	fma.rn.f32 	%f35, %f33, %f34, %f222;
	ld.global.f32 	%f36, [%rd78+-28];
	ld.global.f32 	%f37, [%rd77+-28];
	fma.rn.f32 	%f38, %f36, %f37, %f35;
	ld.global.f32 	%f39, [%rd78+-24];
	ld.global.f32 	%f40, [%rd77+-24];
	fma.rn.f32 	%f41, %f39, %f40, %f38;
	ld.global.f32 	%f42, [%rd78+-20];
	ld.global.f32 	%f43, [%rd77+-20];
	fma.rn.f32 	%f44, %f42, %f43, %f41;
	ld.global.f32 	%f45, [%rd78+-16];
	ld.global.f32 	%f46, [%rd77+-16];
	fma.rn.f32 	%f47, %f45, %f46, %f44;
	ld.global.f32 	%f48, [%rd78+-12];
	ld.global.f32 	%f49, [%rd77+-12];
	fma.rn.f32 	%f50, %f48, %f49, %f47;
	ld.global.f32 	%f51, [%rd78+-8];
	ld.global.f32 	%f52, [%rd77+-8];
	fma.rn.f32 	%f53, %f51, %f52, %f50;
	ld.global.f32 	%f54, [%rd78+-4];
	ld.global.f32 	%f55, [%rd77+-4];
	fma.rn.f32 	%f56, %f54, %f55, %f53;
	ld.global.f32 	%f57, [%rd78];
	ld.global.f32 	%f58, [%rd77];
	fma.rn.f32 	%f59, %f57, %f58, %f56;
	ld.global.f32 	%f60, [%rd78+4];
	ld.global.f32 	%f61, [%rd77+4];
	fma.rn.f32 	%f62, %f60, %f61, %f59;
	ld.global.f32 	%f63, [%rd78+8];
	ld.global.f32 	%f64, [%rd77+8];
	fma.rn.f32 	%f65, %f63, %f64, %f62;
	ld.global.f32 	%f66, [%rd78+12];
	ld.global.f32 	%f67, [%rd77+12];
	fma.rn.f32 	%f68, %f66, %f67, %f65;
	ld.global.f32 	%f69, [%rd78+16];
	ld.global.f32 	%f70, [%rd77+16];
	fma.rn.f32 	%f71, %f69, %f70, %f68;
	ld.global.f32 	%f72, [%rd78+20];
	ld.global.f32 	%f73, [%rd77+20];
	fma.rn.f32 	%f74, %f72, %f73, %f71;
	ld.global.f32 	%f75, [%rd78+24];
	ld.global.f32 	%f76, [%rd77+24];
	fma.rn.f32 	%f77, %f75, %f76, %f74;
	ld.global.f32 	%f78, [%rd78+28];
	ld.global.f32 	%f79, [%rd77+28];
	fma.rn.f32 	%f222, %f78, %f79, %f77;
	add.s32 	%r50, %r50, 16;
	add.s64 	%rd78, %rd78, 64;
	add.s64 	%rd77, %rd77, 64;
	setp.ne.s32 	%p4, %r50, 0;
	@%p4 bra 	$L__BB15_5;
$L__BB15_6:
	setp.eq.s32 	%p5, %r8, 0;
	@%p5 bra 	$L__BB15_16;
	and.b32  	%r14, %r6, 7;
	setp.lt.u32 	%p6, %r8, 8;
	@%p6 bra 	$L__BB15_9;
	add.s32 	%r40, %r52, %r7;
	mul.wide.u32 	%rd25, %r40, 4;
	add.s64 	%rd26, %rd2, %rd25;
	ld.global.f32 	%f81, [%rd26];
	cvt.u64.u32 	%rd27, %r52;
	mul.wide.u32 	%rd28, %r52, 4;
	add.s64 	%rd29, %rd6, %rd28;
	ld.global.f32 	%f82, [%rd29];
	fma.rn.f32 	%f83, %f81, %f82, %f222;
	cvt.u64.u32 	%rd30, %r7;
	add.s64 	%rd31, %rd27, %rd30;
	shl.b64 	%rd32, %rd31, 2;
	add.s64 	%rd33, %rd2, %rd32;
	ld.global.f32 	%f84, [%rd33+4];
	ld.global.f32 	%f85, [%rd29+4];
	fma.rn.f32 	%f86, %f84, %f85, %f83;
	ld.global.f32 	%f87, [%rd33+8];
	ld.global.f32 	%f88, [%rd29+8];
	fma.rn.f32 	%f89, %f87, %f88, %f86;
	ld.global.f32 	%f90, [%rd33+12];
	ld.global.f32 	%f91, [%rd29+12];
	fma.rn.f32 	%f92, %f90, %f91, %f89;
	ld.global.f32 	%f93, [%rd33+16];
	ld.global.f32 	%f94, [%rd29+16];
	fma.rn.f32 	%f95, %f93, %f94, %f92;
	ld.global.f32 	%f96, [%rd33+20];
	ld.global.f32 	%f97, [%rd29+20];
	fma.rn.f32 	%f98, %f96, %f97, %f95;
	ld.global.f32 	%f99, [%rd33+24];
	ld.global.f32 	%f100, [%rd29+24];
	fma.rn.f32 	%f101, %f99, %f100, %f98;
	ld.global.f32 	%f102, [%rd33+28];
	ld.global.f32 	%f103, [%rd29+28];
	fma.rn.f32 	%f222, %f102, %f103, %f101;
	add.s32 	%r52, %r52, 8;
$L__BB15_9:
	setp.eq.s32 	%p7, %r14, 0;
	@%p7 bra 	$L__BB15_16;
	and.b32  	%r17, %r6, 3;
	setp.lt.u32 	%p8, %r14, 4;
	@%p8 bra 	$L__BB15_12;
	add.s32 	%r41, %r52, %r7;
	mul.wide.u32 	%rd34, %r41, 4;
	add.s64 	%rd35, %rd2, %rd34;
	ld.global.f32 	%f105, [%rd35];
	cvt.u64.u32 	%rd36, %r52;
	mul.wide.u32 	%rd37, %r52, 4;
	add.s64 	%rd38, %rd6, %rd37;
	ld.global.f32 	%f106, [%rd38];
	fma.rn.f32 	%f107, %f105, %f106, %f222;
	cvt.u64.u32 	%rd39, %r7;
	add.s64 	%rd40, %rd36, %rd39;
	shl.b64 	%rd41, %rd40, 2;
	add.s64 	%rd42, %rd2, %rd41;
	ld.global.f32 	%f108, [%rd42+4];
	ld.global.f32 	%f109, [%rd38+4];
	fma.rn.f32 	%f110, %f108, %f109, %f107;
	ld.global.f32 	%f111, [%rd42+8];
	ld.global.f32 	%f112, [%rd38+8];
	fma.rn.f32 	%f113, %f111, %f112, %f110;
	ld.global.f32 	%f114, [%rd42+12];
	ld.global.f32 	%f115, [%rd38+12];
	fma.rn.f32 	%f222, %f114, %f115, %f113;
	add.s32 	%r52, %r52, 4;
$L__BB15_12:
	setp.eq.s32 	%p9, %r17, 0;
	@%p9 bra 	$L__BB15_16;
	add.s32 	%r42, %r52, %r7;
	mul.wide.u32 	%rd43, %r42, 4;
	add.s64 	%rd44, %rd2, %rd43;
	ld.global.f32 	%f116, [%rd44];
	cvt.u64.u32 	%rd13, %r52;
	mul.wide.u32 	%rd45, %r52, 4;
	add.s64 	%rd14, %rd6, %rd45;
	ld.global.f32 	%f117, [%rd14];
	fma.rn.f32 	%f222, %f116, %f117, %f222;
	setp.eq.s32 	%p10, %r17, 1;
	@%p10 bra 	$L__BB15_16;
	cvt.u64.u32 	%rd46, %r7;
	add.s64 	%rd47, %rd13, %rd46;
	shl.b64 	%rd48, %rd47, 2;
	add.s64 	%rd15, %rd2, %rd48;
	ld.global.f32 	%f118, [%rd15+4];
	ld.global.f32 	%f119, [%rd14+4];
	fma.rn.f32 	%f222, %f118, %f119, %f222;
	setp.eq.s32 	%p11, %r17, 2;
	@%p11 bra 	$L__BB15_16;
	ld.global.f32 	%f120, [%rd15+8];
	ld.global.f32 	%f121, [%rd14+8];
	fma.rn.f32 	%f222, %f120, %f121, %f222;
$L__BB15_16:
	setp.lt.s32 	%p12, %r5, 0;
	st.global.f32 	[%rd5+32], %f222;
	mov.f32 	%f230, 0f00000000;
	@%p12 bra 	$L__BB15_30;
	and.b32  	%r20, %r6, 15;
	setp.lt.u32 	%p13, %r5, 15;
	mov.f32 	%f230, 0f00000000;
	mov.b32 	%r56, 0;
	@%p13 bra 	$L__BB15_20;
	and.b32  	%r56, %r6, -16;
	mov.f32 	%f230, 0f00000000;
	mov.b32 	%r54, 0;
$L__BB15_19:
	.pragma "nounroll";
	add.s32 	%r45, %r54, %r7;
	mul.wide.u32 	%rd49, %r45, 4;
	add.s64 	%rd50, %rd1, %rd49;
	ld.global.f32 	%f126, [%rd50];
	mul.wide.u32 	%rd51, %r54, 4;
	add.s64 	%rd52, %rd6, %rd51;
	ld.global.f32 	%f127, [%rd52];
	fma.rn.f32 	%f128, %f126, %f127, %f230;
	ld.global.f32 	%f129, [%rd50+4];
	ld.global.f32 	%f130, [%rd52+4];
	fma.rn.f32 	%f131, %f129, %f130, %f128;
	ld.global.f32 	%f132, [%rd50+8];
	ld.global.f32 	%f133, [%rd52+8];
	fma.rn.f32 	%f134, %f132, %f133, %f131;
	ld.global.f32 	%f135, [%rd50+12];
	ld.global.f32 	%f136, [%rd52+12];
	fma.rn.f32 	%f137, %f135, %f136, %f134;
	ld.global.f32 	%f138, [%rd50+16];
	ld.global.f32 	%f139, [%rd52+16];
	fma.rn.f32 	%f140, %f138, %f139, %f137;
	ld.global.f32 	%f141, [%rd50+20];
	ld.global.f32 	%f142, [%rd52+20];
	fma.rn.f32 	%f143, %f141, %f142, %f140;
	ld.global.f32 	%f144, [%rd50+24];
	ld.global.f32 	%f145, [%rd52+24];
	fma.rn.f32 	%f146, %f144, %f145, %f143;
	ld.global.f32 	%f147, [%rd50+28];
	ld.global.f32 	%f148, [%rd52+28];
	fma.rn.f32 	%f149, %f147, %f148, %f146;
	ld.global.f32 	%f150, [%rd50+32];
	ld.global.f32 	%f151, [%rd52+32];
	fma.rn.f32 	%f152, %f150, %f151, %f149;
	ld.global.f32 	%f153, [%rd50+36];
	ld.global.f32 	%f154, [%rd52+36];
	fma.rn.f32 	%f155, %f153, %f154, %f152;
	ld.global.f32 	%f156, [%rd50+40];
	ld.global.f32 	%f157, [%rd52+40];
	fma.rn.f32 	%f158, %f156, %f157, %f155;
	ld.global.f32 	%f159, [%rd50+44];
	ld.global.f32 	%f160, [%rd52+44];
	fma.rn.f32 	%f161, %f159, %f160, %f158;
	ld.global.f32 	%f162, [%rd50+48];
	ld.global.f32 	%f163, [%rd52+48];
	fma.rn.f32 	%f164, %f162, %f163, %f161;
	ld.global.f32 	%f165, [%rd50+52];
	ld.global.f32 	%f166, [%rd52+52];
	fma.rn.f32 	%f167, %f165, %f166, %f164;
	ld.global.f32 	%f168, [%rd50+56];
	ld.global.f32 	%f169, [%rd52+56];
	fma.rn.f32 	%f170, %f168, %f169, %f167;
	ld.global.f32 	%f171, [%rd50+60];
	ld.global.f32 	%f172, [%rd52+60];
	fma.rn.f32 	%f230, %f171, %f172, %f170;
	add.s32 	%r54, %r54, 16;
	setp.ne.s32 	%p14, %r54, %r56;
	@%p14 bra 	$L__BB15_19;
$L__BB15_20:
	setp.eq.s32 	%p15, %r20, 0;
	@%p15 bra 	$L__BB15_30;
	and.b32  	%r25, %r6, 7;
	setp.lt.u32 	%p16, %r20, 8;
	@%p16 bra 	$L__BB15_23;
	add.s32 	%r46, %r56, %r7;
	mul.wide.u32 	%rd53, %r46, 4;
	add.s64 	%rd54, %rd1, %rd53;
	ld.global.f32 	%f174, [%rd54];
	cvt.u64.u32 	%rd55, %r56;
	mul.wide.u32 	%rd56, %r56, 4;
	add.s64 	%rd57, %rd6, %rd56;
	ld.global.f32 	%f175, [%rd57];
	fma.rn.f32 	%f176, %f174, %f175, %f230;
	cvt.u64.u32 	%rd58, %r7;
	add.s64 	%rd59, %rd55, %rd58;
	shl.b64 	%rd60, %rd59, 2;
	add.s64 	%rd61, %rd1, %rd60;
	ld.global.f32 	%f177, [%rd61+4];
	ld.global.f32 	%f178, [%rd57+4];
	fma.rn.f32 	%f179, %f177, %f178, %f176;
	ld.global.f32 	%f180, [%rd61+8];
	ld.global.f32 	%f181, [%rd57+8];
	fma.rn.f32 	%f182, %f180, %f181, %f179;
	ld.global.f32 	%f183, [%rd61+12];
	ld.global.f32 	%f184, [%rd57+12];
	fma.rn.f32 	%f185, %f183, %f184, %f182;
	ld.global.f32 	%f186, [%rd61+16];
	ld.global.f32 	%f187, [%rd57+16];
	fma.rn.f32 	%f188, %f186, %f187, %f185;
	ld.global.f32 	%f189, [%rd61+20];
	ld.global.f32 	%f190, [%rd57+20];
	fma.rn.f32 	%f191, %f189, %f190, %f188;
	ld.global.f32 	%f192, [%rd61+24];
	ld.global.f32 	%f193, [%rd57+24];
	fma.rn.f32 	%f194, %f192, %f193, %f191;
	ld.global.f32 	%f195, [%rd61+28];
	ld.global.f32 	%f196, [%rd57+28];
	fma.rn.f32 	%f230, %f195, %f196, %f194;
	add.s32 	%r56, %r56, 8;
$L__BB15_23:
	setp.eq.s32 	%p17, %r25, 0;
	@%p17 bra 	$L__BB15_30;
	and.b32  	%r28, %r6, 3;
	setp.lt.u32 	%p18, %r25, 4;
	@%p18 bra 	$L__BB15_26;
	add.s32 	%r47, %r56, %r7;
	mul.wide.u32 	%rd62, %r47, 4;
	add.s64 	%rd63, %rd1, %rd62;
	ld.global.f32 	%f198, [%rd63];
	cvt.u64.u32 	%rd64, %r56;
	mul.wide.u32 	%rd65, %r56, 4;
	add.s64 	%rd66, %rd6, %rd65;
	ld.global.f32 	%f199, [%rd66];
	fma.rn.f32 	%f200, %f198, %f199, %f230;
	cvt.u64.u32 	%rd67, %r7;
	add.s64 	%rd68, %rd64, %rd67;
	shl.b64 	%rd69, %rd68, 2;
	add.s64 	%rd70, %rd1, %rd69;
	ld.global.f32 	%f201, [%rd70+4];
	ld.global.f32 	%f202, [%rd66+4];
	fma.rn.f32 	%f203, %f201, %f202, %f200;
	ld.global.f32 	%f204, [%rd70+8];
	ld.global.f32 	%f205, [%rd66+8];
	fma.rn.f32 	%f206, %f204, %f205, %f203;
	ld.global.f32 	%f207, [%rd70+12];
	ld.global.f32 	%f208, [%rd66+12];
	fma.rn.f32 	%f230, %f207, %f208, %f206;
	add.s32 	%r56, %r56, 4;
$L__BB15_26:
	setp.eq.s32 	%p19, %r28, 0;
	@%p19 bra 	$L__BB15_30;
	add.s32 	%r48, %r56, %r7;
	mul.wide.u32 	%rd71, %r48, 4;
	add.s64 	%rd72, %rd1, %rd71;
	ld.global.f32 	%f209, [%rd72];
	cvt.u64.u32 	%rd16, %r56;
	mul.wide.u32 	%rd73, %r56, 4;
	add.s64 	%rd17, %rd6, %rd73;
	ld.global.f32 	%f210, [%rd17];
	fma.rn.f32 	%f230, %f209, %f210, %f230;
	setp.eq.s32 	%p20, %r28, 1;
	@%p20 bra 	$L__BB15_30;
	cvt.u64.u32 	%rd74, %r7;
	add.s64 	%rd75, %rd16, %rd74;
	shl.b64 	%rd76, %rd75, 2;
	add.s64 	%rd18, %rd1, %rd76;
	ld.global.f32 	%f211, [%rd18+4];
	ld.global.f32 	%f212, [%rd17+4];
	fma.rn.f32 	%f230, %f211, %f212, %f230;
	setp.eq.s32 	%p21, %r28, 2;
	@%p21 bra 	$L__BB15_30;
	ld.global.f32 	%f213, [%rd18+8];
	ld.global.f32 	%f214, [%rd17+8];
	fma.rn.f32 	%f230, %f213, %f214, %f230;
$L__BB15_30:
	st.global.f32 	[%rd5+36], %f230;
	add.s32 	%r49, %r49, %r3;
	setp.lt.s32 	%p22, %r49, %r32;
	@%p22 bra 	$L__BB15_2;
$L__BB15_31:
	ret;

}
	// .globl	_Z11build_facesiP6Face_t
.visible .entry _Z11build_facesiP6Face_t(
	.param .u32 _Z11build_facesiP6Face_t_param_0,
	.param .u64 .ptr .align 1 _Z11build_facesiP6Face_t_param_1
)
{
	.reg .pred 	%p<12>;
	.reg .b32 	%r<49>;
	.reg .b64 	%rd<12>;

	ld.param.u32 	%r17, [_Z11build_facesiP6Face_t_param_0];
	ld.param.u64 	%rd3, [_Z11build_facesiP6Face_t_param_1];
	cvta.to.global.u64 	%rd1, %rd3;
	mov.u32 	%r18, %ctaid.x;
	mov.u32 	%r19, %ntid.x;
	mov.u32 	%r20, %tid.x;
	mad.lo.s32 	%r46, %r18, %r19, %r20;
	mov.u32 	%r21, %nctaid.x;
	mul.lo.s32 	%r2, %r19, %r21;
	setp.ge.s32 	%p1, %r46, %r17;
	@%p1 bra 	$L__BB16_8;
	add.s32 	%r3, %r17, -1;
	add.s32 	%r22, %r46, %r2;
	max.s32 	%r23, %r17, %r22;
	setp.lt.s32 	%p2, %r22, %r17;
	selp.u32 	%r24, 1, 0, %p2;
	add.s32 	%r25, %r22, %r24;
	sub.s32 	%r26, %r23, %r25;
	div.u32 	%r27, %r26, %r2;
	add.s32 	%r4, %r27, %r24;
	and.b32  	%r28, %r4, 3;
	setp.eq.s32 	%p3, %r28, 3;
	@%p3 bra 	$L__BB16_5;
	add.s32 	%r45, %r46, 1;
	add.s64 	%rd2, %rd1, 4;
	add.s32 	%r29, %r4, 1;
	and.b32  	%r30, %r29, 3;
	neg.s32 	%r44, %r30;
$L__BB16_3:
	.pragma "nounroll";
	add.s32 	%r31, %r45, -1;
	mul.wide.s32 	%rd4, %r46, 12;
	add.s64 	%rd5, %rd2, %rd4;
	setp.lt.s32 	%p4, %r31, %r3;
	selp.b32 	%r32, %r45, 0, %p4;
	st.global.u32 	[%rd5+-4], %r31;
	st.global.u32 	[%rd5], %r32;
	add.s32 	%r46, %r46, %r2;
	add.s32 	%r45, %r45, %r2;
	add.s32 	%r44, %r44, 1;
	setp.ne.s32 	%p5, %r44, 0;
	@%p5 bra 	$L__BB16_3;
	add.s32 	%r46, %r45, -1;
$L__BB16_5:
	setp.lt.u32 	%p6, %r4, 3;
	@%p6 bra 	$L__BB16_8;
	mul.wide.s32 	%rd8, %r2, 12;
$L__BB16_7:
	setp.lt.s32 	%p7, %r46, %r3;
	add.s32 	%r33, %r46, 1;
	selp.b32 	%r34, %r33, 0, %p7;
	mul.wide.s32 	%rd6, %r46, 12;
	add.s64 	%rd7, %rd1, %rd6;
	st.global.u32 	[%rd7], %r46;
	st.global.u32 	[%rd7+4], %r34;
	add.s32 	%r35, %r46, %r2;
	setp.lt.s32 	%p8, %r35, %r3;
	add.s32 	%r36, %r33, %r2;
	selp.b32 	%r37, %r36, 0, %p8;
	add.s64 	%rd9, %rd7, %rd8;
	st.global.u32 	[%rd9], %r35;
	st.global.u32 	[%rd9+4], %r37;
	add.s32 	%r38, %r35, %r2;
	setp.lt.s32 	%p9, %r38, %r3;
	add.s32 	%r39, %r36, %r2;
	selp.b32 	%r40, %r39, 0, %p9;
	add.s64 	%rd10, %rd9, %rd8;
	st.global.u32 	[%rd10], %r38;
	st.global.u32 	[%rd10+4], %r40;
	add.s32 	%r41, %r38, %r2;
	setp.lt.s32 	%p10, %r41, %r3;
	add.s32 	%r42, %r39, %r2;
	selp.b32 	%r43, %r42, 0, %p10;
	add.s64 	%rd11, %rd10, %rd8;
	st.global.u32 	[%rd11], %r41;
	st.global.u32 	[%rd11+4], %r43;
	add.s32 	%r46, %r41, %r2;
	setp.lt.s32 	%p11, %r46, %r17;
	@%p11 bra 	$L__BB16_7;
$L__BB16_8:
	ret;

}
	// .globl	_Z16calculate_fluxesiP6Face_tPK9Element_t
.visible .entry _Z16calculate_fluxesiP6Face_tPK9Element_t(
	.param .u32 _Z16calculate_fluxesiP6Face_tPK9Element_t_param_0,
	.param .u64 .ptr .align 1 _Z16calculate_fluxesiP6Face_tPK9Element_t_param_1,
	.param .u64 .ptr .align 1 _Z16calculate_fluxesiP6Face_tPK9Element_t_param_2
)
{
	.reg .pred 	%p<7>;
	.reg .b32 	%r<36>;
	.reg .b32 	%f<6>;
	.reg .b64 	%rd<24>;

	ld.param.u32 	%r12, [_Z16calculate_fluxesiP6Face_tPK9Element_t_param_0];
	ld.param.u64 	%rd4, [_Z16calculate_fluxesiP6Face_tPK9Element_t_param_1];
	ld.param.u64 	%rd5, [_Z16calculate_fluxesiP6Face_tPK9Element_t_param_2];
	cvta.to.global.u64 	%rd1, %rd5;
	cvta.to.global.u64 	%rd2, %rd4;
	mov.u32 	%r13, %ctaid.x;
	mov.u32 	%r14, %ntid.x;
	mov.u32 	%r15, %tid.x;
	mad.lo.s32 	%r34, %r13, %r14, %r15;
	mov.u32 	%r16, %nctaid.x;
	mul.lo.s32 	%r2, %r14, %r16;
	setp.ge.s32 	%p1, %r34, %r12;
	@%p1 bra 	$L__BB17_7;
	add.s32 	%r17, %r34, %r2;
	max.s32 	%r18, %r12, %r17;
	setp.lt.s32 	%p2, %r17, %r12;
	selp.u32 	%r19, 1, 0, %p2;
	add.s32 	%r20, %r17, %r19;
	sub.s32 	%r21, %r18, %r20;
	div.u32 	%r22, %r21, %r2;
	add.s32 	%r3, %r22, %r19;
	and.b32  	%r23, %r3, 3;
	setp.eq.s32 	%p3, %r23, 3;
	@%p3 bra 	$L__BB17_4;
	add.s64 	%rd3, %rd2, 8;
	add.s32 	%r24, %r3, 1;
	and.b32  	%r25, %r24, 3;
	neg.s32 	%r32, %r25;
$L__BB17_3:
	.pragma "nounroll";
	mul.wide.s32 	%rd6, %r34, 12;
	add.s64 	%rd7, %rd3, %rd6;
	ld.global.u32 	%r26, [%rd7+-8];
	mul.wide.s32 	%rd8, %r26, 64;
	add.s64 	%rd9, %rd1, %rd8;
	ld.global.f32 	%f1, [%rd9+36];
	st.global.f32 	[%rd7], %f1;
	add.s32 	%r34, %r34, %r2;
	add.s32 	%r32, %r32, 1;
	setp.ne.s32 	%p4, %r32, 0;
	@%p4 bra 	$L__BB17_3;
$L__BB17_4:
	setp.lt.u32 	%p5, %r3, 3;
	@%p5 bra 	$L__BB17_7;
	mul.wide.s32 	%rd14, %r2, 12;
	shl.b32 	%r31, %r2, 2;
$L__BB17_6:
	mul.wide.s32 	%rd10, %r34, 12;
	add.s64 	%rd11, %rd2, %rd10;
	ld.global.u32 	%r27, [%rd11];
	mul.wide.s32 	%rd12, %r27, 64;
	add.s64 	%rd13, %rd1, %rd12;
	ld.global.f32 	%f2, [%rd13+36];
	st.global.f32 	[%rd11+8], %f2;
	add.s64 	%rd15, %rd11, %rd14;
	ld.global.u32 	%r28, [%rd15];
	mul.wide.s32 	%rd16, %r28, 64;
	add.s64 	%rd17, %rd1, %rd16;
	ld.global.f32 	%f3, [%rd17+36];
	st.global.f32 	[%rd15+8], %f3;
	add.s64 	%rd18, %rd15, %rd14;
	ld.global.u32 	%r29, [%rd18];
	mul.wide.s32 	%rd19, %r29, 64;
	add.s64 	%rd20, %rd1, %rd19;
	ld.global.f32 	%f4, [%rd20+36];
	st.global.f32 	[%rd18+8], %f4;
	add.s64 	%rd21, %rd18, %rd14;
	ld.global.u32 	%r30, [%rd21];
	mul.wide.s32 	%rd22, %r30, 64;
	add.s64 	%rd23, %rd1, %rd22;
	ld.global.f32 	%f5, [%rd23+36];
	st.global.f32 	[%rd21+8], %f5;
	add.s32 	%r34, %r31, %r34;
	setp.lt.s32 	%p6, %r34, %r12;
	@%p6 bra 	$L__BB17_6;
$L__BB17_7:
	ret;

}
	// .globl	_Z21compute_dg_derivativefiP9Element_tPK6Face_tPKfS5_S5_S5_
.visible .entry _Z21compute_dg_derivativefiP9Element_tPK6Face_tPKfS5_S5_S5_(
	.param .f32 _Z21compute_dg_derivativefiP9Element_tPK6Face_tPKfS5_S5_S5__param_0,
	.param .u32 _Z21compute_dg_derivativefiP9Element_tPK6Face_tPKfS5_S5_S5__param_1,
	.param .u64 .ptr .align 1 _Z21compute_dg_derivativefiP9Element_tPK6Face_tPKfS5_S5_S5__param_2,
	.param .u64 .ptr .align 1 _Z21compute_dg_derivativefiP9Element_tPK6Face_tPKfS5_S5_S5__param_3,
	.param .u64 .ptr .align 1 _Z21compute_dg_derivativefiP9Element_tPK6Face_tPKfS5_S5_S5__param_4,
	.param .u64 .ptr .align 1 _Z21compute_dg_derivativefiP9Element_tPK6Face_tPKfS5_S5_S5__param_5,
	.param .u64 .ptr .align 1 _Z21compute_dg_derivativefiP9Element_tPK6Face_tPKfS5_S5_S5__param_6,
	.param .u64 .ptr .align 1 _Z21compute_dg_derivativefiP9Element_tPK6Face_tPKfS5_S5_S5__param_7
)
{
	.reg .pred 	%p<75>;
	.reg .b32 	%r<234>;
	.reg .b32 	%f<183>;
	.reg .b64 	%rd<105>;
	.reg .b64 	%fd<133>;

	ld.param.f32 	%f34, [_Z21compute_dg_derivativefiP9Element_tPK6Face_tPKfS5_S5_S5__param_0];
	ld.param.u32 	%r75, [_Z21compute_dg_derivativefiP9Element_tPK6Face_tPKfS5_S5_S5__param_1];
	ld.param.u64 	%rd33, [_Z21compute_dg_derivativefiP9Element_tPK6Face_tPKfS5_S5_S5__param_2];
	ld.param.u64 	%rd34, [_Z21compute_dg_derivativefiP9Element_tPK6Face_tPKfS5_S5_S5__param_4];
	ld.param.u64 	%rd35, [_Z21compute_dg_derivativefiP9Element_tPK6Face_tPKfS5_S5_S5__param_5];
	ld.param.u64 	%rd36, [_Z21compute_dg_derivativefiP9Element_tPK6Face_tPKfS5_S5_S5__param_6];
	ld.param.u64 	%rd37, [_Z21compute_dg_derivativefiP9Element_tPK6Face_tPKfS5_S5_S5__param_7];
	cvta.to.global.u64 	%rd1, %rd34;
	cvta.to.global.u64 	%rd2, %rd36;
	cvta.to.global.u64 	%rd3, %rd37;
	cvta.to.global.u64 	%rd4, %rd35;
	cvta.to.global.u64 	%rd5, %rd33;
	mov.u32 	%r76, %ctaid.x;
	mov.u32 	%r77, %ntid.x;
	mov.u32 	%r78, %tid.x;
	mad.lo.s32 	%r219, %r76, %r77, %r78;
	mov.u32 	%r79, %nctaid.x;
	mul.lo.s32 	%r2, %r77, %r79;
	setp.ge.s32 	%p1, %r219, %r75;
	@%p1 bra 	$L__BB18_64;
	fma.rn.f32 	%f1, %f34, 0fC0A00000, 0fBF800000;
	cvt.f64.f32 	%fd19, %f1;
	{
	.reg .b32 %temp; 
	mov.b64 	{%temp, %r80}, %fd19;
	}
	mov.f64 	%fd20, 0d4000000000000000;
	{
	.reg .b32 %temp; 
	mov.b64 	{%temp, %r81}, %fd20;
	}
	and.b32  	%r82, %r81, 2146435072;
	setp.eq.s32 	%p2, %r82, 1062207488;
	abs.f64 	%fd1, %fd19;
	{ // callseq 17, 0
	.param .b64 param0;
	st.param.f64 	[param0], %fd1;
	.param .b64 retval0;
	call.uni (retval0), 
	__internal_accurate_pow, 
	(
	param0
	);
	ld.param.f64 	%fd21, [retval0];
	} // callseq 17
	setp.lt.s32 	%p4, %r80, 0;
	neg.f64 	%fd23, %fd21;
	selp.f64 	%fd24, %fd23, %fd21, %p2;
	selp.f64 	%fd2, %fd24, %fd21, %p4;
	selp.b32 	%r83, %r80, 0, %p2;
	setp.lt.s32 	%p5, %r81, 0;
	or.b32  	%r84, %r83, 2146435072;
	selp.b32 	%r85, %r84, %r83, %p5;
	mov.b32 	%r86, 0;
	mov.b64 	%fd3, {%r86, %r85};
	add.f64 	%fd25, %fd19, 0d4000000000000000;
	{
	.reg .b32 %temp; 
	mov.b64 	{%temp, %r87}, %fd25;
	}
	and.b32  	%r3, %r87, 2146435072;
	setp.num.f32 	%p6, %f1, %f1;
	selp.b32 	%r88, 0, 2146435072, %p5;
	and.b32  	%r89, %r81, 2147483647;
	setp.ne.s32 	%p7, %r89, 1071644672;
	and.pred  	%p8, %p2, %p7;
	or.b32  	%r90, %r88, -2147483648;
	selp.b32 	%r91, %r90, %r88, %p8;
	selp.b32 	%r92, %r91, %r88, %p4;
	mov.b64 	%fd4, {%r86, %r92};
	add.rn.f64 	%fd5, %fd19, %fd20;
	mov.f64 	%fd26, 0d3FC99999A0000000;
	{
	.reg .b32 %temp; 
	mov.b64 	{%temp, %r93}, %fd26;
	}
	{ // callseq 18, 0
	.param .b64 param0;
	st.param.f64 	[param0], 0d3FC99999A0000000;
	.param .b64 retval0;
	call.uni (retval0), 
	__internal_accurate_pow, 
	(
	param0
	);
	ld.param.f64 	%fd27, [retval0];
	} // callseq 18
	setp.lt.s32 	%p10, %r93, 0;
	neg.f64 	%fd29, %fd27;
	selp.f64 	%fd30, %fd29, %fd27, %p2;
	selp.f64 	%fd6, %fd30, %fd27, %p10;
	@%p6 bra 	$L__BB18_33;
	setp.eq.f32 	%p44, %f1, 0f00000000;
	@%p44 bra 	$L__BB18_18;
	setp.eq.f32 	%p45, %f1, 0f3F800000;
	setp.ne.s32 	%p46, %r3, 2146435072;
	selp.f64 	%fd83, %fd2, %fd5, %p46;
	mul.f64 	%fd84, %fd83, 0dBFE62E4300000000;
	selp.f64 	%fd85, 0dBFE62E4300000000, %fd84, %p45;
	div.rn.f64 	%fd86, %fd85, %fd6;
	fma.rn.f64 	%fd87, %fd86, 0d3FF71547652B82FE, 0d4338000000000000;
	{
	.reg .b32 %temp; 
	mov.b64 	{%r154, %temp}, %fd87;
	}
	mov.f64 	%fd88, 0dC338000000000000;
	add.rn.f64 	%fd89, %fd87, %fd88;
	fma.rn.f64 	%fd90, %fd89, 0dBFE62E42FEFA39EF, %fd86;
	fma.rn.f64 	%fd91, %fd89, 0dBC7ABC9E3B39803F, %fd90;
	fma.rn.f64 	%fd92, %fd91, 0d3E5ADE1569CE2BDF, 0d3E928AF3FCA213EA;
	fma.rn.f64 	%fd93, %fd92, %fd91, 0d3EC71DEE62401315;
	fma.rn.f64 	%fd94, %fd93, %fd91, 0d3EFA01997C89EB71;
	fma.rn.f64 	%fd95, %fd94, %fd91, 0d3F2A01A014761F65;
	fma.rn.f64 	%fd96, %fd95, %fd91, 0d3F56C16C1852B7AF;
	fma.rn.f64 	%fd97, %fd96, %fd91, 0d3F81111111122322;
	fma.rn.f64 	%fd98, %fd97, %fd91, 0d3FA55555555502A1;
	fma.rn.f64 	%fd99, %fd98, %fd91, 0d3FC5555555555511;
	fma.rn.f64 	%fd100, %fd99, %fd91, 0d3FE000000000000B;
	fma.rn.f64 	%fd101, %fd100, %fd91, 0d3FF0000000000000;
	fma.rn.f64 	%fd102, %fd101, %fd91, 0d3FF0000000000000;
	{
	.reg .b32 %temp; 
	mov.b64 	{%r155, %temp}, %fd102;
	}
	{
	.reg .b32 %temp; 
	mov.b64 	{%temp, %r156}, %fd102;
	}
	shl.b32 	%r157, %r154, 20;
	add.s32 	%r158, %r157, %r156;
	mov.b64 	%fd7, {%r155, %r158};
	{
	.reg .b32 %temp; 
	mov.b64 	{%temp, %r159}, %fd86;
	}
	mov.b32 	%f105, %r159;
	abs.f32 	%f2, %f105;
	setp.lt.f64 	%p47, %fd86, 0d0000000000000000;
	add.f64 	%fd103, %fd86, 0d7FF0000000000000;
	selp.f64 	%fd8, 0d0000000000000000, %fd103, %p47;
	shr.u32 	%r160, %r154, 31;
	add.s32 	%r161, %r154, %r160;
	shr.s32 	%r162, %r161, 1;
	shl.b32 	%r163, %r162, 20;
	add.s32 	%r164, %r156, %r163;
	mov.b64 	%fd104, {%r155, %r164};
	sub.s32 	%r165, %r154, %r162;
	shl.b32 	%r166, %r165, 20;
	add.s32 	%r167, %r166, 1072693248;
	mov.b32 	%r168, 0;
	mov.b64 	%fd105, {%r168, %r167};
	mul.f64 	%fd9, %fd105, %fd104;
$L__BB18_4:
	mul.wide.s32 	%rd72, %r219, 64;
	add.s64 	%rd15, %rd5, %rd72;
	ld.global.u32 	%r25, [%rd15];
	add.s32 	%r26, %r25, 1;
	mad.lo.s32 	%r27, %r25, %r25, %r25;
	ld.global.u64 	%rd16, [%rd15+40];
	setp.lt.s32 	%p48, %r25, 0;
	@%p48 bra 	$L__BB18_17;
	ld.global.f32 	%f11, [%rd15+36];
	ld.global.u64 	%rd17, [%rd15+48];
	and.b32  	%r28, %r26, 3;
	and.b32  	%r29, %r26, -4;
	add.s32 	%r170, %r26, %r25;
	mul.lo.s32 	%r171, %r27, %r170;
	mul.hi.s32 	%r172, %r171, 715827883;
	shr.u32 	%r173, %r172, 31;
	add.s32 	%r30, %r172, %r173;
	mov.b32 	%r220, 0;
$L__BB18_6:
	mov.u32 	%r31, %r220;
	setp.lt.u32 	%p49, %r25, 3;
	mul.wide.u32 	%rd73, %r31, 4;
	add.s64 	%rd18, %rd17, %rd73;
	mov.b32 	%r222, 0;
	st.u32 	[%rd18], %r222;
	mad.lo.s32 	%r32, %r31, %r26, %r30;
	mov.f32 	%f178, 0f00000000;
	@%p49 bra 	$L__BB18_9;
	mov.b32 	%r221, 0;
	mov.f32 	%f178, 0f00000000;
$L__BB18_8:
	add.s32 	%r176, %r32, %r221;
	mul.wide.s32 	%rd74, %r176, 4;
	add.s64 	%rd75, %rd4, %rd74;
	ld.global.f32 	%f108, [%rd75];
	mul.wide.u32 	%rd76, %r221, 4;
	add.s64 	%rd77, %rd16, %rd76;
	ld.f32 	%f109, [%rd77];
	fma.rn.f32 	%f110, %f108, %f109, %f178;
	st.f32 	[%rd18], %f110;
	ld.global.f32 	%f111, [%rd75+4];
	ld.f32 	%f112, [%rd77+4];
	fma.rn.f32 	%f113, %f111, %f112, %f110;
	st.f32 	[%rd18], %f113;
	ld.global.f32 	%f114, [%rd75+8];
	ld.f32 	%f115, [%rd77+8];
	fma.rn.f32 	%f116, %f114, %f115, %f113;
	st.f32 	[%rd18], %f116;
	ld.global.f32 	%f117, [%rd75+12];
	ld.f32 	%f118, [%rd77+12];
	fma.rn.f32 	%f178, %f117, %f118, %f116;
	st.f32 	[%rd18], %f178;
	add.s32 	%r221, %r221, 4;
	setp.ne.s32 	%p50, %r221, %r29;
	mov.u32 	%r222, %r29;
	@%p50 bra 	$L__BB18_8;
$L__BB18_9:
	setp.eq.s32 	%p51, %r28, 0;
	@%p51 bra 	$L__BB18_13;
	setp.eq.s32 	%p52, %r28, 1;
	add.s32 	%r177, %r32, %r222;
	mul.wide.s32 	%rd78, %r177, 4;
	add.s64 	%rd19, %rd4, %rd78;
	ld.global.f32 	%f119, [%rd19];
	mul.wide.u32 	%rd79, %r222, 4;
	add.s64 	%rd20, %rd16, %rd79;
	ld.f32 	%f120, [%rd20];
	fma.rn.f32 	%f15, %f119, %f120, %f178;
	st.f32 	[%rd18], %f15;
	@%p52 bra 	$L__BB18_13;
	setp.eq.s32 	%p53, %r28, 2;
	ld.global.f32 	%f121, [%rd19+4];
	ld.f32 	%f122, [%rd20+4];
	fma.rn.f32 	%f16, %f121, %f122, %f15;
	st.f32 	[%rd18], %f16;
	@%p53 bra 	$L__BB18_13;
	ld.global.f32 	%f123, [%rd19+8];
	ld.f32 	%f124, [%rd20+8];
	fma.rn.f32 	%f125, %f123, %f124, %f16;
	st.f32 	[%rd18], %f125;
$L__BB18_13:
	add.s32 	%r220, %r31, 1;
	setp.ne.s32 	%p54, %r31, %r25;
	@%p54 bra 	$L__BB18_6;
	ld.global.u32 	%r178, [%rd15];
	setp.lt.s32 	%p55, %r178, 0;
	@%p55 bra 	$L__BB18_17;
	setp.geu.f32 	%p56, %f2, 0f40874800;
	selp.f64 	%fd106, %fd8, %fd9, %p56;
	setp.lt.f32 	%p57, %f2, 0f4086232B;
	selp.f64 	%fd107, %fd7, %fd106, %p57;
	cvt.rn.f32.f64 	%f17, %fd107;
	shr.u32 	%r180, %r27, 31;
	add.s32 	%r181, %r27, %r180;
	shr.s32 	%r40, %r181, 1;
	mov.b32 	%r223, 0;
$L__BB18_16:
	add.s32 	%r182, %r223, %r40;
	mul.wide.s32 	%rd80, %r182, 4;
	add.s64 	%rd81, %rd3, %rd80;
	ld.global.f32 	%f126, [%rd81];
	mul.f32 	%f127, %f11, %f126;
	add.s64 	%rd82, %rd2, %rd80;
	ld.global.f32 	%f128, [%rd82];
	mul.f32 	%f129, %f128, %f17;
	sub.f32 	%f130, %f127, %f129;
	add.s64 	%rd83, %rd1, %rd80;
	ld.global.f32 	%f131, [%rd83];
	div.rn.f32 	%f132, %f130, %f131;
	ld.global.u64 	%rd84, [%rd15+48];
	mul.wide.u32 	%rd85, %r223, 4;
	add.s64 	%rd86, %rd84, %rd85;
	ld.f32 	%f133, [%rd86];
	add.f32 	%f134, %f133, %f132;
	st.f32 	[%rd86], %f134;
	ld.global.f32 	%f135, [%rd15+28];
	mov.f32 	%f136, 0fC1200000;
	div.rn.f32 	%f137, %f136, %f135;
	ld.global.u64 	%rd87, [%rd15+48];
	add.s64 	%rd88, %rd87, %rd85;
	ld.f32 	%f138, [%rd88];
	mul.f32 	%f139, %f137, %f138;
	st.f32 	[%rd88], %f139;
	add.s32 	%r38, %r223, 1;
	ld.global.u32 	%r183, [%rd15];
	setp.lt.s32 	%p58, %r223, %r183;
	mov.u32 	%r223, %r38;
	@%p58 bra 	$L__BB18_16;
$L__BB18_17:
	add.s32 	%r219, %r219, %r2;
	setp.lt.s32 	%p59, %r219, %r75;
	@%p59 bra 	$L__BB18_4;
	bra.uni 	$L__BB18_64;
$L__BB18_18:
	setp.eq.f32 	%p60, %f1, 0f3F800000;
	setp.ne.s32 	%p61, %r3, 2146435072;
	selp.f64 	%fd108, %fd3, %fd5, %p61;
	mul.f64 	%fd109, %fd108, 0dBFE62E4300000000;
	selp.f64 	%fd110, 0dBFE62E4300000000, %fd109, %p60;
	div.rn.f64 	%fd111, %fd110, %fd6;
	fma.rn.f64 	%fd112, %fd111, 0d3FF71547652B82FE, 0d4338000000000000;
	{
	.reg .b32 %temp; 
	mov.b64 	{%r184, %temp}, %fd112;
	}
	mov.f64 	%fd113, 0dC338000000000000;
	add.rn.f64 	%fd114, %fd112, %fd113;
	fma.rn.f64 	%fd115, %fd114, 0dBFE62E42FEFA39EF, %fd111;
	fma.rn.f64 	%fd116, %fd114, 0dBC7ABC9E3B39803F, %fd115;
	fma.rn.f64 	%fd117, %fd116, 0d3E5ADE1569CE2BDF, 0d3E928AF3FCA213EA;
	fma.rn.f64 	%fd118, %fd117, %fd116, 0d3EC71DEE62401315;
	fma.rn.f64 	%fd119, %fd118, %fd116, 0d3EFA01997C89EB71;
	fma.rn.f64 	%fd120, %fd119, %fd116, 0d3F2A01A014761F65;
	fma.rn.f64 	%fd121, %fd120, %fd116, 0d3F56C16C1852B7AF;
	fma.rn.f64 	%fd122, %fd121, %fd116, 0d3F81111111122322;
	fma.rn.f64 	%fd123, %fd122, %fd116, 0d3FA55555555502A1;
	fma.rn.f64 	%fd124, %fd123, %fd116, 0d3FC5555555555511;
	fma.rn.f64 	%fd125, %fd124, %fd116, 0d3FE000000000000B;
	fma.rn.f64 	%fd126, %fd125, %fd116, 0d3FF0000000000000;
	fma.rn.f64 	%fd127, %fd126, %fd116, 0d3FF0000000000000;
	{
	.reg .b32 %temp; 
	mov.b64 	{%r185, %temp}, %fd127;
	}
	{
	.reg .b32 %temp; 
	mov.b64 	{%temp, %r186}, %fd127;
	}
	shl.b32 	%r187, %r184, 20;
	add.s32 	%r188, %r187, %r186;
	mov.b64 	%fd10, {%r185, %r188};
	{
	.reg .b32 %temp; 
	mov.b64 	{%temp, %r189}, %fd111;
	}
	mov.b32 	%f140, %r189;
	abs.f32 	%f3, %f140;
	setp.lt.f64 	%p62, %fd111, 0d0000000000000000;
	add.f64 	%fd128, %fd111, 0d7FF0000000000000;
	selp.f64 	%fd11, 0d0000000000000000, %fd128, %p62;
	shr.u32 	%r190, %r184, 31;
	add.s32 	%r191, %r184, %r190;
	shr.s32 	%r192, %r191, 1;
	shl.b32 	%r193, %r192, 20;
	add.s32 	%r194, %r186, %r193;
	mov.b64 	%fd129, {%r185, %r194};
	sub.s32 	%r195, %r184, %r192;
	shl.b32 	%r196, %r195, 20;
	add.s32 	%r197, %r196, 1072693248;
	mov.b32 	%r198, 0;
	mov.b64 	%fd130, {%r198, %r197};
	mul.f64 	%fd12, %fd130, %fd129;
$L__BB18_19:
	mul.wide.s32 	%rd89, %r219, 64;
	add.s64 	%rd6, %rd5, %rd89;
	ld.global.u32 	%r5, [%rd6];
	add.s32 	%r6, %r5, 1;
	mad.lo.s32 	%r7, %r5, %r5, %r5;
	ld.global.u64 	%rd7, [%rd6+40];
	setp.lt.s32 	%p63, %r5, 0;
	@%p63 bra 	$L__BB18_32;
	ld.global.f32 	%f4, [%rd6+36];
	ld.global.u64 	%rd8, [%rd6+48];
	and.b32  	%r8, %r6, 3;
	and.b32  	%r200, %r6, -4;
	neg.s32 	%r9, %r200;
	add.s32 	%r201, %r6, %r5;
	mul.lo.s32 	%r202, %r7, %r201;
	mul.hi.s32 	%r203, %r202, 715827883;
	shr.u32 	%r204, %r203, 31;
	add.s32 	%r10, %r203, %r204;
	mov.b32 	%r214, 0;
$L__BB18_21:
	mov.u32 	%r11, %r214;
	setp.lt.u32 	%p64, %r5, 3;
	mul.wide.u32 	%rd90, %r11, 4;
	add.s64 	%rd9, %rd8, %rd90;
	mov.b32 	%r217, 0;
	st.u32 	[%rd9], %r217;
	mad.lo.s32 	%r12, %r11, %r6, %r10;
	mov.f32 	%f176, 0f00000000;
	@%p64 bra 	$L__BB18_24;
	add.s64 	%rd104, %rd7, 8;
	mov.f32 	%f176, 0f00000000;
	mov.u32 	%r215, %r12;
	mov.u32 	%r216, %r9;
$L__BB18_23:
	and.b32  	%r217, %r6, -4;
	mul.wide.s32 	%rd91, %r215, 4;
	add.s64 	%rd92, %rd4, %rd91;
	ld.global.f32 	%f143, [%rd92];
	ld.f32 	%f144, [%rd104+-8];
	fma.rn.f32 	%f145, %f143, %f144, %f176;
	st.f32 	[%rd9], %f145;
	ld.global.f32 	%f146, [%rd92+4];
	ld.f32 	%f147, [%rd104+-4];
	fma.rn.f32 	%f148, %f146, %f147, %f145;
	st.f32 	[%rd9], %f148;
	ld.global.f32 	%f149, [%rd92+8];
	ld.f32 	%f150, [%rd104];
	fma.rn.f32 	%f151, %f149, %f150, %f148;
	st.f32 	[%rd9], %f151;
	ld.global.f32 	%f152, [%rd92+12];
	ld.f32 	%f153, [%rd104+4];
	fma.rn.f32 	%f176, %f152, %f153, %f151;
	st.f32 	[%rd9], %f176;
	add.s32 	%r216, %r216, 4;
	add.s32 	%r215, %r215, 4;
	add.s64 	%rd104, %rd104, 16;
	setp.ne.s32 	%p65, %r216, 0;
	@%p65 bra 	$L__BB18_23;
$L__BB18_24:
	setp.eq.s32 	%p66, %r8, 0;
	@%p66 bra 	$L__BB18_28;
	setp.eq.s32 	%p67, %r8, 1;
	add.s32 	%r206, %r12, %r217;
	mul.wide.s32 	%rd93, %r206, 4;
	add.s64 	%rd13, %rd4, %rd93;
	ld.global.f32 	%f154, [%rd13];
	mul.wide.u32 	%rd94, %r217, 4;
	add.s64 	%rd14, %rd7, %rd94;
	ld.f32 	%f155, [%rd14];
	fma.rn.f32 	%f8, %f154, %f155, %f176;
	st.f32 	[%rd9], %f8;
	@%p67 bra 	$L__BB18_28;
	setp.eq.s32 	%p68, %r8, 2;
	ld.global.f32 	%f156, [%rd13+4];
	ld.f32 	%f157, [%rd14+4];
	fma.rn.f32 	%f9, %f156, %f157, %f8;
	st.f32 	[%rd9], %f9;
	@%p68 bra 	$L__BB18_28;
	ld.global.f32 	%f158, [%rd13+8];
	ld.f32 	%f159, [%rd14+8];
	fma.rn.f32 	%f160, %f158, %f159, %f9;
	st.f32 	[%rd9], %f160;
$L__BB18_28:
	add.s32 	%r214, %r11, 1;
	setp.ne.s32 	%p69, %r11, %r5;
	@%p69 bra 	$L__BB18_21;
	ld.global.u32 	%r207, [%rd6];
	setp.lt.s32 	%p70, %r207, 0;
	@%p70 bra 	$L__BB18_32;
	setp.geu.f32 	%p71, %f3, 0f40874800;
	selp.f64 	%fd131, %fd11, %fd12, %p71;
	setp.lt.f32 	%p72, %f3, 0f4086232B;
	selp.f64 	%fd132, %fd10, %fd131, %p72;
	cvt.rn.f32.f64 	%f10, %fd132;
	shr.u32 	%r209, %r7, 31;
	add.s32 	%r210, %r7, %r209;
	shr.s32 	%r23, %r210, 1;
	mov.b32 	%r218, 0;
$L__BB18_31:
	add.s32 	%r211, %r218, %r23;
	mul.wide.s32 	%rd95, %r211, 4;
	add.s64 	%rd96, %rd3, %rd95;
	ld.global.f32 	%f161, [%rd96];
	mul.f32 	%f162, %f4, %f161;
	add.s64 	%rd97, %rd2, %rd95;
	ld.global.f32 	%f163, [%rd97];
	mul.f32 	%f164, %f163, %f10;
	sub.f32 	%f165, %f162, %f164;
	add.s64 	%rd98, %rd1, %rd95;
	ld.global.f32 	%f166, [%rd98];
	div.rn.f32 	%f167, %f165, %f166;
	ld.global.u64 	%rd99, [%rd6+48];
	mul.wide.u32 	%rd100, %r218, 4;
	add.s64 	%rd101, %rd99, %rd100;
	ld.f32 	%f168, [%rd101];
	add.f32 	%f169, %f168, %f167;
	st.f32 	[%rd101], %f169;
	ld.global.f32 	%f170, [%rd6+28];
	mov.f32 	%f171, 0fC1200000;
	div.rn.f32 	%f172, %f171, %f170;
	ld.global.u64 	%rd102, [%rd6+48];
	add.s64 	%rd103, %rd102, %rd100;
	ld.f32 	%f173, [%rd103];
	mul.f32 	%f174, %f172, %f173;
	st.f32 	[%rd103], %f174;
	add.s32 	%r21, %r218, 1;
	ld.global.u32 	%r212, [%rd6];
	setp.lt.s32 	%p73, %r218, %r212;
	mov.u32 	%r218, %r21;
	@%p73 bra 	$L__BB18_31;
$L__BB18_32:
	add.s32 	%r219, %r219, %r2;
	setp.lt.s32 	%p74, %r219, %r75;
	@%p74 bra 	$L__BB18_19;
	bra.uni 	$L__BB18_64;
$L__BB18_33:
	setp.eq.f32 	%p11, %f1, 0f00000000;
	@%p11 bra 	$L__BB18_49;
	setp.eq.f32 	%p12, %f1, 0f3F800000;
	setp.neu.f64 	%p13, %fd1, 0d7FF0000000000000;
	setp.ne.s32 	%p14, %r3, 2146435072;
	selp.f64 	%fd31, %fd2, %fd4, %p13;
	selp.f64 	%fd32, %fd2, %fd31, %p14;
	mul.f64 	%fd33, %fd32, 0dBFE62E4300000000;
	selp.f64 	%fd34, 0dBFE62E4300000000, %fd33, %p12;
	div.rn.f64 	%fd35, %fd34, %fd6;
	fma.rn.f64 	%fd36, %fd35, 0d3FF71547652B82FE, 0d4338000000000000;
	{
	.reg .b32 %temp; 
	mov.b64 	{%r94, %temp}, %fd36;
	}
	mov.f64 	%fd37, 0dC338000000000000;
	add.rn.f64 	%fd38, %fd36, %fd37;
	fma.rn.f64 	%fd39, %fd38, 0dBFE62E42FEFA39EF, %fd35;
	fma.rn.f64 	%fd40, %fd38, 0dBC7ABC9E3B39803F, %fd39;
	fma.rn.f64 	%fd41, %fd40, 0d3E5ADE1569CE2BDF, 0d3E928AF3FCA213EA;
	fma.rn.f64 	%fd42, %fd41, %fd40, 0d3EC71DEE62401315;
	fma.rn.f64 	%fd43, %fd42, %fd40, 0d3EFA01997C89EB71;
	fma.rn.f64 	%fd44, %fd43, %fd40, 0d3F2A01A014761F65;
	fma.rn.f64 	%fd45, %fd44, %fd40, 0d3F56C16C1852B7AF;
	fma.rn.f64 	%fd46, %fd45, %fd40, 0d3F81111111122322;
	fma.rn.f64 	%fd47, %fd46, %fd40, 0d3FA55555555502A1;
	fma.rn.f64 	%fd48, %fd47, %fd40, 0d3FC5555555555511;
	fma.rn.f64 	%fd49, %fd48, %fd40, 0d3FE000000000000B;
	fma.rn.f64 	%fd50, %fd49, %fd40, 0d3FF0000000000000;
	fma.rn.f64 	%fd51, %fd50, %fd40, 0d3FF0000000000000;
	{
	.reg .b32 %temp; 
	mov.b64 	{%r95, %temp}, %fd51;
	}
	{
	.reg .b32 %temp; 
	mov.b64 	{%temp, %r96}, %fd51;
	}
	shl.b32 	%r97, %r94, 20;
	add.s32 	%r98, %r97, %r96;
	mov.b64 	%fd13, {%r95, %r98};
	{
	.reg .b32 %temp; 
	mov.b64 	{%temp, %r99}, %fd35;
	}
	mov.b32 	%f35, %r99;
	abs.f32 	%f18, %f35;
	setp.lt.f64 	%p15, %fd35, 0d0000000000000000;
	add.f64 	%fd52, %fd35, 0d7FF0000000000000;
	selp.f64 	%fd14, 0d0000000000000000, %fd52, %p15;
	shr.u32 	%r100, %r94, 31;
	add.s32 	%r101, %r94, %r100;
	shr.s32 	%r102, %r101, 1;
	shl.b32 	%r103, %r102, 20;
	add.s32 	%r104, %r96, %r103;
	mov.b64 	%fd53, {%r95, %r104};
	sub.s32 	%r105, %r94, %r102;
	shl.b32 	%r106, %r105, 20;
	add.s32 	%r107, %r106, 1072693248;
	mov.b32 	%r108, 0;
	mov.b64 	%fd54, {%r108, %r107};
	mul.f64 	%fd15, %fd54, %fd53;
$L__BB18_35:
	mul.wide.s32 	%rd38, %r219, 64;
	add.s64 	%rd27, %rd5, %rd38;
	ld.global.u32 	%r59, [%rd27];
	add.s32 	%r60, %r59, 1;
	mad.lo.s32 	%r61, %r59, %r59, %r59;
	ld.global.u64 	%rd28, [%rd27+40];
	setp.lt.s32 	%p16, %r59, 0;
	@%p16 bra 	$L__BB18_48;
	ld.global.f32 	%f27, [%rd27+36];
	ld.global.u64 	%rd29, [%rd27+48];
	and.b32  	%r62, %r60, 3;
	and.b32  	%r63, %r60, -4;
	add.s32 	%r110, %r60, %r59;
	mul.lo.s32 	%r111, %r61, %r110;
	mul.hi.s32 	%r112, %r111, 715827883;
	shr.u32 	%r113, %r112, 31;
	add.s32 	%r64, %r112, %r113;
	mov.b32 	%r230, 0;
$L__BB18_37:
	mov.u32 	%r66, %r230;
	setp.lt.u32 	%p17, %r59, 3;
	mul.wide.u32 	%rd39, %r66, 4;
	add.s64 	%rd30, %rd29, %rd39;
	mov.b32 	%r232, 0;
	st.u32 	[%rd30], %r232;
	mad.lo.s32 	%r67, %r66, %r60, %r64;
	mov.f32 	%f182, 0f00000000;
	@%p17 bra 	$L__BB18_40;
	mov.b32 	%r231, 0;
	mov.f32 	%f182, 0f00000000;
$L__BB18_39:
	add.s32 	%r116, %r67, %r231;
	mul.wide.s32 	%rd40, %r116, 4;
	add.s64 	%rd41, %rd4, %rd40;
	ld.global.f32 	%f38, [%rd41];
	mul.wide.u32 	%rd42, %r231, 4;
	add.s64 	%rd43, %rd28, %rd42;
	ld.f32 	%f39, [%rd43];
	fma.rn.f32 	%f40, %f38, %f39, %f182;
	st.f32 	[%rd30], %f40;
	ld.global.f32 	%f41, [%rd41+4];
	ld.f32 	%f42, [%rd43+4];
	fma.rn.f32 	%f43, %f41, %f42, %f40;
	st.f32 	[%rd30], %f43;
	ld.global.f32 	%f44, [%rd41+8];
	ld.f32 	%f45, [%rd43+8];
	fma.rn.f32 	%f46, %f44, %f45, %f43;
	st.f32 	[%rd30], %f46;
	ld.global.f32 	%f47, [%rd41+12];
	ld.f32 	%f48, [%rd43+12];
	fma.rn.f32 	%f182, %f47, %f48, %f46;
	st.f32 	[%rd30], %f182;
	add.s32 	%r231, %r231, 4;
	setp.ne.s32 	%p18, %r231, %r63;
	mov.u32 	%r232, %r63;
	@%p18 bra 	$L__BB18_39;
$L__BB18_40:
	setp.eq.s32 	%p19, %r62, 0;
	@%p19 bra 	$L__BB18_44;
	setp.eq.s32 	%p20, %r62, 1;
	add.s32 	%r117, %r67, %r232;
	mul.wide.s32 	%rd44, %r117, 4;
	add.s64 	%rd31, %rd4, %rd44;
	ld.global.f32 	%f49, [%rd31];
	mul.wide.u32 	%rd45, %r232, 4;
	add.s64 	%rd32, %rd28, %rd45;
	ld.f32 	%f50, [%rd32];
	fma.rn.f32 	%f32, %f49, %f50, %f182;
	st.f32 	[%rd30], %f32;
	@%p20 bra 	$L__BB18_44;
	setp.eq.s32 	%p21, %r62, 2;
	ld.global.f32 	%f51, [%rd31+4];
	ld.f32 	%f52, [%rd32+4];
	fma.rn.f32 	%f33, %f51, %f52, %f32;
	st.f32 	[%rd30], %f33;
	@%p21 bra 	$L__BB18_44;
	ld.global.f32 	%f53, [%rd31+8];
	ld.f32 	%f54, [%rd32+8];
	fma.rn.f32 	%f55, %f53, %f54, %f33;
	st.f32 	[%rd30], %f55;
$L__BB18_44:
	add.s32 	%r230, %r66, 1;
	setp.ne.s32 	%p22, %r66, %r59;
	@%p22 bra 	$L__BB18_37;
	ld.global.u32 	%r118, [%rd27];
	setp.lt.s32 	%p23, %r118, 0;
	@%p23 bra 	$L__BB18_48;
	setp.geu.f32 	%p24, %f18, 0f40874800;
	selp.f64 	%fd55, %fd14, %fd15, %p24;
	setp.lt.f32 	%p25, %f18, 0f4086232B;
	selp.f64 	%fd56, %fd13, %fd55, %p25;
	cvt.rn.f32.f64 	%f28, %fd56;
	shr.u32 	%r120, %r61, 31;
	add.s32 	%r121, %r61, %r120;
	shr.s32 	%r65, %r121, 1;
	mov.b32 	%r233, 0;
$L__BB18_47:
	add.s32 	%r122, %r233, %r65;
	mul.wide.s32 	%rd46, %r122, 4;
	add.s64 	%rd47, %rd3, %rd46;
	ld.global.f32 	%f56, [%rd47];
	mul.f32 	%f57, %f27, %f56;
	add.s64 	%rd48, %rd2, %rd46;
	ld.global.f32 	%f58, [%rd48];
	mul.f32 	%f59, %f58, %f28;
	sub.f32 	%f60, %f57, %f59;
	add.s64 	%rd49, %rd1, %rd46;
	ld.global.f32 	%f61, [%rd49];
	div.rn.f32 	%f62, %f60, %f61;
	ld.global.u64 	%rd50, [%rd27+48];
	mul.wide.u32 	%rd51, %r233, 4;
	add.s64 	%rd52, %rd50, %rd51;
	ld.f32 	%f63, [%rd52];
	add.f32 	%f64, %f63, %f62;
	st.f32 	[%rd52], %f64;
	ld.global.f32 	%f65, [%rd27+28];
	mov.f32 	%f66, 0fC1200000;
	div.rn.f32 	%f67, %f66, %f65;
	ld.global.u64 	%rd53, [%rd27+48];
	add.s64 	%rd54, %rd53, %rd51;
	ld.f32 	%f68, [%rd54];
	mul.f32 	%f69, %f67, %f68;
	st.f32 	[%rd54], %f69;
	add.s32 	%r73, %r233, 1;
	ld.global.u32 	%r123, [%rd27];
	setp.lt.s32 	%p26, %r233, %r123;
	mov.u32 	%r233, %r73;
	@%p26 bra 	$L__BB18_47;
$L__BB18_48:
	add.s32 	%r219, %r219, %r2;
	setp.lt.s32 	%p27, %r219, %r75;
	@%p27 bra 	$L__BB18_35;
	bra.uni 	$L__BB18_64;
$L__BB18_49:
	setp.eq.f32 	%p28, %f1, 0f3F800000;
	setp.neu.f64 	%p29, %fd1, 0d7FF0000000000000;
	setp.ne.s32 	%p30, %r3, 2146435072;
	selp.f64 	%fd57, %fd3, %fd4, %p29;
	selp.f64 	%fd58, %fd3, %fd57, %p30;
	mul.f64 	%fd59, %fd58, 0dBFE62E4300000000;
	selp.f64 	%fd60, 0dBFE62E4300000000, %fd59, %p28;
	div.rn.f64 	%fd61, %fd60, %fd6;
	fma.rn.f64 	%fd62, %fd61, 0d3FF71547652B82FE, 0d4338000000000000;
	{
	.reg .b32 %temp; 
	mov.b64 	{%r124, %temp}, %fd62;
	}
	mov.f64 	%fd63, 0dC338000000000000;
	add.rn.f64 	%fd64, %fd62, %fd63;
	fma.rn.f64 	%fd65, %fd64, 0dBFE62E42FEFA39EF, %fd61;
	fma.rn.f64 	%fd66, %fd64, 0dBC7ABC9E3B39803F, %fd65;
	fma.rn.f64 	%fd67, %fd66, 0d3E5ADE1569CE2BDF, 0d3E928AF3FCA213EA;
	fma.rn.f64 	%fd68, %fd67, %fd66, 0d3EC71DEE62401315;
	fma.rn.f64 	%fd69, %fd68, %fd66, 0d3EFA01997C89EB71;
	fma.rn.f64 	%fd70, %fd69, %fd66, 0d3F2A01A014761F65;
	fma.rn.f64 	%fd71, %fd70, %fd66, 0d3F56C16C1852B7AF;
	fma.rn.f64 	%fd72, %fd71, %fd66, 0d3F81111111122322;
	fma.rn.f64 	%fd73, %fd72, %fd66, 0d3FA55555555502A1;
	fma.rn.f64 	%fd74, %fd73, %fd66, 0d3FC5555555555511;
	fma.rn.f64 	%fd75, %fd74, %fd66, 0d3FE000000000000B;
	fma.rn.f64 	%fd76, %fd75, %fd66, 0d3FF0000000000000;
	fma.rn.f64 	%fd77, %fd76, %fd66, 0d3FF0000000000000;
	{
	.reg .b32 %temp; 
	mov.b64 	{%r125, %temp}, %fd77;
	}
	{
	.reg .b32 %temp; 
	mov.b64 	{%temp, %r126}, %fd77;
	}
	shl.b32 	%r127, %r124, 20;
	add.s32 	%r128, %r127, %r126;
	mov.b64 	%fd16, {%r125, %r128};
	{
	.reg .b32 %temp; 
	mov.b64 	{%temp, %r129}, %fd61;
	}
	mov.b32 	%f70, %r129;
	abs.f32 	%f19, %f70;
	setp.lt.f64 	%p31, %fd61, 0d0000000000000000;
	add.f64 	%fd78, %fd61, 0d7FF0000000000000;
	selp.f64 	%fd17, 0d0000000000000000, %fd78, %p31;
	shr.u32 	%r130, %r124, 31;
	add.s32 	%r131, %r124, %r130;
	shr.s32 	%r132, %r131, 1;
	shl.b32 	%r133, %r132, 20;
	add.s32 	%r134, %r126, %r133;
	mov.b64 	%fd79, {%r125, %r134};
	sub.s32 	%r135, %r124, %r132;
	shl.b32 	%r136, %r135, 20;
	add.s32 	%r137, %r136, 1072693248;
	mov.b32 	%r138, 0;
	mov.b64 	%fd80, {%r138, %r137};
	mul.f64 	%fd18, %fd80, %fd79;
$L__BB18_50:
	mul.wide.s32 	%rd55, %r219, 64;
	add.s64 	%rd21, %rd5, %rd55;
	ld.global.u32 	%r42, [%rd21];
	add.s32 	%r43, %r42, 1;
	mad.lo.s32 	%r44, %r42, %r42, %r42;
	ld.global.u64 	%rd22, [%rd21+40];
	setp.lt.s32 	%p32, %r42, 0;
	@%p32 bra 	$L__BB18_63;
	ld.global.f32 	%f20, [%rd21+36];
	ld.global.u64 	%rd23, [%rd21+48];
	and.b32  	%r45, %r43, 3;
	and.b32  	%r46, %r43, -4;
	add.s32 	%r140, %r43, %r42;
	mul.lo.s32 	%r141, %r44, %r140;
	mul.hi.s32 	%r142, %r141, 715827883;
	shr.u32 	%r143, %r142, 31;
	add.s32 	%r47, %r142, %r143;
	mov.b32 	%r225, 0;
$L__BB18_52:
	mov.u32 	%r48, %r225;
	setp.lt.u32 	%p33, %r42, 3;
	mul.wide.u32 	%rd56, %r48, 4;
	add.s64 	%rd24, %rd23, %rd56;
	mov.b32 	%r227, 0;
	st.u32 	[%rd24], %r227;
	mad.lo.s32 	%r49, %r48, %r43, %r47;
	mov.f32 	%f180, 0f00000000;
	@%p33 bra 	$L__BB18_55;
	mov.b32 	%r226, 0;
	mov.f32 	%f180, 0f00000000;
$L__BB18_54:
	add.s32 	%r146, %r49, %r226;
	mul.wide.s32 	%rd57, %r146, 4;
	add.s64 	%rd58, %rd4, %rd57;
	ld.global.f32 	%f73, [%rd58];
	mul.wide.u32 	%rd59, %r226, 4;
	add.s64 	%rd60, %rd22, %rd59;
	ld.f32 	%f74, [%rd60];
	fma.rn.f32 	%f75, %f73, %f74, %f180;
	st.f32 	[%rd24], %f75;
	ld.global.f32 	%f76, [%rd58+4];
	ld.f32 	%f77, [%rd60+4];
	fma.rn.f32 	%f78, %f76, %f77, %f75;
	st.f32 	[%rd24], %f78;
	ld.global.f32 	%f79, [%rd58+8];
	ld.f32 	%f80, [%rd60+8];
	fma.rn.f32 	%f81, %f79, %f80, %f78;
	st.f32 	[%rd24], %f81;
	ld.global.f32 	%f82, [%rd58+12];
	ld.f32 	%f83, [%rd60+12];
	fma.rn.f32 	%f180, %f82, %f83, %f81;
	st.f32 	[%rd24], %f180;
	add.s32 	%r226, %r226, 4;
	setp.ne.s32 	%p34, %r226, %r46;
	mov.u32 	%r227, %r46;
	@%p34 bra 	$L__BB18_54;
$L__BB18_55:
	setp.eq.s32 	%p35, %r45, 0;
	@%p35 bra 	$L__BB18_59;
	setp.eq.s32 	%p36, %r45, 1;
	add.s32 	%r147, %r49, %r227;
	mul.wide.s32 	%rd61, %r147, 4;
	add.s64 	%rd25, %rd4, %rd61;
	ld.global.f32 	%f84, [%rd25];
	mul.wide.u32 	%rd62, %r227, 4;
	add.s64 	%rd26, %rd22, %rd62;
	ld.f32 	%f85, [%rd26];
	fma.rn.f32 	%f24, %f84, %f85, %f180;
	st.f32 	[%rd24], %f24;
	@%p36 bra 	$L__BB18_59;
	setp.eq.s32 	%p37, %r45, 2;
	ld.global.f32 	%f86, [%rd25+4];
	ld.f32 	%f87, [%rd26+4];
	fma.rn.f32 	%f25, %f86, %f87, %f24;
	st.f32 	[%rd24], %f25;
	@%p37 bra 	$L__BB18_59;
	ld.global.f32 	%f88, [%rd25+8];
	ld.f32 	%f89, [%rd26+8];
	fma.rn.f32 	%f90, %f88, %f89, %f25;
	st.f32 	[%rd24], %f90;
$L__BB18_59:
	add.s32 	%r225, %r48, 1;
	setp.ne.s32 	%p38, %r48, %r42;
	@%p38 bra 	$L__BB18_52;
	ld.global.u32 	%r148, [%rd21];
	setp.lt.s32 	%p39, %r148, 0;
	@%p39 bra 	$L__BB18_63;
	setp.geu.f32 	%p40, %f19, 0f40874800;
	selp.f64 	%fd81, %fd17, %fd18, %p40;
	setp.lt.f32 	%p41, %f19, 0f4086232B;
	selp.f64 	%fd82, %fd16, %fd81, %p41;
	cvt.rn.f32.f64 	%f26, %fd82;
	shr.u32 	%r150, %r44, 31;
	add.s32 	%r151, %r44, %r150;
	shr.s32 	%r57, %r151, 1;
	mov.b32 	%r228, 0;
$L__BB18_62:
	add.s32 	%r152, %r228, %r57;
	mul.wide.s32 	%rd63, %r152, 4;
	add.s64 	%rd64, %rd3, %rd63;
	ld.global.f32 	%f91, [%rd64];
	mul.f32 	%f92, %f20, %f91;
	add.s64 	%rd65, %rd2, %rd63;
	ld.global.f32 	%f93, [%rd65];
	mul.f32 	%f94, %f93, %f26;
	sub.f32 	%f95, %f92, %f94;
	add.s64 	%rd66, %rd1, %rd63;
	ld.global.f32 	%f96, [%rd66];
	div.rn.f32 	%f97, %f95, %f96;
	ld.global.u64 	%rd67, [%rd21+48];
	mul.wide.u32 	%rd68, %r228, 4;
	add.s64 	%rd69, %rd67, %rd68;
	ld.f32 	%f98, [%rd69];
	add.f32 	%f99, %f98, %f97;
	st.f32 	[%rd69], %f99;
	ld.global.f32 	%f100, [%rd21+28];
	mov.f32 	%f101, 0fC1200000;
	div.rn.f32 	%f102, %f101, %f100;
	ld.global.u64 	%rd70, [%rd21+48];
	add.s64 	%rd71, %rd70, %rd68;
	ld.f32 	%f103, [%rd71];
	mul.f32 	%f104, %f102, %f103;
	st.f32 	[%rd71], %f104;
	add.s32 	%r55, %r228, 1;
	ld.global.u32 	%r153, [%rd21];
	setp.lt.s32 	%p42, %r228, %r153;
	mov.u32 	%r228, %r55;
	@%p42 bra 	$L__BB18_62;
$L__BB18_63:
	add.s32 	%r219, %r219, %r2;
	setp.lt.s32 	%p43, %r219, %r75;
	@%p43 bra 	$L__BB18_50;
$L__BB18_64:
	ret;

}
.func  (.param .b64 func_retval0) __internal_accurate_pow(
	.param .b64 __internal_accurate_pow_param_0
)
{
	.reg .pred 	%p<8>;
	.reg .b32 	%r<49>;
	.reg .b32 	%f<3>;
	.reg .b64 	%fd<109>;

	ld.param.f64 	%fd10, [__internal_accurate_pow_param_0];
	{
	.reg .b32 %temp; 
	mov.b64 	{%temp, %r46}, %fd10;
	}
	{
	.reg .b32 %temp; 
	mov.b64 	{%r45, %temp}, %fd10;
	}
	shr.u32 	%r47, %r46, 20;
	setp.gt.u32 	%p1, %r46, 1048575;
	@%p1 bra 	$L__BB19_2;
	mul.f64 	%fd11, %fd10, 0d4350000000000000;
	{
	.reg .b32 %temp; 
	mov.b64 	{%temp, %r46}, %fd11;
	}
	{
	.reg .b32 %temp; 
	mov.b64 	{%r45, %temp}, %fd11;
	}
	shr.u32 	%r16, %r46, 20;
	add.s32 	%r47, %r16, -54;
$L__BB19_2:
	add.s32 	%r48, %r47, -1023;
	and.b32  	%r17, %r46, -2146435073;
	or.b32  	%r18, %r17, 1072693248;
	mov.b64 	%fd107, {%r45, %r18};
	setp.lt.u32 	%p2, %r18, 1073127583;
	@%p2 bra 	$L__BB19_4;
	{
	.reg .b32 %temp; 
	mov.b64 	{%r19, %temp}, %fd107;
	}
	{
	.reg .b32 %temp; 
	mov.b64 	{%temp, %r20}, %fd107;
	}
	add.s32 	%r21, %r20, -1048576;
	mov.b64 	%fd107, {%r19, %r21};
	add.s32 	%r48, %r47, -1022;
$L__BB19_4:
	add.f64 	%fd12, %fd107, 0dBFF0000000000000;
	add.f64 	%fd13, %fd107, 0d3FF0000000000000;
	rcp.approx.ftz.f64 	%fd14, %fd13;
	neg.f64 	%fd15, %fd13;
	fma.rn.f64 	%fd16, %fd15, %fd14, 0d3FF0000000000000;
	fma.rn.f64 	%fd17, %fd16, %fd16, %fd16;
	fma.rn.f64 	%fd18, %fd17, %fd14, %fd14;
	mul.f64 	%fd19, %fd12, %fd18;
	fma.rn.f64 	%fd20, %fd12, %fd18, %fd19;
	mul.f64 	%fd21, %fd20, %fd20;
	fma.rn.f64 	%fd22, %fd21, 0d3EB0F5FF7D2CAFE2, 0d3ED0F5D241AD3B5A;
	fma.rn.f64 	%fd23, %fd22, %fd21, 0d3EF3B20A75488A3F;
	fma.rn.f64 	%fd24, %fd23, %fd21, 0d3F1745CDE4FAECD5;
	fma.rn.f64 	%fd25, %fd24, %fd21, 0d3F3C71C7258A578B;
	fma.rn.f64 	%fd26, %fd25, %fd21, 0d3F6249249242B910;
	fma.rn.f64 	%fd27, %fd26, %fd21, 0d3F89999999999DFB;
	sub.f64 	%fd28, %fd12, %fd20;
	add.f64 	%fd29, %fd28, %fd28;
	neg.f64 	%fd30, %fd20;
	fma.rn.f64 	%fd31, %fd30, %fd12, %fd29;
	mul.f64 	%fd32, %fd18, %fd31;
	fma.rn.f64 	%fd33, %fd21, %fd27, 0d3FB5555555555555;
	mov.f64 	%fd34, 0d3FB5555555555555;
	sub.f64 	%fd35, %fd34, %fd33;
	fma.rn.f64 	%fd36, %fd21, %fd27, %fd35;
	add.f64 	%fd37, %fd36, 0dBC46A4CB00B9E7B0;
	add.f64 	%fd38, %fd33, %fd37;
	sub.f64 	%fd39, %fd33, %fd38;
	add.f64 	%fd40, %fd37, %fd39;
	mul.rn.f64 	%fd41, %fd20, %fd20;
	neg.f64 	%fd42, %fd41;
	fma.rn.f64 	%fd43, %fd20, %fd20, %fd42;
	{
	.reg .b32 %temp; 
	mov.b64 	{%r22, %temp}, %fd32;
	}
	{
	.reg .b32 %temp; 
	mov.b64 	{%temp, %r23}, %fd32;
	}
	add.s32 	%r24, %r23, 1048576;
	mov.b64 	%fd44, {%r22, %r24};
	fma.rn.f64 	%fd45, %fd20, %fd44, %fd43;
	mul.rn.f64 	%fd46, %fd41, %fd20;
	neg.f64 	%fd47, %fd46;
	fma.rn.f64 	%fd48, %fd41, %fd20, %fd47;
	fma.rn.f64 	%fd49, %fd41, %fd32, %fd48;
	fma.rn.f64 	%fd50, %fd45, %fd20, %fd49;
	mul.rn.f64 	%fd51, %fd38, %fd46;
	neg.f64 	%fd52, %fd51;
	fma.rn.f64 	%fd53, %fd38, %fd46, %fd52;
	fma.rn.f64 	%fd54, %fd38, %fd50, %fd53;
	fma.rn.f64 	%fd55, %fd40, %fd46, %fd54;
	add.f64 	%fd56, %fd51, %fd55;
	sub.f64 	%fd57, %fd51, %fd56;
	add.f64 	%fd58, %fd55, %fd57;
	add.f64 	%fd59, %fd20, %fd56;
	sub.f64 	%fd60, %fd20, %fd59;
	add.f64 	%fd61, %fd56, %fd60;
	add.f64 	%fd62, %fd58, %fd61;
	add.f64 	%fd63, %fd32, %fd62;
	add.f64 	%fd64, %fd59, %fd63;
	sub.f64 	%fd65, %fd59, %fd64;
	add.f64 	%fd66, %fd63, %fd65;
	xor.b32  	%r25, %r48, -2147483648;
	mov.b32 	%r26, 1127219200;
	mov.b64 	%fd67, {%r25, %r26};
	mov.b32 	%r27, -2147483648;
	mov.b64 	%fd68, {%r27, %r26};
	sub.f64 	%fd69, %fd67, %fd68;
	fma.rn.f64 	%fd70, %fd69, 0d3FE62E42FEFA39EF, %fd64;
	fma.rn.f64 	%fd71, %fd69, 0dBFE62E42FEFA39EF, %fd70;
	sub.f64 	%fd72, %fd71, %fd64;
	sub.f64 	%fd73, %fd66, %fd72;
	fma.rn.f64 	%fd74, %fd69, 0d3C7ABC9E3B39803F, %fd73;
	add.f64 	%fd75, %fd70, %fd74;
	sub.f64 	%fd76, %fd70, %fd75;
	add.f64 	%fd77, %fd74, %fd76;
	mov.f64 	%fd78, 0d4000000000000000;
	{
	.reg .b32 %temp; 
	mov.b64 	{%temp, %r28}, %fd78;
	}
	{
	.reg .b32 %temp; 
	mov.b64 	{%r29, %temp}, %fd78;
	}
	shl.b32 	%r30, %r28, 1;
	setp.gt.u32 	%p3, %r30, -33554433;
	and.b32  	%r31, %r28, -15728641;
	selp.b32 	%r32, %r31, %r28, %p3;
	mov.b64 	%fd79, {%r29, %r32};
	mul.rn.f64 	%fd80, %fd75, %fd79;
	neg.f64 	%fd81, %fd80;
	fma.rn.f64 	%fd82, %fd75, %fd79, %fd81;
	fma.rn.f64 	%fd83, %fd77, %fd79, %fd82;
	add.f64 	%fd4, %fd80, %fd83;
	sub.f64 	%fd84, %fd80, %fd4;
	add.f64 	%fd5, %fd83, %fd84;
	fma.rn.f64 	%fd85, %fd4, 0d3FF71547652B82FE, 0d4338000000000000;
	{
	.reg .b32 %temp; 
	mov.b64 	{%r13, %temp}, %fd85;
	}
	mov.f64 	%fd86, 0dC338000000000000;
	add.rn.f64 	%fd87, %fd85, %fd86;
	fma.rn.f64 	%fd88, %fd87, 0dBFE62E42FEFA39EF, %fd4;
	fma.rn.f64 	%fd89, %fd87, 0dBC7ABC9E3B39803F, %fd88;
	fma.rn.f64 	%fd90, %fd89, 0d3E5ADE1569CE2BDF, 0d3E928AF3FCA213EA;
	fma.rn.f64 	%fd91, %fd90, %fd89, 0d3EC71DEE62401315;
	fma.rn.f64 	%fd92, %fd91, %fd89, 0d3EFA01997C89EB71;
	fma.rn.f64 	%fd93, %fd92, %fd89, 0d3F2A01A014761F65;
	fma.rn.f64 	%fd94, %fd93, %fd89, 0d3F56C16C1852B7AF;
	fma.rn.f64 	%fd95, %fd94, %fd89, 0d3F81111111122322;
	fma.rn.f64 	%fd96, %fd95, %fd89, 0d3FA55555555502A1;
	fma.rn.f64 	%fd97, %fd96, %fd89, 0d3FC5555555555511;
	fma.rn.f64 	%fd98, %fd97, %fd89, 0d3FE000000000000B;
	fma.rn.f64 	%fd99, %fd98, %fd89, 0d3FF0000000000000;
	fma.rn.f64 	%fd100, %fd99, %fd89, 0d3FF0000000000000;
	{
	.reg .b32 %temp; 
	mov.b64 	{%r14, %temp}, %fd100;
	}
	{
	.reg .b32 %temp; 
	mov.b64 	{%temp, %r15}, %fd100;
	}
	shl.b32 	%r33, %r13, 20;
	add.s32 	%r34, %r33, %r15;
	mov.b64 	%fd108, {%r14, %r34};
	{
	.reg .b32 %temp; 
	mov.b64 	{%temp, %r35}, %fd4;
	}
	mov.b32 	%f2, %r35;
	abs.f32 	%f1, %f2;
	setp.lt.f32 	%p4, %f1, 0f4086232B;
	@%p4 bra 	$L__BB19_7;
	setp.lt.f64 	%p5, %fd4, 0d0000000000000000;
	add.f64 	%fd101, %fd4, 0d7FF0000000000000;
	selp.f64 	%fd108, 0d0000000000000000, %fd101, %p5;
	setp.geu.f32 	%p6, %f1, 0f40874800;
	@%p6 bra 	$L__BB19_7;
	shr.u32 	%r36, %r13, 31;
	add.s32 	%r37, %r13, %r36;
	shr.s32 	%r38, %r37, 1;
	shl.b32 	%r39, %r38, 20;
	add.s32 	%r40, %r15, %r39;
	mov.b64 	%fd102, {%r14, %r40};
	sub.s32 	%r41, %r13, %r38;
	shl.b32 	%r42, %r41, 20;
	add.s32 	%r43, %r42, 1072693248;
	mov.b32 	%r44, 0;
	mov.b64 	%fd103, {%r44, %r43};
	mul.f64 	%fd108, %fd103, %fd102;
$L__BB19_7:
	abs.f64 	%fd104, %fd108;
	setp.eq.f64 	%p7, %fd104, 0d7FF0000000000000;
	fma.rn.f64 	%fd105, %fd108, %fd5, %fd108;
	selp.f64 	%fd106, %fd108, %fd105, %p7;
	st.param.f64 	[func_retval0], %fd106;
	ret;

}


// ===== COMPILED SASS (sm_100) =====

	.target	sm_100

	.elftype	@"ET_EXEC"


//--------------------- .note.nv.tkinfo           --------------------------
	.section	.note.nv.tkinfo,"",@"SHT_NOTE"
	.sectionflags	@"SHF_NOTE_NV_TKINFO"
	.tkinfo
        /*0018*/ 	.word	0x00000002
        /*0030*/ 	.string	""
        /*0030*/ 	.string	"ptxas"
        /*0030*/ 	.string	"Cuda compilation tools, release 13.0, V13.0.88"
        /*0030*/ 	.string	"Build cuda_13.0.r13.0/compiler.36424714_0"
        /*0030*/ 	.string	"-arch sm_100 -m 64 "



//--------------------- .note.nv.cuinfo           --------------------------
	.section	.note.nv.cuinfo,"",@"SHT_NOTE"
	.sectionflags	@"SHF_NOTE_NV_CUINFO"
        /*0018*/ 	.short	0x0002
        /*001a*/ 	.short	0x0064
        /*001c*/ 	.short	0x0082
	.zero		2


//--------------------- .nv.info                  --------------------------
	.section	.nv.info,"",@"SHT_CUDA_INFO"
	.align	4


	//----- nvinfo : EIATTR_REGCOUNT
	.align		4
        /*0000*/ 	.byte	0x04, 0x2f
        /*0002*/ 	.short	(.L_2 - .L_1)
	.align		4
.L_1:
        /*0004*/ 	.word	index@(_Z33chebyshev_gauss_nodes_and_weightsiPfS_)
        /*0008*/ 	.word	0x00000014


	//----- nvinfo : EIATTR_FRAME_SIZE
	.align		4
.L_2:
        /*000c*/ 	.byte	0x04, 0x11
        /*000e*/ 	.short	(.L_4 - .L_3)
	.align		4
.L_3:
        /*0010*/ 	.word	index@($__internal_13_$__cuda_sm3x_div_rn_noftz_f32_slowpath)
        /*0014*/ 	.word	0x00000020


	//----- nvinfo : EIATTR_FRAME_SIZE
	.align		4
.L_4:
        /*0018*/ 	.byte	0x04, 0x11
        /*001a*/ 	.short	(.L_6 - .L_5)
	.align		4
.L_5:
        /*001c*/ 	.word	index@(_Z33chebyshev_gauss_nodes_and_weightsiPfS_)
        /*0020*/ 	.word	0x00000020


	//----- nvinfo : EIATTR_REGCOUNT
	.align		4
.L_6:
        /*0024*/ 	.byte	0x04, 0x2f
        /*0026*/ 	.short	(.L_8 - .L_7)
	.align		4
.L_7:
        /*0028*/ 	.word	index@(_Z32legendre_gauss_nodes_and_weightsiPfS_)
        /*002c*/ 	.word	0x00000027


	//----- nvinfo : EIATTR_FRAME_SIZE
	.align		4
.L_8:
        /*0030*/ 	.byte	0x04, 0x11
        /*0032*/ 	.short	(.L_10 - .L_9)
	.align		4
.L_9:
        /*0034*/ 	.word	index@($_Z32legendre_gauss_nodes_and_weightsiPfS_$__internal_accurate_pow)
        /*0038*/ 	.word	0x00000020


	//----- nvinfo : EIATTR_FRAME_SIZE
	.align		4
.L_10:
        /*003c*/ 	.byte	0x04, 0x11
        /*003e*/ 	.short	(.L_12 - .L_11)
	.align		4
.L_11:
        /*0040*/ 	.word	index@($__internal_12_$__cuda_sm3x_div_rn_noftz_f32_slowpath)
        /*0044*/ 	.word	0x00000020


	//----- nvinfo : EIATTR_FRAME_SIZE
	.align		4
.L_12:
        /*0048*/ 	.byte	0x04, 0x11
        /*004a*/ 	.short	(.L_14 - .L_13)
	.align		4
.L_13:
        /*004c*/ 	.word	index@($__internal_11_$__cuda_sm20_div_rn_f64_full)
        /*0050*/ 	.word	0x00000020


	//----- nvinfo : EIATTR_FRAME_SIZE
	.align		4
.L_14:
        /*0054*/ 	.byte	0x04, 0x11
        /*0056*/ 	.short	(.L_16 - .L_15)
	.align		4
.L_15:
        /*0058*/ 	.word	index@(_Z32legendre_gauss_nodes_and_weightsiPfS_)
        /*005c*/ 	.word	0x00000020


	//----- nvinfo : EIATTR_REGCOUNT
	.align		4
.L_16:
        /*0060*/ 	.byte	0x04, 0x2f
        /*0062*/ 	.short	(.L_18 - .L_17)
	.align		4
.L_17:
        /*0064*/ 	.word	index@(_Z29calculate_barycentric_weightsiPKfPf)
        /*0068*/ 	.word	0x00000020


	//----- nvinfo : EIATTR_FRAME_SIZE
	.align		4
.L_18:
        /*006c*/ 	.byte	0x04, 0x11
        /*006e*/ 	.short	(.L_20 - .L_19)
	.align		4
.L_19:
        /*0070*/ 	.word	index@($__internal_10_$__cuda_sm20_rcp_rn_f32_slowpath)
        /*0074*/ 	.word	0x00000000


	//----- nvinfo : EIATTR_FRAME_SIZE
	.align		4
.L_20:
        /*0078*/ 	.byte	0x04, 0x11
        /*007a*/ 	.short	(.L_22 - .L_21)
	.align		4
.L_21:
        /*007c*/ 	.word	index@(_Z29calculate_barycentric_weightsiPKfPf)
        /*0080*/ 	.word	0x00000000


	//----- nvinfo : EIATTR_REGCOUNT
	.align		4
.L_22:
        /*0084*/ 	.byte	0x04, 0x2f
        /*0086*/ 	.short	(.L_24 - .L_23)
	.align		4
.L_23:
        /*0088*/ 	.word	index@(_Z34lagrange_interpolating_polynomialsfiPKfS0_Pf)
        /*008c*/ 	.word	0x0000001e


	//----- nvinfo : EIATTR_FRAME_SIZE
	.align		4
.L_24:
        /*0090*/ 	.byte	0x04, 0x11
        /*0092*/ 	.short	(.L_26 - .L_25)
	.align		4
.L_25:
        /*0094*/ 	.word	index@($__internal_9_$__cuda_sm3x_div_rn_noftz_f32_slowpath)
        /*0098*/ 	.word	0x00000000


	//----- nvinfo : EIATTR_FRAME_SIZE
	.align		4
.L_26:
        /*009c*/ 	.byte	0x04, 0x11
        /*009e*/ 	.short	(.L_28 - .L_27)
	.align		4
.L_27:
        /*00a0*/ 	.word	index@(_Z34lagrange_interpolating_polynomialsfiPKfS0_Pf)
        /*00a4*/ 	.word	0x00000000


	//----- nvinfo : EIATTR_REGCOUNT
	.align		4
.L_28:
        /*00a8*/ 	.byte	0x04, 0x2f
        /*00aa*/ 	.short	(.L_30 - .L_29)
	.align		4
.L_29:
        /*00ac*/ 	.word	index@(_Z44normalize_lagrange_interpolating_polynomialsiPf)
        /*00b0*/ 	.word	0x0000001f


	//----- nvinfo : EIATTR_FRAME_SIZE
	.align		4
.L_30:
        /*00b4*/ 	.byte	0x04, 0x11
        /*00b6*/ 	.short	(.L_32 - .L_31)
	.align		4
.L_31:
        /*00b8*/ 	.word	index@($__internal_8_$__cuda_sm3x_div_rn_noftz_f32_slowpath)
        /*00bc*/ 	.word	0x00000000


	//----- nvinfo : EIATTR_FRAME_SIZE
	.align		4
.L_32:
        /*00c0*/ 	.byte	0x04, 0x11
        /*00c2*/ 	.short	(.L_34 - .L_33)
	.align		4
.L_33:
        /*00c4*/ 	.word	index@(_Z44normalize_lagrange_interpolating_polynomialsiPf)
        /*00c8*/ 	.word	0x00000000


	//----- nvinfo : EIATTR_REGCOUNT
	.align		4
.L_34:
        /*00cc*/ 	.byte	0x04, 0x2f
        /*00ce*/ 	.short	(.L_36 - .L_35)
	.align		4
.L_35:
        /*00d0*/ 	.word	index@(_Z30polynomial_derivative_matricesiPKfS0_Pf)
        /*00d4*/ 	.word	0x00000021


	//----- nvinfo : EIATTR_FRAME_SIZE
	.align		4
.L_36:
        /*00d8*/ 	.byte	0x04, 0x11
        /*00da*/ 	.short	(.L_38 - .L_37)
	.align		4
.L_37:
        /*00dc*/ 	.word	index@($__internal_7_$__cuda_sm3x_div_rn_noftz_f32_slowpath)
        /*00e0*/ 	.word	0x00000000


	//----- nvinfo : EIATTR_FRAME_SIZE
	.align		4
.L_38:
        /*00e4*/ 	.byte	0x04, 0x11
        /*00e6*/ 	.short	(.L_40 - .L_39)
	.align		4
.L_39:
        /*00e8*/ 	.word	index@(_Z30polynomial_derivative_matricesiPKfS0_Pf)
        /*00ec*/ 	.word	0x00000000


	//----- nvinfo : EIATTR_REGCOUNT
	.align		4
.L_40:
        /*00f0*/ 	.byte	0x04, 0x2f
        /*00f2*/ 	.short	(.L_42 - .L_41)
	.align		4
.L_41:
        /*00f4*/ 	.word	index@(_Z39polynomial_derivative_matrices_diagonaliPf)
        /*00f8*/ 	.word	0x00000018


	//----- nvinfo : EIATTR_FRAME_SIZE
	.align		4
.L_42:
        /*00fc*/ 	.byte	0x04, 0x11
        /*00fe*/ 	.short	(.L_44 - .L_43)
	.align		4
.L_43:
        /*0100*/ 	.word	index@(_Z39polynomial_derivative_matrices_diagonaliPf)
        /*0104*/ 	.word	0x00000000


	//----- nvinfo : EIATTR_REGCOUNT
	.align		4
.L_44:
        /*0108*/ 	.byte	0x04, 0x2f
        /*010a*/ 	.short	(.L_46 - .L_45)
	.align		4
.L_45:
        /*010c*/ 	.word	index@(_Z34polynomial_derivative_matrices_hatiPKfS0_Pf)
        /*0110*/ 	.word	0x00000022


	//----- nvinfo : EIATTR_FRAME_SIZE
	.align		4
.L_46:
        /*0114*/ 	.byte	0x04, 0x11
        /*0116*/ 	.short	(.L_48 - .L_47)
	.align		4
.L_47:
        /*0118*/ 	.word	index@($__internal_6_$__cuda_sm3x_div_rn_noftz_f32_slowpath)
        /*011c*/ 	.word	0x00000000


	//----- nvinfo : EIATTR_FRAME_SIZE
	.align		4
.L_48:
        /*0120*/ 	.byte	0x04, 0x11
        /*0122*/ 	.short	(.L_50 - .L_49)
	.align		4
.L_49:
        /*0124*/ 	.word	index@(_Z34polynomial_derivative_matrices_hatiPKfS0_Pf)
        /*0128*/ 	.word	0x00000000


	//----- nvinfo : EIATTR_REGCOUNT
	.align		4
.L_50:
        /*012c*/ 	.byte	0x04, 0x2f
        /*012e*/ 	.short	(.L_52 - .L_51)
	.align		4
.L_51:
        /*0130*/ 	.word	index@(_Z29create_interpolation_matricesiiPKfS0_Pf)
        /*0134*/ 	.word	0x00000020


	//----- nvinfo : EIATTR_FRAME_SIZE
	.align		4
.L_52:
        /*0138*/ 	.byte	0x04, 0x11
        /*013a*/ 	.short	(.L_54 - .L_53)
	.align		4
.L_53:
        /*013c*/ 	.word	index@($__internal_5_$__cuda_sm3x_div_rn_noftz_f32_slowpath)
        /*0140*/ 	.word	0x00000000


	//----- nvinfo : EIATTR_FRAME_SIZE
	.align		4
.L_54:
        /*0144*/ 	.byte	0x04, 0x11
        /*0146*/ 	.short	(.L_56 - .L_55)
	.align		4
.L_55:
        /*0148*/ 	.word	index@(_Z29create_interpolation_matricesiiPKfS0_Pf)
        /*014c*/ 	.word	0x00000000


	//----- nvinfo : EIATTR_REGCOUNT
	.align		4
.L_56:
        /*0150*/ 	.byte	0x04, 0x2f
        /*0152*/ 	.short	(.L_58 - .L_57)
	.align		4
.L_57:
        /*0154*/ 	.word	index@(_Z14build_elementsiiP9Element_tff)
        /*0158*/ 	.word	0x00000020


	//----- nvinfo : EIATTR_FRAME_SIZE
	.align		4
.L_58:
        /*015c*/ 	.byte	0x04, 0x11
        /*015e*/ 	.short	(.L_60 - .L_59)
	.align		4
.L_59:
        /*0160*/ 	.word	index@($__internal_4_$__cuda_sm3x_div_rn_noftz_f32_slowpath)
        /*0164*/ 	.word	0x00000000


	//----- nvinfo : EIATTR_FRAME_SIZE
	.align		4
.L_60:
        /*0168*/ 	.byte	0x04, 0x11
        /*016a*/ 	.short	(.L_62 - .L_61)
	.align		4
.L_61:
        /*016c*/ 	.word	index@(_Z14build_elementsiiP9Element_tff)
        /*0170*/ 	.word	0x00000000


	//----- nvinfo : EIATTR_REGCOUNT
	.align		4
.L_62:
        /*0174*/ 	.byte	0x04, 0x2f
        /*0176*/ 	.short	(.L_64 - .L_63)
	.align		4
.L_63:
        /*0178*/ 	.word	index@(_Z18initial_conditionsiP9Element_tPKf)
        /*017c*/ 	.word	0x00000026


	//----- nvinfo : EIATTR_FRAME_SIZE
	.align		4
.L_64:
        /*0180*/ 	.byte	0x04, 0x11
        /*0182*/ 	.short	(.L_66 - .L_65)
	.align		4
.L_65:
        /*0184*/ 	.word	index@($_Z18initial_conditionsiP9Element_tPKf$__internal_accurate_pow)
        /*0188*/ 	.word	0x00000000


	//----- nvinfo : EIATTR_FRAME_SIZE
	.align		4
.L_66:
        /*018c*/ 	.byte	0x04, 0x11
        /*018e*/ 	.short	(.L_68 - .L_67)
	.align		4
.L_67:
        /*0190*/ 	.word	index@($__internal_3_$__cuda_sm20_div_rn_f64_full)
        /*0194*/ 	.word	0x00000000


	//----- nvinfo : EIATTR_FRAME_SIZE
	.align		4
.L_68:
        /*0198*/ 	.byte	0x04, 0x11
        /*019a*/ 	.short	(.L_70 - .L_69)
	.align		4
.L_69:
        /*019c*/ 	.word	index@(_Z18initial_conditionsiP9Element_tPKf)
        /*01a0*/ 	.word	0x00000000


	//----- nvinfo : EIATTR_REGCOUNT
	.align		4
.L_70:
        /*01a4*/ 	.byte	0x04, 0x2f
        /*01a6*/ 	.short	(.L_72 - .L_71)
	.align		4
.L_71:
        /*01a8*/ 	.word	index@(_Z17get_elements_dataiPK9Element_tPfS2_)
        /*01ac*/ 	.word	0x00000014


	//----- nvinfo : EIATTR_FRAME_SIZE
	.align		4
.L_72:
        /*01b0*/ 	.byte	0x04, 0x11
        /*01b2*/ 	.short	(.L_74 - .L_73)
	.align		4
.L_73:
        /*01b4*/ 	.word	index@(_Z17get_elements_dataiPK9Element_tPfS2_)
        /*01b8*/ 	.word	0x00000000


	//----- nvinfo : EIATTR_REGCOUNT
	.align		4
.L_74:
        /*01bc*/ 	.byte	0x04, 0x2f
        /*01be*/ 	.short	(.L_76 - .L_75)
	.align		4
.L_75:
        /*01c0*/ 	.word	index@(_Z7get_phiiPK9Element_tPf)
        /*01c4*/ 	.word	0x0000000e


	//----- nvinfo : EIATTR_FRAME_SIZE
	.align		4
.L_76:
        /*01c8*/ 	.byte	0x04, 0x11
        /*01ca*/ 	.short	(.L_78 - .L_77)
	.align		4
.L_77:
        /*01cc*/ 	.word	index@(_Z7get_phiiPK9Element_tPf)
        /*01d0*/ 	.word	0x00000000


	//----- nvinfo : EIATTR_REGCOUNT
	.align		4
.L_78:
        /*01d4*/ 	.byte	0x04, 0x2f
        /*01d6*/ 	.short	(.L_80 - .L_79)
	.align		4
.L_79:
        /*01d8*/ 	.word	index@(_Z12get_solutioniiPK9Element_tPKfPfS4_)
        /*01dc*/ 	.word	0x0000001c


	//----- nvinfo : EIATTR_FRAME_SIZE
	.align		4
.L_80:
        /*01e0*/ 	.byte	0x04, 0x11
        /*01e2*/ 	.short	(.L_82 - .L_81)
	.align		4
.L_81:
        /*01e4*/ 	.word	index@($__internal_2_$__cuda_sm3x_div_rn_noftz_f32_slowpath)
        /*01e8*/ 	.word	0x00000000


	//----- nvinfo : EIATTR_FRAME_SIZE
	.align		4
.L_82:
        /*01ec*/ 	.byte	0x04, 0x11
        /*01ee*/ 	.short	(.L_84 - .L_83)
	.align		4
.L_83:
        /*01f0*/ 	.word	index@(_Z12get_solutioniiPK9Element_tPKfPfS4_)
        /*01f4*/ 	.word	0x00000000


	//----- nvinfo : EIATTR_REGCOUNT
	.align		4
.L_84:
        /*01f8*/ 	.byte	0x04, 0x2f
        /*01fa*/ 	.short	(.L_86 - .L_85)
	.align		4
.L_85:
        /*01fc*/ 	.word	index@(_Z8rk3_stepiP9Element_tfff)
        /*0200*/ 	.word	0x00000016


	//----- nvinfo : EIATTR_FRAME_SIZE
	.align		4
.L_86:
        /*0204*/ 	.byte	0x04, 0x11
        /*0206*/ 	.short	(.L_88 - .L_87)
	.align		4
.L_87:
        /*0208*/ 	.word	index@(_Z8rk3_stepiP9Element_tfff)
        /*020c*/ 	.word	0x00000000


	//----- nvinfo : EIATTR_REGCOUNT
	.align		4
.L_88:
        /*0210*/ 	.byte	0x04, 0x2f
        /*0212*/ 	.short	(.L_90 - .L_89)
	.align		4
.L_89:
        /*0214*/ 	.word	index@(_Z25interpolate_to_boundariesiP9Element_tPKfS2_)
        /*0218*/ 	.word	0x00000020


	//----- nvinfo : EIATTR_FRAME_SIZE
	.align		4
.L_90:
        /*021c*/ 	.byte	0x04, 0x11
        /*021e*/ 	.short	(.L_92 - .L_91)
	.align		4
.L_91:
        /*0220*/ 	.word	index@(_Z25interpolate_to_boundariesiP9Element_tPKfS2_)
        /*0224*/ 	.word	0x00000000


	//----- nvinfo : EIATTR_REGCOUNT
	.align		4
.L_92:
        /*0228*/ 	.byte	0x04, 0x2f
        /*022a*/ 	.short	(.L_94 - .L_93)
	.align		4
.L_93:
        /*022c*/ 	.word	index@(_Z11build_facesiP6Face_t)
        /*0230*/ 	.word	0x0000001c


	//----- nvinfo : EIATTR_FRAME_SIZE
	.align		4
.L_94:
        /*0234*/ 	.byte	0x04, 0x11
        /*0236*/ 	.short	(.L_96 - .L_95)
	.align		4
.L_95:
        /*0238*/ 	.word	index@(_Z11build_facesiP6Face_t)
        /*023c*/ 	.word	0x00000000


	//----- nvinfo : EIATTR_REGCOUNT
	.align		4
.L_96:
        /*0240*/ 	.byte	0x04, 0x2f
        /*0242*/ 	.short	(.L_98 - .L_97)
	.align		4
.L_97:
        /*0244*/ 	.word	index@(_Z16calculate_fluxesiP6Face_tPK9Element_t)
        /*0248*/ 	.word	0x00000016


	//----- nvinfo : EIATTR_FRAME_SIZE
	.align		4
.L_98:
        /*024c*/ 	.byte	0x04, 0x11
        /*024e*/ 	.short	(.L_100 - .L_99)
	.align		4
.L_99:
        /*0250*/ 	.word	index@(_Z16calculate_fluxesiP6Face_tPK9Element_t)
        /*0254*/ 	.word	0x00000000


	//----- nvinfo : EIATTR_REGCOUNT
	.align		4
.L_100:
        /*0258*/ 	.byte	0x04, 0x2f
        /*025a*/ 	.short	(.L_102 - .L_101)
	.align		4
.L_101:
        /*025c*/ 	.word	index@(_Z21compute_dg_derivativefiP9Element_tPK6Face_tPKfS5_S5_S5_)
        /*0260*/ 	.word	0x0000002c


	//----- nvinfo : EIATTR_FRAME_SIZE
	.align		4
.L_102:
        /*0264*/ 	.byte	0x04, 0x11
        /*0266*/ 	.short	(.L_104 - .L_103)
	.align		4
.L_103:
        /*0268*/ 	.word	index@($_Z21compute_dg_derivativefiP9Element_tPK6Face_tPKfS5_S5_S5_$__internal_accurate_pow)
        /*026c*/ 	.word	0x00000000


	//----- nvinfo : EIATTR_FRAME_SIZE
	.align		4
.L_104:
        /*0270*/ 	.byte	0x04, 0x11
        /*0272*/ 	.short	(.L_106 - .L_105)
	.align		4
.L_105:
        /*0274*/ 	.word	index@($__internal_1_$__cuda_sm3x_div_rn_noftz_f32_slowpath)
        /*0278*/ 	.word	0x00000000


	//----- nvinfo : EIATTR_FRAME_SIZE
	.align		4
.L_106:
        /*027c*/ 	.byte	0x04, 0x11
        /*027e*/ 	.short	(.L_108 - .L_107)
	.align		4
.L_107:
        /*0280*/ 	.word	index@($__internal_0_$__cuda_sm20_div_rn_f64_full)
        /*0284*/ 	.word	0x00000000


	//----- nvinfo : EIATTR_FRAME_SIZE
	.align		4
.L_108:
        /*0288*/ 	.byte	0x04, 0x11
        /*028a*/ 	.short	(.L_110 - .L_109)
	.align		4
.L_109:
        /*028c*/ 	.word	index@(_Z21compute_dg_derivativefiP9Element_tPK6Face_tPKfS5_S5_S5_)
        /*0290*/ 	.word	0x00000000


	//----- nvinfo : EIATTR_MIN_STACK_SIZE
	.align		4
.L_110:
        /*0294*/ 	.byte	0x04, 0x12
        /*0296*/ 	.short	(.L_112 - .L_111)
	.align		4
.L_111:
        /*0298*/ 	.word	index@(_Z21compute_dg_derivativefiP9Element_tPK6Face_tPKfS5_S5_S5_)
        /*029c*/ 	.word	0x00000000


	//----- nvinfo : EIATTR_MIN_STACK_SIZE
	.align		4
.L_112:
        /*02a0*/ 	.byte	0x04, 0x12
        /*02a2*/ 	.short	(.L_114 - .L_113)
	.align		4
.L_113:
        /*02a4*/ 	.word	index@(_Z16calculate_fluxesiP6Face_tPK9Element_t)
        /*02a8*/ 	.word	0x00000000


	//----- nvinfo : EIATTR_MIN_STACK_SIZE
	.align		4
.L_114:
        /*02ac*/ 	.byte	0x04, 0x12
        /*02ae*/ 	.short	(.L_116 - .L_115)
	.align		4
.L_115:
        /*02b0*/ 	.word	index@(_Z11build_facesiP6Face_t)
        /*02b4*/ 	.word	0x00000000


	//----- nvinfo : EIATTR_MIN_STACK_SIZE
	.align		4
.L_116:
        /*02b8*/ 	.byte	0x04, 0x12
        /*02ba*/ 	.short	(.L_118 - .L_117)
	.align		4
.L_117:
        /*02bc*/ 	.word	index@(_Z25interpolate_to_boundariesiP9Element_tPKfS2_)
        /*02c0*/ 	.word	0x00000000


	//----- nvinfo : EIATTR_MIN_STACK_SIZE
	.align		4
.L_118:
        /*02c4*/ 	.byte	0x04, 0x12
        /*02c6*/ 	.short	(.L_120 - .L_119)
	.align		4
.L_119:
        /*02c8*/ 	.word	index@(_Z8rk3_stepiP9Element_tfff)
        /*02cc*/ 	.word	0x00000000


	//----- nvinfo : EIATTR_MIN_STACK_SIZE
	.align		4
.L_120:
        /*02d0*/ 	.byte	0x04, 0x12
        /*02d2*/ 	.short	(.L_122 - .L_121)
	.align		4
.L_121:
        /*02d4*/ 	.word	index@(_Z12get_solutioniiPK9Element_tPKfPfS4_)
        /*02d8*/ 	.word	0x00000000


	//----- nvinfo : EIATTR_MIN_STACK_SIZE
	.align		4
.L_122:
        /*02dc*/ 	.byte	0x04, 0x12
        /*02de*/ 	.short	(.L_124 - .L_123)
	.align		4
.L_123:
        /*02e0*/ 	.word	index@(_Z7get_phiiPK9Element_tPf)
        /*02e4*/ 	.word	0x00000000


	//----- nvinfo : EIATTR_MIN_STACK_SIZE
	.align		4
.L_124:
        /*02e8*/ 	.byte	0x04, 0x12
        /*02ea*/ 	.short	(.L_126 - .L_125)
	.align		4
.L_125:
        /*02ec*/ 	.word	index@(_Z17get_elements_dataiPK9Element_tPfS2_)
        /*02f0*/ 	.word	0x00000000


	//----- nvinfo : EIATTR_MIN_STACK_SIZE
	.align		4
.L_126:
        /*02f4*/ 	.byte	0x04, 0x12
        /*02f6*/ 	.short	(.L_128 - .L_127)
	.align		4
.L_127:
        /*02f8*/ 	.word	index@(_Z18initial_conditionsiP9Element_tPKf)
        /*02fc*/ 	.word	0x00000000


	//----- nvinfo : EIATTR_MIN_STACK_SIZE
	.align		4
.L_128:
        /*0300*/ 	.byte	0x04, 0x12
        /*0302*/ 	.short	(.L_130 - .L_129)
	.align		4
.L_129:
        /*0304*/ 	.word	index@(_Z14build_elementsiiP9Element_tff)
        /*0308*/ 	.word	0x00000000


	//----- nvinfo : EIATTR_MIN_STACK_SIZE
	.align		4
.L_130:
        /*030c*/ 	.byte	0x04, 0x12
        /*030e*/ 	.short	(.L_132 - .L_131)
	.align		4
.L_131:
        /*0310*/ 	.word	index@(_Z29create_interpolation_matricesiiPKfS0_Pf)
        /*0314*/ 	.word	0x00000000


	//----- nvinfo : EIATTR_MIN_STACK_SIZE
	.align		4
.L_132:
        /*0318*/ 	.byte	0x04, 0x12
        /*031a*/ 	.short	(.L_134 - .L_133)
	.align		4
.L_133:
        /*031c*/ 	.word	index@(_Z34polynomial_derivative_matrices_hatiPKfS0_Pf)
        /*0320*/ 	.word	0x00000000


	//----- nvinfo : EIATTR_MIN_STACK_SIZE
	.align		4
.L_134:
        /*0324*/ 	.byte	0x04, 0x12
        /*0326*/ 	.short	(.L_136 - .L_135)
	.align		4
.L_135:
        /*0328*/ 	.word	index@(_Z39polynomial_derivative_matrices_diagonaliPf)
        /*032c*/ 	.word	0x00000000


	//----- nvinfo : EIATTR_MIN_STACK_SIZE
	.align		4
.L_136:
        /*0330*/ 	.byte	0x04, 0x12
        /*0332*/ 	.short	(.L_138 - .L_137)
	.align		4
.L_137:
        /*0334*/ 	.word	index@(_Z30polynomial_derivative_matricesiPKfS0_Pf)
        /*0338*/ 	.word	0x00000000


	//----- nvinfo : EIATTR_MIN_STACK_SIZE
	.align		4
.L_138:
        /*033c*/ 	.byte	0x04, 0x12
        /*033e*/ 	.short	(.L_140 - .L_139)
	.align		4
.L_139:
        /*0340*/ 	.word	index@(_Z44normalize_lagrange_interpolating_polynomialsiPf)
        /*0344*/ 	.word	0x00000000


	//----- nvinfo : EIATTR_MIN_STACK_SIZE
	.align		4
.L_140:
        /*0348*/ 	.byte	0x04, 0x12
        /*034a*/ 	.short	(.L_142 - .L_141)
	.align		4
.L_141:
        /*034c*/ 	.word	index@(_Z34lagrange_interpolating_polynomialsfiPKfS0_Pf)
        /*0350*/ 	.word	0x00000000


	//----- nvinfo : EIATTR_MIN_STACK_SIZE
	.align		4
.L_142:
        /*0354*/ 	.byte	0x04, 0x12
        /*0356*/ 	.short	(.L_144 - .L_143)
	.align		4
.L_143:
        /*0358*/ 	.word	index@(_Z29calculate_barycentric_weightsiPKfPf)
        /*035c*/ 	.word	0x00000000


	//----- nvinfo : EIATTR_MIN_STACK_SIZE
	.align		4
.L_144:
        /*0360*/ 	.byte	0x04, 0x12
        /*0362*/ 	.short	(.L_146 - .L_145)
	.align		4
.L_145:
        /*0364*/ 	.word	index@(_Z32legendre_gauss_nodes_and_weightsiPfS_)
        /*0368*/ 	.word	0x00000020


	//----- nvinfo : EIATTR_MIN_STACK_SIZE
	.align		4
.L_146:
        /*036c*/ 	.byte	0x04, 0x12
        /*036e*/ 	.short	(.L_148 - .L_147)
	.align		4
.L_147:
        /*0370*/ 	.word	index@(_Z33chebyshev_gauss_nodes_and_weightsiPfS_)
        /*0374*/ 	.word	0x00000020
.L_148:


//--------------------- .nv.compat                --------------------------
	.section	.nv.compat,"",@"SHT_CUDA_COMPAT_INFO"
	.align	4
        /*0000*/ 	.byte	0x02, 0x09, 0x00, 0x00, 0x02, 0x02, 0x01, 0x00, 0x02, 0x05, 0x05, 0x00, 0x03, 0x07, 0x01, 0x01
        /*0010*/ 	.byte	0x02, 0x03, 0x00, 0x00, 0x02, 0x06, 0x01, 0x00, 0x04, 0x0b, 0x08, 0x00, 0x01, 0x00, 0x00, 0x00
        /*0020*/ 	.byte	0x00, 0x00, 0x00, 0x00


//--------------------- .nv.info._Z21compute_dg_derivativefiP9Element_tPK6Face_tPKfS5_S5_S5_ --------------------------
	.section	.nv.info._Z21compute_dg_derivativefiP9Element_tPK6Face_tPKfS5_S5_S5_,"",@"SHT_CUDA_INFO"
	.sectionflags	@""
	.align	4


	//----- nvinfo : EIATTR_CUDA_API_VERSION
	.align		4
        /*0000*/ 	.byte	0x04, 0x37
        /*0002*/ 	.short	(.L_150 - .L_149)
.L_149:
        /*0004*/ 	.word	0x00000082


	//----- nvinfo : EIATTR_KPARAM_INFO
	.align		4
.L_150:
        /*0008*/ 	.byte	0x04, 0x17
        /*000a*/ 	.short	(.L_152 - .L_151)
.L_151:
        /*000c*/ 	.word	0x00000000
        /*0010*/ 	.short	0x0007
        /*0012*/ 	.short	0x0030
        /*0014*/ 	.byte	0x00, 0xf5, 0x21, 0x00


	//----- nvinfo : EIATTR_KPARAM_INFO
	.align		4
.L_152:
        /*0018*/ 	.byte	0x04, 0x17
        /*001a*/ 	.short	(.L_154 - .L_153)
.L_153:
        /*001c*/ 	.word	0x00000000
        /*0020*/ 	.short	0x0006
        /*0022*/ 	.short	0x0028
        /*0024*/ 	.byte	0x00, 0xf5, 0x21, 0x00


	//----- nvinfo : EIATTR_KPARAM_INFO
	.align		4
.L_154:
        /*0028*/ 	.byte	0x04, 0x17
        /*002a*/ 	.short	(.L_156 - .L_155)
.L_155:
        /*002c*/ 	.word	0x00000000
        /*0030*/ 	.short	0x0005
        /*0032*/ 	.short	0x0020
        /*0034*/ 	.byte	0x00, 0xf5, 0x21, 0x00


	//----- nvinfo : EIATTR_KPARAM_INFO
	.align		4
.L_156:
        /*0038*/ 	.byte	0x04, 0x17
        /*003a*/ 	.short	(.L_158 - .L_157)
.L_157:
        /*003c*/ 	.word	0x00000000
        /*0040*/ 	.short	0x0004
        /*0042*/ 	.short	0x0018
        /*0044*/ 	.byte	0x00, 0xf5, 0x21, 0x00


	//----- nvinfo : EIATTR_KPARAM_INFO
	.align		4
.L_158:
        /*0048*/ 	.byte	0x04, 0x17
        /*004a*/ 	.short	(.L_160 - .L_159)
.L_159:
        /*004c*/ 	.word	0x00000000
        /*0050*/ 	.short	0x0003
        /*0052*/ 	.short	0x0010
        /*0054*/ 	.byte	0x00, 0xf5, 0x21, 0x00


	//----- nvinfo : EIATTR_KPARAM_INFO
	.align		4
.L_160:
        /*0058*/ 	.byte	0x04, 0x17
        /*005a*/ 	.short	(.L_162 - .L_161)
.L_161:
        /*005c*/ 	.word	0x00000000
        /*0060*/ 	.short	0x0002
        /*0062*/ 	.short	0x0008
        /*0064*/ 	.byte	0x00, 0xf5, 0x21, 0x00


	//----- nvinfo : EIATTR_KPARAM_INFO
	.align		4
.L_162:
        /*0068*/ 	.byte	0x04, 0x17
        /*006a*/ 	.short	(.L_164 - .L_163)
.L_163:
        /*006c*/ 	.word	0x00000000
        /*0070*/ 	.short	0x0001
        /*0072*/ 	.short	0x0004
        /*0074*/ 	.byte	0x00, 0xf0, 0x11, 0x00


	//----- nvinfo : EIATTR_KPARAM_INFO
	.align		4
.L_164:
        /*0078*/ 	.byte	0x04, 0x17
        /*007a*/ 	.short	(.L_166 - .L_165)
.L_165:
        /*007c*/ 	.word	0x00000000
        /*0080*/ 	.short	0x0000
        /*0082*/ 	.short	0x0000
        /*0084*/ 	.byte	0x00, 0xf0, 0x11, 0x00


	//----- nvinfo : EIATTR_SPARSE_MMA_MASK
	.align		4
.L_166:
        /*0088*/ 	.byte	0x03, 0x50
        /*008a*/ 	.short	0x0000


	//----- nvinfo : EIATTR_MAXREG_COUNT
	.align		4
        /*008c*/ 	.byte	0x03, 0x1b
        /*008e*/ 	.short	0x00ff


	//----- nvinfo : EIATTR_MERCURY_ISA_VERSION
	.align		4
        /*0090*/ 	.byte	0x03, 0x5f
        /*0092*/ 	.short	0x0101


	//----- nvinfo : EIATTR_VRC_CTA_INIT_COUNT
	.align		4
        /*0094*/ 	.byte	0x02, 0x4a
	.zero		1
	.zero		1


	//----- nvinfo : EIATTR_EXIT_INSTR_OFFSETS
	.align		4
        /*0098*/ 	.byte	0x04, 0x1c
        /*009a*/ 	.short	(.L_168 - .L_167)


	//   ....[0]....
.L_167:
        /*009c*/ 	.word	0x00000090


	//   ....[1]....
        /*00a0*/ 	.word	0x00001160


	//   ....[2]....
        /*00a4*/ 	.word	0x000020d0


	//   ....[3]....
        /*00a8*/ 	.word	0x00003020


	//   ....[4]....
        /*00ac*/ 	.word	0x00003f60


	//----- nvinfo : EIATTR_CRS_STACK_SIZE
	.align		4
.L_168:
        /*00b0*/ 	.byte	0x04, 0x1e
        /*00b2*/ 	.short	(.L_170 - .L_169)
.L_169:
        /*00b4*/ 	.word	0x00000000


	//----- nvinfo : EIATTR_CBANK_PARAM_SIZE
	.align		4
.L_170:
        /*00b8*/ 	.byte	0x03, 0x19
        /*00ba*/ 	.short	0x0038


	//----- nvinfo : EIATTR_PARAM_CBANK
	.align		4
        /*00bc*/ 	.byte	0x04, 0x0a
        /*00be*/ 	.short	(.L_172 - .L_171)
	.align		4
.L_171:
        /*00c0*/ 	.word	index@(.nv.constant0._Z21compute_dg_derivativefiP9Element_tPK6Face_tPKfS5_S5_S5_)
        /*00c4*/ 	.short	0x0380
        /*00c6*/ 	.short	0x0038


	//----- nvinfo : EIATTR_SW_WAR
	.align		4
.L_172:
        /*00c8*/ 	.byte	0x04, 0x36
        /*00ca*/ 	.short	(.L_174 - .L_173)
.L_173:
        /*00cc*/ 	.word	0x00000008
.L_174:


//--------------------- .nv.info._Z16calculate_fluxesiP6Face_tPK9Element_t --------------------------
	.section	.nv.info._Z16calculate_fluxesiP6Face_tPK9Element_t,"",@"SHT_CUDA_INFO"
	.sectionflags	@""
	.align	4


	//----- nvinfo : EIATTR_CUDA_API_VERSION
	.align		4
        /*0000*/ 	.byte	0x04, 0x37
        /*0002*/ 	.short	(.L_176 - .L_175)
.L_175:
        /*0004*/ 	.word	0x00000082


	//----- nvinfo : EIATTR_KPARAM_INFO
	.align		4
.L_176:
        /*0008*/ 	.byte	0x04, 0x17
        /*000a*/ 	.short	(.L_178 - .L_177)
.L_177:
        /*000c*/ 	.word	0x00000000
        /*0010*/ 	.short	0x0002
        /*0012*/ 	.short	0x0010
        /*0014*/ 	.byte	0x00, 0xf5, 0x21, 0x00


	//----- nvinfo : EIATTR_KPARAM_INFO
	.align		4
.L_178:
        /*0018*/ 	.byte	0x04, 0x17
        /*001a*/ 	.short	(.L_180 - .L_179)
.L_179:
        /*001c*/ 	.word	0x00000000
        /*0020*/ 	.short	0x0001
        /*0022*/ 	.short	0x0008
        /*0024*/ 	.byte	0x00, 0xf5, 0x21, 0x00


	//----- nvinfo : EIATTR_KPARAM_INFO
	.align		4
.L_180:
        /*0028*/ 	.byte	0x04, 0x17
        /*002a*/ 	.short	(.L_182 - .L_181)
.L_181:
        /*002c*/ 	.word	0x00000000
        /*0030*/ 	.short	0x0000
        /*0032*/ 	.short	0x0000
        /*0034*/ 	.byte	0x00, 0xf0, 0x11, 0x00


	//----- nvinfo : EIATTR_SPARSE_MMA_MASK
	.align		4
.L_182:
        /*0038*/ 	.byte	0x03, 0x50
        /*003a*/ 	.short	0x0000


	//----- nvinfo : EIATTR_MAXREG_COUNT
	.align		4
        /*003c*/ 	.byte	0x03, 0x1b
        /*003e*/ 	.short	0x00ff


	//----- nvinfo : EIATTR_MERCURY_ISA_VERSION
	.align		4
        /*0040*/ 	.byte	0x03, 0x5f
        /*0042*/ 	.short	0x0101


	//----- nvinfo : EIATTR_VRC_CTA_INIT_COUNT
	.align		4
        /*0044*/ 	.byte	0x02, 0x4a
	.zero		1
	.zero		1


	//----- nvinfo : EIATTR_EXIT_INSTR_OFFSETS
	.align		4
        /*0048*/ 	.byte	0x04, 0x1c
        /*004a*/ 	.short	(.L_184 - .L_183)


	//   ....[0]....
.L_183:
        /*004c*/ 	.word	0x00000090


	//   ....[1]....
        /*0050*/ 	.word	0x00000390


	//   ....[2]....
        /*0054*/ 	.word	0x00000530


	//----- nvinfo : EIATTR_CRS_STACK_SIZE
	.align		4
.L_184:
        /*0058*/ 	.byte	0x04, 0x1e
        /*005a*/ 	.short	(.L_186 - .L_185)
.L_185:
        /*005c*/ 	.word	0x00000000


	//----- nvinfo : EIATTR_CBANK_PARAM_SIZE
	.align		4
.L_186:
        /*0060*/ 	.byte	0x03, 0x19
        /*0062*/ 	.short	0x0018


	//----- nvinfo : EIATTR_PARAM_CBANK
	.align		4
        /*0064*/ 	.byte	0x04, 0x0a
        /*0066*/ 	.short	(.L_188 - .L_187)
	.align		4
.L_187:
        /*0068*/ 	.word	index@(.nv.constant0._Z16calculate_fluxesiP6Face_tPK9Element_t)
        /*006c*/ 	.short	0x0380
        /*006e*/ 	.short	0x0018


	//----- nvinfo : EIATTR_SW_WAR
	.align		4
.L_188:
        /*0070*/ 	.byte	0x04, 0x36
        /*0072*/ 	.short	(.L_190 - .L_189)
.L_189:
        /*0074*/ 	.word	0x00000008
.L_190:


//--------------------- .nv.info._Z11build_facesiP6Face_t --------------------------
	.section	.nv.info._Z11build_facesiP6Face_t,"",@"SHT_CUDA_INFO"
	.sectionflags	@""
	.align	4


	//----- nvinfo : EIATTR_CUDA_API_VERSION
	.align		4
        /*0000*/ 	.byte	0x04, 0x37
        /*0002*/ 	.short	(.L_192 - .L_191)
.L_191:
        /*0004*/ 	.word	0x00000082


	//----- nvinfo : EIATTR_KPARAM_INFO
	.align		4
.L_192:
        /*0008*/ 	.byte	0x04, 0x17
        /*000a*/ 	.short	(.L_194 - .L_193)
.L_193:
        /*000c*/ 	.word	0x00000000
        /*0010*/ 	.short	0x0001
        /*0012*/ 	.short	0x0008
        /*0014*/ 	.byte	0x00, 0xf5, 0x21, 0x00


	//----- nvinfo : EIATTR_KPARAM_INFO
	.align		4
.L_194:
        /*0018*/ 	.byte	0x04, 0x17
        /*001a*/ 	.short	(.L_196 - .L_195)
.L_195:
        /*001c*/ 	.word	0x00000000
        /*0020*/ 	.short	0x0000
        /*0022*/ 	.short	0x0000
        /*0024*/ 	.byte	0x00, 0xf0, 0x11, 0x00


	//----- nvinfo : EIATTR_SPARSE_MMA_MASK
	.align		4
.L_196:
        /*0028*/ 	.byte	0x03, 0x50
        /*002a*/ 	.short	0x0000


	//----- nvinfo : EIATTR_MAXREG_COUNT
	.align		4
        /*002c*/ 	.byte	0x03, 0x1b
        /*002e*/ 	.short	0x00ff


	//----- nvinfo : EIATTR_MERCURY_ISA_VERSION
	.align		4
        /*0030*/ 	.byte	0x03, 0x5f
        /*0032*/ 	.short	0x0101


	//----- nvinfo : EIATTR_VRC_CTA_INIT_COUNT
	.align		4
        /*0034*/ 	.byte	0x02, 0x4a
	.zero		1
	.zero		1


	//----- nvinfo : EIATTR_EXIT_INSTR_OFFSETS
	.align		4
        /*0038*/ 	.byte	0x04, 0x1c
        /*003a*/ 	.short	(.L_198 - .L_197)


	//   ....[0]....
.L_197:
        /*003c*/ 	.word	0x00000090


	//   ....[1]....
        /*0040*/ 	.word	0x00000400


	//   ....[2]....
        /*0044*/ 	.word	0x000005f0


	//----- nvinfo : EIATTR_CRS_STACK_SIZE
	.align		4
.L_198:
        /*0048*/ 	.byte	0x04, 0x1e
        /*004a*/ 	.short	(.L_200 - .L_199)
.L_199:
        /*004c*/ 	.word	0x00000000


	//----- nvinfo : EIATTR_CBANK_PARAM_SIZE
	.align		4
.L_200:
        /*0050*/ 	.byte	0x03, 0x19
        /*0052*/ 	.short	0x0010


	//----- nvinfo : EIATTR_PARAM_CBANK
	.align		4
        /*0054*/ 	.byte	0x04, 0x0a
        /*0056*/ 	.short	(.L_202 - .L_201)
	.align		4
.L_201:
        /*0058*/ 	.word	index@(.nv.constant0._Z11build_facesiP6Face_t)
        /*005c*/ 	.short	0x0380
        /*005e*/ 	.short	0x0010


	//----- nvinfo : EIATTR_SW_WAR
	.align		4
.L_202:
        /*0060*/ 	.byte	0x04, 0x36
        /*0062*/ 	.short	(.L_204 - .L_203)
.L_203:
        /*0064*/ 	.word	0x00000008
.L_204:


//--------------------- .nv.info._Z25interpolate_to_boundariesiP9Element_tPKfS2_ --------------------------
	.section	.nv.info._Z25interpolate_to_boundariesiP9Element_tPKfS2_,"",@"SHT_CUDA_INFO"
	.sectionflags	@""
	.align	4


	//----- nvinfo : EIATTR_CUDA_API_VERSION
	.align		4
        /*0000*/ 	.byte	0x04, 0x37
        /*0002*/ 	.short	(.L_206 - .L_205)
.L_205:
        /*0004*/ 	.word	0x00000082


	//----- nvinfo : EIATTR_KPARAM_INFO
	.align		4
.L_206:
        /*0008*/ 	.byte	0x04, 0x17
        /*000a*/ 	.short	(.L_208 - .L_207)
.L_207:
        /*000c*/ 	.word	0x00000000
        /*0010*/ 	.short	0x0003
        /*0012*/ 	.short	0x0018
        /*0014*/ 	.byte	0x00, 0xf5, 0x21, 0x00


	//----- nvinfo : EIATTR_KPARAM_INFO
	.align		4
.L_208:
        /*0018*/ 	.byte	0x04, 0x17
        /*001a*/ 	.short	(.L_210 - .L_209)
.L_209:
        /*001c*/ 	.word	0x00000000
        /*0020*/ 	.short	0x0002
        /*0022*/ 	.short	0x0010
        /*0024*/ 	.byte	0x00, 0xf5, 0x21, 0x00


	//----- nvinfo : EIATTR_KPARAM_INFO
	.align		4
.L_210:
        /*0028*/ 	.byte	0x04, 0x17
        /*002a*/ 	.short	(.L_212 - .L_211)
.L_211:
        /*002c*/ 	.word	0x00000000
        /*0030*/ 	.short	0x0001
        /*0032*/ 	.short	0x0008
        /*0034*/ 	.byte	0x00, 0xf5, 0x21, 0x00


	//----- nvinfo : EIATTR_KPARAM_INFO
	.align		4
.L_212:
        /*0038*/ 	.byte	0x04, 0x17
        /*003a*/ 	.short	(.L_214 - .L_213)
.L_213:
        /*003c*/ 	.word	0x00000000
        /*0040*/ 	.short	0x0000
        /*0042*/ 	.short	0x0000
        /*0044*/ 	.byte	0x00, 0xf0, 0x11, 0x00


	//----- nvinfo : EIATTR_SPARSE_MMA_MASK
	.align		4
.L_214:
        /*0048*/ 	.byte	0x03, 0x50
        /*004a*/ 	.short	0x0000


	//----- nvinfo : EIATTR_MAXREG_COUNT
	.align		4
        /*004c*/ 	.byte	0x03, 0x1b
        /*004e*/ 	.short	0x00ff


	//----- nvinfo : EIATTR_MERCURY_ISA_VERSION
	.align		4
        /*0050*/ 	.byte	0x03, 0x5f
        /*0052*/ 	.short	0x0101


	//----- nvinfo : EIATTR_VRC_CTA_INIT_COUNT
	.align		4
        /*0054*/ 	.byte	0x02, 0x4a
	.zero		1
	.zero		1


	//----- nvinfo : EIATTR_EXIT_INSTR_OFFSETS
	.align		4
        /*0058*/ 	.byte	0x04, 0x1c
        /*005a*/ 	.short	(.L_216 - .L_215)


	//   ....[0]....
.L_215:
        /*005c*/ 	.word	0x00000070


	//   ....[1]....
        /*0060*/ 	.word	0x000016c0


	//----- nvinfo : EIATTR_CRS_STACK_SIZE
	.align		4
.L_216:
        /*0064*/ 	.byte	0x04, 0x1e
        /*0066*/ 	.short	(.L_218 - .L_217)
.L_217:
        /*0068*/ 	.word	0x00000000


	//----- nvinfo : EIATTR_CBANK_PARAM_SIZE
	.align		4
.L_218:
        /*006c*/ 	.byte	0x03, 0x19
        /*006e*/ 	.short	0x0020


	//----- nvinfo : EIATTR_PARAM_CBANK
	.align		4
        /*0070*/ 	.byte	0x04, 0x0a
        /*0072*/ 	.short	(.L_220 - .L_219)
	.align		4
.L_219:
        /*0074*/ 	.word	index@(.nv.constant0._Z25interpolate_to_boundariesiP9Element_tPKfS2_)
        /*0078*/ 	.short	0x0380
        /*007a*/ 	.short	0x0020


	//----- nvinfo : EIATTR_SW_WAR
	.align		4
.L_220:
        /*007c*/ 	.byte	0x04, 0x36
        /*007e*/ 	.short	(.L_222 - .L_221)
.L_221:
        /*0080*/ 	.word	0x00000008
.L_222:


//--------------------- .nv.info._Z8rk3_stepiP9Element_tfff --------------------------
	.section	.nv.info._Z8rk3_stepiP9Element_tfff,"",@"SHT_CUDA_INFO"
	.sectionflags	@""
	.align	4


	//----- nvinfo : EIATTR_CUDA_API_VERSION
	.align		4
        /*0000*/ 	.byte	0x04, 0x37
        /*0002*/ 	.short	(.L_224 - .L_223)
.L_223:
        /*0004*/ 	.word	0x00000082


	//----- nvinfo : EIATTR_KPARAM_INFO
	.align		4
.L_224:
        /*0008*/ 	.byte	0x04, 0x17
        /*000a*/ 	.short	(.L_226 - .L_225)
.L_225:
        /*000c*/ 	.word	0x00000000
        /*0010*/ 	.short	0x0004
        /*0012*/ 	.short	0x0018
        /*0014*/ 	.byte	0x00, 0xf0, 0x11, 0x00


	//----- nvinfo : EIATTR_KPARAM_INFO
	.align		4
.L_226:
        /*0018*/ 	.byte	0x04, 0x17
        /*001a*/ 	.short	(.L_228 - .L_227)
.L_227:
        /*001c*/ 	.word	0x00000000
        /*0020*/ 	.short	0x0003
        /*0022*/ 	.short	0x0014
        /*0024*/ 	.byte	0x00, 0xf0, 0x11, 0x00


	//----- nvinfo : EIATTR_KPARAM_INFO
	.align		4
.L_228:
        /*0028*/ 	.byte	0x04, 0x17
        /*002a*/ 	.short	(.L_230 - .L_229)
.L_229:
        /*002c*/ 	.word	0x00000000
        /*0030*/ 	.short	0x0002
        /*0032*/ 	.short	0x0010
        /*0034*/ 	.byte	0x00, 0xf0, 0x11, 0x00


	//----- nvinfo : EIATTR_KPARAM_INFO
	.align		4
.L_230:
        /*0038*/ 	.byte	0x04, 0x17
        /*003a*/ 	.short	(.L_232 - .L_231)
.L_231:
        /*003c*/ 	.word	0x00000000
        /*0040*/ 	.short	0x0001
        /*0042*/ 	.short	0x0008
        /*0044*/ 	.byte	0x00, 0xf5, 0x21, 0x00


	//----- nvinfo : EIATTR_KPARAM_INFO
	.align		4
.L_232:
        /*0048*/ 	.byte	0x04, 0x17
        /*004a*/ 	.short	(.L_234 - .L_233)
.L_233:
        /*004c*/ 	.word	0x00000000
        /*0050*/ 	.short	0x0000
        /*0052*/ 	.short	0x0000
        /*0054*/ 	.byte	0x00, 0xf0, 0x11, 0x00


	//----- nvinfo : EIATTR_SPARSE_MMA_MASK
	.align		4
.L_234:
        /*0058*/ 	.byte	0x03, 0x50
        /*005a*/ 	.short	0x0000


	//----- nvinfo : EIATTR_MAXREG_COUNT
	.align		4
        /*005c*/ 	.byte	0x03, 0x1b
        /*005e*/ 	.short	0x00ff


	//----- nvinfo : EIATTR_MERCURY_ISA_VERSION
	.align		4
        /*0060*/ 	.byte	0x03, 0x5f
        /*0062*/ 	.short	0x0101


	//----- nvinfo : EIATTR_VRC_CTA_INIT_COUNT
	.align		4
        /*0064*/ 	.byte	0x02, 0x4a
	.zero		1
	.zero		1


	//----- nvinfo : EIATTR_EXIT_INSTR_OFFSETS
	.align		4
        /*0068*/ 	.byte	0x04, 0x1c
        /*006a*/ 	.short	(.L_236 - .L_235)


	//   ....[0]....
.L_235:
        /*006c*/ 	.word	0x00000070


	//   ....[1]....
        /*0070*/ 	.word	0x000002f0


	//----- nvinfo : EIATTR_CRS_STACK_SIZE
	.align		4
.L_236:
        /*0074*/ 	.byte	0x04, 0x1e
        /*0076*/ 	.short	(.L_238 - .L_237)
.L_237:
        /*0078*/ 	.word	0x00000000


	//----- nvinfo : EIATTR_CBANK_PARAM_SIZE
	.align		4
.L_238:
        /*007c*/ 	.byte	0x03, 0x19
        /*007e*/ 	.short	0x001c


	//----- nvinfo : EIATTR_PARAM_CBANK
	.align		4
        /*0080*/ 	.byte	0x04, 0x0a
        /*0082*/ 	.short	(.L_240 - .L_239)
	.align		4
.L_239:
        /*0084*/ 	.word	index@(.nv.constant0._Z8rk3_stepiP9Element_tfff)
        /*0088*/ 	.short	0x0380
        /*008a*/ 	.short	0x001c


	//----- nvinfo : EIATTR_SW_WAR
	.align		4
.L_240:
        /*008c*/ 	.byte	0x04, 0x36
        /*008e*/ 	.short	(.L_242 - .L_241)
.L_241:
        /*0090*/ 	.word	0x00000008
.L_242:


//--------------------- .nv.info._Z12get_solutioniiPK9Element_tPKfPfS4_ --------------------------
	.section	.nv.info._Z12get_solutioniiPK9Element_tPKfPfS4_,"",@"SHT_CUDA_INFO"
	.sectionflags	@""
	.align	4


	//----- nvinfo : EIATTR_CUDA_API_VERSION
	.align		4
        /*0000*/ 	.byte	0x04, 0x37
        /*0002*/ 	.short	(.L_244 - .L_243)
.L_243:
        /*0004*/ 	.word	0x00000082


	//----- nvinfo : EIATTR_KPARAM_INFO
	.align		4
.L_244:
        /*0008*/ 	.byte	0x04, 0x17
        /*000a*/ 	.short	(.L_246 - .L_245)
.L_245:
        /*000c*/ 	.word	0x00000000
        /*0010*/ 	.short	0x0005
        /*0012*/ 	.short	0x0020
        /*0014*/ 	.byte	0x00, 0xf5, 0x21, 0x00


	//----- nvinfo : EIATTR_KPARAM_INFO
	.align		4
.L_246:
        /*0018*/ 	.byte	0x04, 0x17
        /*001a*/ 	.short	(.L_248 - .L_247)
.L_247:
        /*001c*/ 	.word	0x00000000
        /*0020*/ 	.short	0x0004
        /*0022*/ 	.short	0x0018
        /*0024*/ 	.byte	0x00, 0xf5, 0x21, 0x00


	//----- nvinfo : EIATTR_KPARAM_INFO
	.align		4
.L_248:
        /*0028*/ 	.byte	0x04, 0x17
        /*002a*/ 	.short	(.L_250 - .L_249)
.L_249:
        /*002c*/ 	.word	0x00000000
        /*0030*/ 	.short	0x0003
        /*0032*/ 	.short	0x0010
        /*0034*/ 	.byte	0x00, 0xf5, 0x21, 0x00


	//----- nvinfo : EIATTR_KPARAM_INFO
	.align		4
.L_250:
        /*0038*/ 	.byte	0x04, 0x17
        /*003a*/ 	.short	(.L_252 - .L_251)
.L_251:
        /*003c*/ 	.word	0x00000000
        /*0040*/ 	.short	0x0002
        /*0042*/ 	.short	0x0008
        /*0044*/ 	.byte	0x00, 0xf5, 0x21, 0x00


	//----- nvinfo : EIATTR_KPARAM_INFO
	.align		4
.L_252:
        /*0048*/ 	.byte	0x04, 0x17
        /*004a*/ 	.short	(.L_254 - .L_253)
.L_253:
        /*004c*/ 	.word	0x00000000
        /*0050*/ 	.short	0x0001
        /*0052*/ 	.short	0x0004
        /*0054*/ 	.byte	0x00, 0xf0, 0x11, 0x00


	//----- nvinfo : EIATTR_KPARAM_INFO
	.align		4
.L_254:
        /*0058*/ 	.byte	0x04, 0x17
        /*005a*/ 	.short	(.L_256 - .L_255)
.L_255:
        /*005c*/ 	.word	0x00000000
        /*0060*/ 	.short	0x0000
        /*0062*/ 	.short	0x0000
        /*0064*/ 	.byte	0x00, 0xf0, 0x11, 0x00


	//----- nvinfo : EIATTR_SPARSE_MMA_MASK
	.align		4
.L_256:
        /*0068*/ 	.byte	0x03, 0x50
        /*006a*/ 	.short	0x0000


	//----- nvinfo : EIATTR_MAXREG_COUNT
	.align		4
        /*006c*/ 	.byte	0x03, 0x1b
        /*006e*/ 	.short	0x00ff


	//----- nvinfo : EIATTR_MERCURY_ISA_VERSION
	.align		4
        /*0070*/ 	.byte	0x03, 0x5f
        /*0072*/ 	.short	0x0101


	//----- nvinfo : EIATTR_VRC_CTA_INIT_COUNT
	.align		4
        /*0074*/ 	.byte	0x02, 0x4a
	.zero		1
	.zero		1


	//----- nvinfo : EIATTR_EXIT_INSTR_OFFSETS
	.align		4
        /*0078*/ 	.byte	0x04, 0x1c
        /*007a*/ 	.short	(.L_258 - .L_257)


	//   ....[0]....
.L_257:
        /*007c*/ 	.word	0x00000070


	//   ....[1]....
        /*0080*/ 	.word	0x000000a0


	//   ....[2]....
        /*0084*/ 	.word	0x00000560


	//----- nvinfo : EIATTR_CRS_STACK_SIZE
	.align		4
.L_258:
        /*0088*/ 	.byte	0x04, 0x1e
        /*008a*/ 	.short	(.L_260 - .L_259)
.L_259:
        /*008c*/ 	.word	0x00000000


	//----- nvinfo : EIATTR_CBANK_PARAM_SIZE
	.align		4
.L_260:
        /*0090*/ 	.byte	0x03, 0x19
        /*0092*/ 	.short	0x0028


	//----- nvinfo : EIATTR_PARAM_CBANK
	.align		4
        /*0094*/ 	.byte	0x04, 0x0a
        /*0096*/ 	.short	(.L_262 - .L_261)
	.align		4
.L_261:
        /*0098*/ 	.word	index@(.nv.constant0._Z12get_solutioniiPK9Element_tPKfPfS4_)
        /*009c*/ 	.short	0x0380
        /*009e*/ 	.short	0x0028


	//----- nvinfo : EIATTR_SW_WAR
	.align		4
.L_262:
        /*00a0*/ 	.byte	0x04, 0x36
        /*00a2*/ 	.short	(.L_264 - .L_263)
.L_263:
        /*00a4*/ 	.word	0x00000008
.L_264:


//--------------------- .nv.info._Z7get_phiiPK9Element_tPf --------------------------
	.section	.nv.info._Z7get_phiiPK9Element_tPf,"",@"SHT_CUDA_INFO"
	.sectionflags	@""
	.align	4


	//----- nvinfo : EIATTR_CUDA_API_VERSION
	.align		4
        /*0000*/ 	.byte	0x04, 0x37
        /*0002*/ 	.short	(.L_266 - .L_265)
.L_265:
        /*0004*/ 	.word	0x00000082


	//----- nvinfo : EIATTR_KPARAM_INFO
	.align		4
.L_266:
        /*0008*/ 	.byte	0x04, 0x17
        /*000a*/ 	.short	(.L_268 - .L_267)
.L_267:
        /*000c*/ 	.word	0x00000000
        /*0010*/ 	.short	0x0002
        /*0012*/ 	.short	0x0010
        /*0014*/ 	.byte	0x00, 0xf5, 0x21, 0x00


	//----- nvinfo : EIATTR_KPARAM_INFO
	.align		4
.L_268:
        /*0018*/ 	.byte	0x04, 0x17
        /*001a*/ 	.short	(.L_270 - .L_269)
.L_269:
        /*001c*/ 	.word	0x00000000
        /*0020*/ 	.short	0x0001
        /*0022*/ 	.short	0x0008
        /*0024*/ 	.byte	0x00, 0xf5, 0x21, 0x00


	//----- nvinfo : EIATTR_KPARAM_INFO
	.align		4
.L_270:
        /*0028*/ 	.byte	0x04, 0x17
        /*002a*/ 	.short	(.L_272 - .L_271)
.L_271:
        /*002c*/ 	.word	0x00000000
        /*0030*/ 	.short	0x0000
        /*0032*/ 	.short	0x0000
        /*0034*/ 	.byte	0x00, 0xf0, 0x11, 0x00


	//----- nvinfo : EIATTR_SPARSE_MMA_MASK
	.align		4
.L_272:
        /*0038*/ 	.byte	0x03, 0x50
        /*003a*/ 	.short	0x0000


	//----- nvinfo : EIATTR_MAXREG_COUNT
	.align		4
        /*003c*/ 	.byte	0x03, 0x1b
        /*003e*/ 	.short	0x00ff


	//----- nvinfo : EIATTR_MERCURY_ISA_VERSION
	.align		4
        /*0040*/ 	.byte	0x03, 0x5f
        /*0042*/ 	.short	0x0101


	//----- nvinfo : EIATTR_VRC_CTA_INIT_COUNT
	.align		4
        /*0044*/ 	.byte	0x02, 0x4a
	.zero		1
	.zero		1


	//----- nvinfo : EIATTR_EXIT_INSTR_OFFSETS
	.align		4
        /*0048*/ 	.byte	0x04, 0x1c
        /*004a*/ 	.short	(.L_274 - .L_273)


	//   ....[0]....
.L_273:
        /*004c*/ 	.word	0x00000070


	//   ....[1]....
        /*0050*/ 	.word	0x00000210


	//----- nvinfo : EIATTR_CRS_STACK_SIZE
	.align		4
.L_274:
        /*0054*/ 	.byte	0x04, 0x1e
        /*0056*/ 	.short	(.L_276 - .L_275)
.L_275:
        /*0058*/ 	.word	0x00000000


	//----- nvinfo : EIATTR_CBANK_PARAM_SIZE
	.align		4
.L_276:
        /*005c*/ 	.byte	0x03, 0x19
        /*005e*/ 	.short	0x0018


	//----- nvinfo : EIATTR_PARAM_CBANK
	.align		4
        /*0060*/ 	.byte	0x04, 0x0a
        /*0062*/ 	.short	(.L_278 - .L_277)
	.align		4
.L_277:
        /*0064*/ 	.word	index@(.nv.constant0._Z7get_phiiPK9Element_tPf)
        /*0068*/ 	.short	0x0380
        /*006a*/ 	.short	0x0018


	//----- nvinfo : EIATTR_SW_WAR
	.align		4
.L_278:
        /*006c*/ 	.byte	0x04, 0x36
        /*006e*/ 	.short	(.L_280 - .L_279)
.L_279:
        /*0070*/ 	.word	0x00000008
.L_280:


//--------------------- .nv.info._Z17get_elements_dataiPK9Element_tPfS2_ --------------------------
	.section	.nv.info._Z17get_elements_dataiPK9Element_tPfS2_,"",@"SHT_CUDA_INFO"
	.sectionflags	@""
	.align	4


	//----- nvinfo : EIATTR_CUDA_API_VERSION
	.align		4
        /*0000*/ 	.byte	0x04, 0x37
        /*0002*/ 	.short	(.L_282 - .L_281)
.L_281:
        /*0004*/ 	.word	0x00000082


	//----- nvinfo : EIATTR_KPARAM_INFO
	.align		4
.L_282:
        /*0008*/ 	.byte	0x04, 0x17
        /*000a*/ 	.short	(.L_284 - .L_283)
.L_283:
        /*000c*/ 	.word	0x00000000
        /*0010*/ 	.short	0x0003
        /*0012*/ 	.short	0x0018
        /*0014*/ 	.byte	0x00, 0xf5, 0x21, 0x00


	//----- nvinfo : EIATTR_KPARAM_INFO
	.align		4
.L_284:
        /*0018*/ 	.byte	0x04, 0x17
        /*001a*/ 	.short	(.L_286 - .L_285)
.L_285:
        /*001c*/ 	.word	0x00000000
        /*0020*/ 	.short	0x0002
        /*0022*/ 	.short	0x0010
        /*0024*/ 	.byte	0x00, 0xf5, 0x21, 0x00


	//----- nvinfo : EIATTR_KPARAM_INFO
	.align		4
.L_286:
        /*0028*/ 	.byte	0x04, 0x17
        /*002a*/ 	.short	(.L_288 - .L_287)
.L_287:
        /*002c*/ 	.word	0x00000000
        /*0030*/ 	.short	0x0001
        /*0032*/ 	.short	0x0008
        /*0034*/ 	.byte	0x00, 0xf5, 0x21, 0x00


	//----- nvinfo : EIATTR_KPARAM_INFO
	.align		4
.L_288:
        /*0038*/ 	.byte	0x04, 0x17
        /*003a*/ 	.short	(.L_290 - .L_289)
.L_289:
        /*003c*/ 	.word	0x00000000
        /*0040*/ 	.short	0x0000
        /*0042*/ 	.short	0x0000
        /*0044*/ 	.byte	0x00, 0xf0, 0x11, 0x00


	//----- nvinfo : EIATTR_SPARSE_MMA_MASK
	.align		4
.L_290:
        /*0048*/ 	.byte	0x03, 0x50
        /*004a*/ 	.short	0x0000


	//----- nvinfo : EIATTR_MAXREG_COUNT
	.align		4
        /*004c*/ 	.byte	0x03, 0x1b
        /*004e*/ 	.short	0x00ff


	//----- nvinfo : EIATTR_MERCURY_ISA_VERSION
	.align		4
        /*0050*/ 	.byte	0x03, 0x5f
        /*0052*/ 	.short	0x0101


	//----- nvinfo : EIATTR_VRC_CTA_INIT_COUNT
	.align		4
        /*0054*/ 	.byte	0x02, 0x4a
	.zero		1
	.zero		1


	//----- nvinfo : EIATTR_EXIT_INSTR_OFFSETS
	.align		4
        /*0058*/ 	.byte	0x04, 0x1c
        /*005a*/ 	.short	(.L_292 - .L_291)


	//   ....[0]....
.L_291:
        /*005c*/ 	.word	0x00000070


	//   ....[1]....
        /*0060*/ 	.word	0x000002a0


	//----- nvinfo : EIATTR_CRS_STACK_SIZE
	.align		4
.L_292:
        /*0064*/ 	.byte	0x04, 0x1e
        /*0066*/ 	.short	(.L_294 - .L_293)
.L_293:
        /*0068*/ 	.word	0x00000000


	//----- nvinfo : EIATTR_CBANK_PARAM_SIZE
	.align		4
.L_294:
        /*006c*/ 	.byte	0x03, 0x19
        /*006e*/ 	.short	0x0020


	//----- nvinfo : EIATTR_PARAM_CBANK
	.align		4
        /*0070*/ 	.byte	0x04, 0x0a
        /*0072*/ 	.short	(.L_296 - .L_295)
	.align		4
.L_295:
        /*0074*/ 	.word	index@(.nv.constant0._Z17get_elements_dataiPK9Element_tPfS2_)
        /*0078*/ 	.short	0x0380
        /*007a*/ 	.short	0x0020


	//----- nvinfo : EIATTR_SW_WAR
	.align		4
.L_296:
        /*007c*/ 	.byte	0x04, 0x36
        /*007e*/ 	.short	(.L_298 - .L_297)
.L_297:
        /*0080*/ 	.word	0x00000008
.L_298:


//--------------------- .nv.info._Z18initial_conditionsiP9Element_tPKf --------------------------
	.section	.nv.info._Z18initial_conditionsiP9Element_tPKf,"",@"SHT_CUDA_INFO"
	.sectionflags	@""
	.align	4


	//----- nvinfo : EIATTR_CUDA_API_VERSION
	.align		4
        /*0000*/ 	.byte	0x04, 0x37
        /*0002*/ 	.short	(.L_300 - .L_299)
.L_299:
        /*0004*/ 	.word	0x00000082


	//----- nvinfo : EIATTR_KPARAM_INFO
	.align		4
.L_300:
        /*0008*/ 	.byte	0x04, 0x17
        /*000a*/ 	.short	(.L_302 - .L_301)
.L_301:
        /*000c*/ 	.word	0x00000000
        /*0010*/ 	.short	0x0002
        /*0012*/ 	.short	0x0010
        /*0014*/ 	.byte	0x00, 0xf5, 0x21, 0x00


	//----- nvinfo : EIATTR_KPARAM_INFO
	.align		4
.L_302:
        /*0018*/ 	.byte	0x04, 0x17
        /*001a*/ 	.short	(.L_304 - .L_303)
.L_303:
        /*001c*/ 	.word	0x00000000
        /*0020*/ 	.short	0x0001
        /*0022*/ 	.short	0x0008
        /*0024*/ 	.byte	0x00, 0xf5, 0x21, 0x00


	//----- nvinfo : EIATTR_KPARAM_INFO
	.align		4
.L_304:
        /*0028*/ 	.byte	0x04, 0x17
        /*002a*/ 	.short	(.L_306 - .L_305)
.L_305:
        /*002c*/ 	.word	0x00000000
        /*0030*/ 	.short	0x0000
        /*0032*/ 	.short	0x0000
        /*0034*/ 	.byte	0x00, 0xf0, 0x11, 0x00


	//----- nvinfo : EIATTR_SPARSE_MMA_MASK
	.align		4
.L_306:
        /*0038*/ 	.byte	0x03, 0x50
        /*003a*/ 	.short	0x0000


	//----- nvinfo : EIATTR_MAXREG_COUNT
	.align		4
        /*003c*/ 	.byte	0x03, 0x1b
        /*003e*/ 	.short	0x00ff


	//----- nvinfo : EIATTR_MERCURY_ISA_VERSION
	.align		4
        /*0040*/ 	.byte	0x03, 0x5f
        /*0042*/ 	.short	0x0101


	//----- nvinfo : EIATTR_VRC_CTA_INIT_COUNT
	.align		4
        /*0044*/ 	.byte	0x02, 0x4a
	.zero		1
	.zero		1


	//----- nvinfo : EIATTR_EXIT_INSTR_OFFSETS
	.align		4
        /*0048*/ 	.byte	0x04, 0x1c
        /*004a*/ 	.short	(.L_308 - .L_307)


	//   ....[0]....
.L_307:
        /*004c*/ 	.word	0x00000070


	//   ....[1]....
        /*0050*/ 	.word	0x00000a30


	//----- nvinfo : EIATTR_CRS_STACK_SIZE
	.align		4
.L_308:
        /*0054*/ 	.byte	0x04, 0x1e
        /*0056*/ 	.short	(.L_310 - .L_309)
.L_309:
        /*0058*/ 	.word	0x00000000


	//----- nvinfo : EIATTR_CBANK_PARAM_SIZE
	.align		4
.L_310:
        /*005c*/ 	.byte	0x03, 0x19
        /*005e*/ 	.short	0x0018


	//----- nvinfo : EIATTR_PARAM_CBANK
	.align		4
        /*0060*/ 	.byte	0x04, 0x0a
        /*0062*/ 	.short	(.L_312 - .L_311)
	.align		4
.L_311:
        /*0064*/ 	.word	index@(.nv.constant0._Z18initial_conditionsiP9Element_tPKf)
        /*0068*/ 	.short	0x0380
        /*006a*/ 	.short	0x0018


	//----- nvinfo : EIATTR_SW_WAR
	.align		4
.L_312:
        /*006c*/ 	.byte	0x04, 0x36
        /*006e*/ 	.short	(.L_314 - .L_313)
.L_313:
        /*0070*/ 	.word	0x00000008
.L_314:


//--------------------- .nv.info._Z14build_elementsiiP9Element_tff --------------------------
	.section	.nv.info._Z14build_elementsiiP9Element_tff,"",@"SHT_CUDA_INFO"
	.sectionflags	@""
	.align	4


	//----- nvinfo : EIATTR_CUDA_API_VERSION
	.align		4
        /*0000*/ 	.byte	0x04, 0x37
        /*0002*/ 	.short	(.L_316 - .L_315)
.L_315:
        /*0004*/ 	.word	0x00000082


	//----- nvinfo : EIATTR_KPARAM_INFO
	.align		4
.L_316:
        /*0008*/ 	.byte	0x04, 0x17
        /*000a*/ 	.short	(.L_318 - .L_317)
.L_317:
        /*000c*/ 	.word	0x00000000
        /*0010*/ 	.short	0x0004
        /*0012*/ 	.short	0x0014
        /*0014*/ 	.byte	0x00, 0xf0, 0x11, 0x00


	//----- nvinfo : EIATTR_KPARAM_INFO
	.align		4
.L_318:
        /*0018*/ 	.byte	0x04, 0x17
        /*001a*/ 	.short	(.L_320 - .L_319)
.L_319:
        /*001c*/ 	.word	0x00000000
        /*0020*/ 	.short	0x0003
        /*0022*/ 	.short	0x0010
        /*0024*/ 	.byte	0x00, 0xf0, 0x11, 0x00


	//----- nvinfo : EIATTR_KPARAM_INFO
	.align		4
.L_320:
        /*0028*/ 	.byte	0x04, 0x17
        /*002a*/ 	.short	(.L_322 - .L_321)
.L_321:
        /*002c*/ 	.word	0x00000000
        /*0030*/ 	.short	0x0002
        /*0032*/ 	.short	0x0008
        /*0034*/ 	.byte	0x00, 0xf5, 0x21, 0x00


	//----- nvinfo : EIATTR_KPARAM_INFO
	.align		4
.L_322:
        /*0038*/ 	.byte	0x04, 0x17
        /*003a*/ 	.short	(.L_324 - .L_323)
.L_323:
        /*003c*/ 	.word	0x00000000
        /*0040*/ 	.short	0x0001
        /*0042*/ 	.short	0x0004
        /*0044*/ 	.byte	0x00, 0xf0, 0x11, 0x00


	//----- nvinfo : EIATTR_KPARAM_INFO
	.align		4
.L_324:
        /*0048*/ 	.byte	0x04, 0x17
        /*004a*/ 	.short	(.L_326 - .L_325)
.L_325:
        /*004c*/ 	.word	0x00000000
        /*0050*/ 	.short	0x0000
        /*0052*/ 	.short	0x0000
        /*0054*/ 	.byte	0x00, 0xf0, 0x11, 0x00


	//----- nvinfo : EIATTR_SPARSE_MMA_MASK
	.align		4
.L_326:
        /*0058*/ 	.byte	0x03, 0x50
        /*005a*/ 	.short	0x0000


	//----- nvinfo : EIATTR_MAXREG_COUNT
	.align		4
        /*005c*/ 	.byte	0x03, 0x1b
        /*005e*/ 	.short	0x00ff


	//----- nvinfo : EIATTR_EXTERNS
	.align		4
        /*0060*/ 	.byte	0x04, 0x0f
        /*0062*/ 	.short	(.L_328 - .L_327)


	//   ....[0]....
	.align		4
.L_327:
        /*0064*/ 	.word	index@(malloc)


	//   ....[1]....
	.align		4
        /*0068*/ 	.word	index@(free)


	//----- nvinfo : EIATTR_MERCURY_ISA_VERSION
	.align		4
.L_328:
        /*006c*/ 	.byte	0x03, 0x5f
        /*006e*/ 	.short	0x0101


	//----- nvinfo : EIATTR_VRC_CTA_INIT_COUNT
	.align		4
        /*0070*/ 	.byte	0x02, 0x4a
	.zero		1
	.zero		1


	//----- nvinfo : EIATTR_SYSCALL_OFFSETS
	.align		4
        /*0074*/ 	.byte	0x04, 0x46
        /*0076*/ 	.short	(.L_330 - .L_329)


	//   ....[0]....
.L_329:
        /*0078*/ 	.word	0x00000340


	//   ....[1]....
        /*007c*/ 	.word	0x000003f0


	//   ....[2]....
        /*0080*/ 	.word	0x000004a0


	//   ....[3]....
        /*0084*/ 	.word	0x00000620


	//   ....[4]....
        /*0088*/ 	.word	0x000006d0


	//   ....[5]....
        /*008c*/ 	.word	0x00000780


	//   ....[6]....
        /*0090*/ 	.word	0x00000950


	//   ....[7]....
        /*0094*/ 	.word	0x00000a00


	//   ....[8]....
        /*0098*/ 	.word	0x00000ab0


	//   ....[9]....
        /*009c*/ 	.word	0x000010c0


	//   ....[10]....
        /*00a0*/ 	.word	0x00001170


	//   ....[11]....
        /*00a4*/ 	.word	0x00001220


	//----- nvinfo : EIATTR_EXIT_INSTR_OFFSETS
	.align		4
.L_330:
        /*00a8*/ 	.byte	0x04, 0x1c
        /*00aa*/ 	.short	(.L_332 - .L_331)


	//   ....[0]....
.L_331:
        /*00ac*/ 	.word	0x000000a0


	//   ....[1]....
        /*00b0*/ 	.word	0x000007d0


	//   ....[2]....
        /*00b4*/ 	.word	0x00001280


	//----- nvinfo : EIATTR_CRS_STACK_SIZE
	.align		4
.L_332:
        /*00b8*/ 	.byte	0x04, 0x1e
        /*00ba*/ 	.short	(.L_334 - .L_333)
.L_333:
        /*00bc*/ 	.word	0x00000000


	//----- nvinfo : EIATTR_CBANK_PARAM_SIZE
	.align		4
.L_334:
        /*00c0*/ 	.byte	0x03, 0x19
        /*00c2*/ 	.short	0x0018


	//----- nvinfo : EIATTR_PARAM_CBANK
	.align		4
        /*00c4*/ 	.byte	0x04, 0x0a
        /*00c6*/ 	.short	(.L_336 - .L_335)
	.align		4
.L_335:
        /*00c8*/ 	.word	index@(.nv.constant0._Z14build_elementsiiP9Element_tff)
        /*00cc*/ 	.short	0x0380
        /*00ce*/ 	.short	0x0018


	//----- nvinfo : EIATTR_SW_WAR
	.align		4
.L_336:
        /*00d0*/ 	.byte	0x04, 0x36
        /*00d2*/ 	.short	(.L_338 - .L_337)
.L_337:
        /*00d4*/ 	.word	0x00000008
.L_338:


//--------------------- .nv.info._Z29create_interpolation_matricesiiPKfS0_Pf --------------------------
	.section	.nv.info._Z29create_interpolation_matricesiiPKfS0_Pf,"",@"SHT_CUDA_INFO"
	.sectionflags	@""
	.align	4


	//----- nvinfo : EIATTR_CUDA_API_VERSION
	.align		4
        /*0000*/ 	.byte	0x04, 0x37
        /*0002*/ 	.short	(.L_340 - .L_339)
.L_339:
        /*0004*/ 	.word	0x00000082


	//----- nvinfo : EIATTR_KPARAM_INFO
	.align		4
.L_340:
        /*0008*/ 	.byte	0x04, 0x17
        /*000a*/ 	.short	(.L_342 - .L_341)
.L_341:
        /*000c*/ 	.word	0x00000000
        /*0010*/ 	.short	0x0004
        /*0012*/ 	.short	0x0018
        /*0014*/ 	.byte	0x00, 0xf5, 0x21, 0x00


	//----- nvinfo : EIATTR_KPARAM_INFO
	.align		4
.L_342:
        /*0018*/ 	.byte	0x04, 0x17
        /*001a*/ 	.short	(.L_344 - .L_343)
.L_343:
        /*001c*/ 	.word	0x00000000
        /*0020*/ 	.short	0x0003
        /*0022*/ 	.short	0x0010
        /*0024*/ 	.byte	0x00, 0xf5, 0x21, 0x00


	//----- nvinfo : EIATTR_KPARAM_INFO
	.align		4
.L_344:
        /*0028*/ 	.byte	0x04, 0x17
        /*002a*/ 	.short	(.L_346 - .L_345)
.L_345:
        /*002c*/ 	.word	0x00000000
        /*0030*/ 	.short	0x0002
        /*0032*/ 	.short	0x0008
        /*0034*/ 	.byte	0x00, 0xf5, 0x21, 0x00


	//----- nvinfo : EIATTR_KPARAM_INFO
	.align		4
.L_346:
        /*0038*/ 	.byte	0x04, 0x17
        /*003a*/ 	.short	(.L_348 - .L_347)
.L_347:
        /*003c*/ 	.word	0x00000000
        /*0040*/ 	.short	0x0001
        /*0042*/ 	.short	0x0004
        /*0044*/ 	.byte	0x00, 0xf0, 0x11, 0x00


	//----- nvinfo : EIATTR_KPARAM_INFO
	.align		4
.L_348:
        /*0048*/ 	.byte	0x04, 0x17
        /*004a*/ 	.short	(.L_350 - .L_349)
.L_349:
        /*004c*/ 	.word	0x00000000
        /*0050*/ 	.short	0x0000
        /*0052*/ 	.short	0x0000
        /*0054*/ 	.byte	0x00, 0xf0, 0x11, 0x00


	//----- nvinfo : EIATTR_SPARSE_MMA_MASK
	.align		4
.L_350:
        /*0058*/ 	.byte	0x03, 0x50
        /*005a*/ 	.short	0x0000


	//----- nvinfo : EIATTR_MAXREG_COUNT
	.align		4
        /*005c*/ 	.byte	0x03, 0x1b
        /*005e*/ 	.short	0x00ff


	//----- nvinfo : EIATTR_MERCURY_ISA_VERSION
	.align		4
        /*0060*/ 	.byte	0x03, 0x5f
        /*0062*/ 	.short	0x0101


	//----- nvinfo : EIATTR_VRC_CTA_INIT_COUNT
	.align		4
        /*0064*/ 	.byte	0x02, 0x4a
	.zero		1
	.zero		1


	//----- nvinfo : EIATTR_EXIT_INSTR_OFFSETS
	.align		4
        /*0068*/ 	.byte	0x04, 0x1c
        /*006a*/ 	.short	(.L_352 - .L_351)


	//   ....[0]....
.L_351:
        /*006c*/ 	.word	0x00000080


	//   ....[1]....
        /*0070*/ 	.word	0x000000d0


	//   ....[2]....
        /*0074*/ 	.word	0x00004ae0


	//----- nvinfo : EIATTR_CRS_STACK_SIZE
	.align		4
.L_352:
        /*0078*/ 	.byte	0x04, 0x1e
        /*007a*/ 	.short	(.L_354 - .L_353)
.L_353:
        /*007c*/ 	.word	0x00000000


	//----- nvinfo : EIATTR_CBANK_PARAM_SIZE
	.align		4
.L_354:
        /*0080*/ 	.byte	0x03, 0x19
        /*0082*/ 	.short	0x0020


	//----- nvinfo : EIATTR_PARAM_CBANK
	.align		4
        /*0084*/ 	.byte	0x04, 0x0a
        /*0086*/ 	.short	(.L_356 - .L_355)
	.align		4
.L_355:
        /*0088*/ 	.word	index@(.nv.constant0._Z29create_interpolation_matricesiiPKfS0_Pf)
        /*008c*/ 	.short	0x0380
        /*008e*/ 	.short	0x0020


	//----- nvinfo : EIATTR_SW_WAR
	.align		4
.L_356:
        /*0090*/ 	.byte	0x04, 0x36
        /*0092*/ 	.short	(.L_358 - .L_357)
.L_357:
        /*0094*/ 	.word	0x00000008
.L_358:


//--------------------- .nv.info._Z34polynomial_derivative_matrices_hatiPKfS0_Pf --------------------------
	.section	.nv.info._Z34polynomial_derivative_matrices_hatiPKfS0_Pf,"",@"SHT_CUDA_INFO"
	.sectionflags	@""
	.align	4


	//----- nvinfo : EIATTR_CUDA_API_VERSION
	.align		4
        /*0000*/ 	.byte	0x04, 0x37
        /*0002*/ 	.short	(.L_360 - .L_359)
.L_359:
        /*0004*/ 	.word	0x00000082


	//----- nvinfo : EIATTR_KPARAM_INFO
	.align		4
.L_360:
        /*0008*/ 	.byte	0x04, 0x17
        /*000a*/ 	.short	(.L_362 - .L_361)
.L_361:
        /*000c*/ 	.word	0x00000000
        /*0010*/ 	.short	0x0003
        /*0012*/ 	.short	0x0018
        /*0014*/ 	.byte	0x00, 0xf5, 0x21, 0x00


	//----- nvinfo : EIATTR_KPARAM_INFO
	.align		4
.L_362:
        /*0018*/ 	.byte	0x04, 0x17
        /*001a*/ 	.short	(.L_364 - .L_363)
.L_363:
        /*001c*/ 	.word	0x00000000
        /*0020*/ 	.short	0x0002
        /*0022*/ 	.short	0x0010
        /*0024*/ 	.byte	0x00, 0xf5, 0x21, 0x00


	//----- nvinfo : EIATTR_KPARAM_INFO
	.align		4
.L_364:
        /*0028*/ 	.byte	0x04, 0x17
        /*002a*/ 	.short	(.L_366 - .L_365)
.L_365:
        /*002c*/ 	.word	0x00000000
        /*0030*/ 	.short	0x0001
        /*0032*/ 	.short	0x0008
        /*0034*/ 	.byte	0x00, 0xf5, 0x21, 0x00


	//----- nvinfo : EIATTR_KPARAM_INFO
	.align		4
.L_366:
        /*0038*/ 	.byte	0x04, 0x17
        /*003a*/ 	.short	(.L_368 - .L_367)
.L_367:
        /*003c*/ 	.word	0x00000000
        /*0040*/ 	.short	0x0000
        /*0042*/ 	.short	0x0000
        /*0044*/ 	.byte	0x00, 0xf0, 0x11, 0x00


	//----- nvinfo : EIATTR_SPARSE_MMA_MASK
	.align		4
.L_368:
        /*0048*/ 	.byte	0x03, 0x50
        /*004a*/ 	.short	0x0000


	//----- nvinfo : EIATTR_MAXREG_COUNT
	.align		4
        /*004c*/ 	.byte	0x03, 0x1b
        /*004e*/ 	.short	0x00ff


	//----- nvinfo : EIATTR_MERCURY_ISA_VERSION
	.align		4
        /*0050*/ 	.byte	0x03, 0x5f
        /*0052*/ 	.short	0x0101


	//----- nvinfo : EIATTR_VRC_CTA_INIT_COUNT
	.align		4
        /*0054*/ 	.byte	0x02, 0x4a
	.zero		1
	.zero		1


	//----- nvinfo : EIATTR_EXIT_INSTR_OFFSETS
	.align		4
        /*0058*/ 	.byte	0x04, 0x1c
        /*005a*/ 	.short	(.L_370 - .L_369)


	//   ....[0]....
.L_369:
        /*005c*/ 	.word	0x00000140


	//   ....[1]....
        /*0060*/ 	.word	0x00001100


	//----- nvinfo : EIATTR_CRS_STACK_SIZE
	.align		4
.L_370:
        /*0064*/ 	.byte	0x04, 0x1e
        /*0066*/ 	.short	(.L_372 - .L_371)
.L_371:
        /*0068*/ 	.word	0x00000000


	//----- nvinfo : EIATTR_CBANK_PARAM_SIZE
	.align		4
.L_372:
        /*006c*/ 	.byte	0x03, 0x19
        /*006e*/ 	.short	0x0020


	//----- nvinfo : EIATTR_PARAM_CBANK
	.align		4
        /*0070*/ 	.byte	0x04, 0x0a
        /*0072*/ 	.short	(.L_374 - .L_373)
	.align		4
.L_373:
        /*0074*/ 	.word	index@(.nv.constant0._Z34polynomial_derivative_matrices_hatiPKfS0_Pf)
        /*0078*/ 	.short	0x0380
        /*007a*/ 	.short	0x0020


	//----- nvinfo : EIATTR_SW_WAR
	.align		4
.L_374:
        /*007c*/ 	.byte	0x04, 0x36
        /*007e*/ 	.short	(.L_376 - .L_375)
.L_375:
        /*0080*/ 	.word	0x00000008
.L_376:


//--------------------- .nv.info._Z39polynomial_derivative_matrices_diagonaliPf --------------------------
	.section	.nv.info._Z39polynomial_derivative_matrices_diagonaliPf,"",@"SHT_CUDA_INFO"
	.sectionflags	@""
	.align	4


	//----- nvinfo : EIATTR_CUDA_API_VERSION
	.align		4
        /*0000*/ 	.byte	0x04, 0x37
        /*0002*/ 	.short	(.L_378 - .L_377)
.L_377:
        /*0004*/ 	.word	0x00000082


	//----- nvinfo : EIATTR_KPARAM_INFO
	.align		4
.L_378:
        /*0008*/ 	.byte	0x04, 0x17
        /*000a*/ 	.short	(.L_380 - .L_379)
.L_379:
        /*000c*/ 	.word	0x00000000
        /*0010*/ 	.short	0x0001
        /*0012*/ 	.short	0x0008
        /*0014*/ 	.byte	0x00, 0xf5, 0x21, 0x00


	//----- nvinfo : EIATTR_KPARAM_INFO
	.align		4
.L_380:
        /*0018*/ 	.byte	0x04, 0x17
        /*001a*/ 	.short	(.L_382 - .L_381)
.L_381:
        /*001c*/ 	.word	0x00000000
        /*0020*/ 	.short	0x0000
        /*0022*/ 	.short	0x0000
        /*0024*/ 	.byte	0x00, 0xf0, 0x11, 0x00


	//----- nvinfo : EIATTR_SPARSE_MMA_MASK
	.align		4
.L_382:
        /*0028*/ 	.byte	0x03, 0x50
        /*002a*/ 	.short	0x0000


	//----- nvinfo : EIATTR_MAXREG_COUNT
	.align		4
        /*002c*/ 	.byte	0x03, 0x1b
        /*002e*/ 	.short	0x00ff


	//----- nvinfo : EIATTR_MERCURY_ISA_VERSION
	.align		4
        /*0030*/ 	.byte	0x03, 0x5f
        /*0032*/ 	.short	0x0101


	//----- nvinfo : EIATTR_VRC_CTA_INIT_COUNT
	.align		4
        /*0034*/ 	.byte	0x02, 0x4a
	.zero		1
	.zero		1


	//----- nvinfo : EIATTR_EXIT_INSTR_OFFSETS
	.align		4
        /*0038*/ 	.byte	0x04, 0x1c
        /*003a*/ 	.short	(.L_384 - .L_383)


	//   ....[0]....
.L_383:
        /*003c*/ 	.word	0x00000090


	//   ....[1]....
        /*0040*/ 	.word	0x00000680


	//----- nvinfo : EIATTR_CRS_STACK_SIZE
	.align		4
.L_384:
        /*0044*/ 	.byte	0x04, 0x1e
        /*0046*/ 	.short	(.L_386 - .L_385)
.L_385:
        /*0048*/ 	.word	0x00000000


	//----- nvinfo : EIATTR_CBANK_PARAM_SIZE
	.align		4
.L_386:
        /*004c*/ 	.byte	0x03, 0x19
        /*004e*/ 	.short	0x0010


	//----- nvinfo : EIATTR_PARAM_CBANK
	.align		4
        /*0050*/ 	.byte	0x04, 0x0a
        /*0052*/ 	.short	(.L_388 - .L_387)
	.align		4
.L_387:
        /*0054*/ 	.word	index@(.nv.constant0._Z39polynomial_derivative_matrices_diagonaliPf)
        /*0058*/ 	.short	0x0380
        /*005a*/ 	.short	0x0010


	//----- nvinfo : EIATTR_SW_WAR
	.align		4
.L_388:
        /*005c*/ 	.byte	0x04, 0x36
        /*005e*/ 	.short	(.L_390 - .L_389)
.L_389:
        /*0060*/ 	.word	0x00000008
.L_390:


//--------------------- .nv.info._Z30polynomial_derivative_matricesiPKfS0_Pf --------------------------
	.section	.nv.info._Z30polynomial_derivative_matricesiPKfS0_Pf,"",@"SHT_CUDA_INFO"
	.sectionflags	@""
	.align	4


	//----- nvinfo : EIATTR_CUDA_API_VERSION
	.align		4
        /*0000*/ 	.byte	0x04, 0x37
        /*0002*/ 	.short	(.L_392 - .L_391)
.L_391:
        /*0004*/ 	.word	0x00000082


	//----- nvinfo : EIATTR_KPARAM_INFO
	.align		4
.L_392:
        /*0008*/ 	.byte	0x04, 0x17
        /*000a*/ 	.short	(.L_394 - .L_393)
.L_393:
        /*000c*/ 	.word	0x00000000
        /*0010*/ 	.short	0x0003
        /*0012*/ 	.short	0x0018
        /*0014*/ 	.byte	0x00, 0xf5, 0x21, 0x00


	//----- nvinfo : EIATTR_KPARAM_INFO
	.align		4
.L_394:
        /*0018*/ 	.byte	0x04, 0x17
        /*001a*/ 	.short	(.L_396 - .L_395)
.L_395:
        /*001c*/ 	.word	0x00000000
        /*0020*/ 	.short	0x0002
        /*0022*/ 	.short	0x0010
        /*0024*/ 	.byte	0x00, 0xf5, 0x21, 0x00


	//----- nvinfo : EIATTR_KPARAM_INFO
	.align		4
.L_396:
        /*0028*/ 	.byte	0x04, 0x17
        /*002a*/ 	.short	(.L_398 - .L_397)
.L_397:
        /*002c*/ 	.word	0x00000000
        /*0030*/ 	.short	0x0001
        /*0032*/ 	.short	0x0008
        /*0034*/ 	.byte	0x00, 0xf5, 0x21, 0x00


	//----- nvinfo : EIATTR_KPARAM_INFO
	.align		4
.L_398:
        /*0038*/ 	.byte	0x04, 0x17
        /*003a*/ 	.short	(.L_400 - .L_399)
.L_399:
        /*003c*/ 	.word	0x00000000
        /*0040*/ 	.short	0x0000
        /*0042*/ 	.short	0x0000
        /*0044*/ 	.byte	0x00, 0xf0, 0x11, 0x00


	//----- nvinfo : EIATTR_SPARSE_MMA_MASK
	.align		4
.L_400:
        /*0048*/ 	.byte	0x03, 0x50
        /*004a*/ 	.short	0x0000


	//----- nvinfo : EIATTR_MAXREG_COUNT
	.align		4
        /*004c*/ 	.byte	0x03, 0x1b
        /*004e*/ 	.short	0x00ff


	//----- nvinfo : EIATTR_MERCURY_ISA_VERSION
	.align		4
        /*0050*/ 	.byte	0x03, 0x5f
        /*0052*/ 	.short	0x0101


	//----- nvinfo : EIATTR_VRC_CTA_INIT_COUNT
	.align		4
        /*0054*/ 	.byte	0x02, 0x4a
	.zero		1
	.zero		1


	//----- nvinfo : EIATTR_EXIT_INSTR_OFFSETS
	.align		4
        /*0058*/ 	.byte	0x04, 0x1c
        /*005a*/ 	.short	(.L_402 - .L_401)


	//   ....[0]....
.L_401:
        /*005c*/ 	.word	0x00000140


	//   ....[1]....
        /*0060*/ 	.word	0x000013d0


	//----- nvinfo : EIATTR_CRS_STACK_SIZE
	.align		4
.L_402:
        /*0064*/ 	.byte	0x04, 0x1e
        /*0066*/ 	.short	(.L_404 - .L_403)
.L_403:
        /*0068*/ 	.word	0x00000000


	//----- nvinfo : EIATTR_CBANK_PARAM_SIZE
	.align		4
.L_404:
        /*006c*/ 	.byte	0x03, 0x19
        /*006e*/ 	.short	0x0020


	//----- nvinfo : EIATTR_PARAM_CBANK
	.align		4
        /*0070*/ 	.byte	0x04, 0x0a
        /*0072*/ 	.short	(.L_406 - .L_405)
	.align		4
.L_405:
        /*0074*/ 	.word	index@(.nv.constant0._Z30polynomial_derivative_matricesiPKfS0_Pf)
        /*0078*/ 	.short	0x0380
        /*007a*/ 	.short	0x0020


	//----- nvinfo : EIATTR_SW_WAR
	.align		4
.L_406:
        /*007c*/ 	.byte	0x04, 0x36
        /*007e*/ 	.short	(.L_408 - .L_407)
.L_407:
        /*0080*/ 	.word	0x00000008
.L_408:


//--------------------- .nv.info._Z44normalize_lagrange_interpolating_polynomialsiPf --------------------------
	.section	.nv.info._Z44normalize_lagrange_interpolating_polynomialsiPf,"",@"SHT_CUDA_INFO"
	.sectionflags	@""
	.align	4


	//----- nvinfo : EIATTR_CUDA_API_VERSION
	.align		4
        /*0000*/ 	.byte	0x04, 0x37
        /*0002*/ 	.short	(.L_410 - .L_409)
.L_409:
        /*0004*/ 	.word	0x00000082


	//----- nvinfo : EIATTR_KPARAM_INFO
	.align		4
.L_410:
        /*0008*/ 	.byte	0x04, 0x17
        /*000a*/ 	.short	(.L_412 - .L_411)
.L_411:
        /*000c*/ 	.word	0x00000000
        /*0010*/ 	.short	0x0001
        /*0012*/ 	.short	0x0008
        /*0014*/ 	.byte	0x00, 0xf5, 0x21, 0x00


	//----- nvinfo : EIATTR_KPARAM_INFO
	.align		4
.L_412:
        /*0018*/ 	.byte	0x04, 0x17
        /*001a*/ 	.short	(.L_414 - .L_413)
.L_413:
        /*001c*/ 	.word	0x00000000
        /*0020*/ 	.short	0x0000
        /*0022*/ 	.short	0x0000
        /*0024*/ 	.byte	0x00, 0xf0, 0x11, 0x00


	//----- nvinfo : EIATTR_SPARSE_MMA_MASK
	.align		4
.L_414:
        /*0028*/ 	.byte	0x03, 0x50
        /*002a*/ 	.short	0x0000


	//----- nvinfo : EIATTR_MAXREG_COUNT
	.align		4
        /*002c*/ 	.byte	0x03, 0x1b
        /*002e*/ 	.short	0x00ff


	//----- nvinfo : EIATTR_MERCURY_ISA_VERSION
	.align		4
        /*0030*/ 	.byte	0x03, 0x5f
        /*0032*/ 	.short	0x0101


	//----- nvinfo : EIATTR_VRC_CTA_INIT_COUNT
	.align		4
        /*0034*/ 	.byte	0x02, 0x4a
	.zero		1
	.zero		1


	//----- nvinfo : EIATTR_EXIT_INSTR_OFFSETS
	.align		4
        /*0038*/ 	.byte	0x04, 0x1c
        /*003a*/ 	.short	(.L_416 - .L_415)


	//   ....[0]....
.L_415:
        /*003c*/ 	.word	0x00000090


	//   ....[1]....
        /*0040*/ 	.word	0x00001340


	//----- nvinfo : EIATTR_CRS_STACK_SIZE
	.align		4
.L_416:
        /*0044*/ 	.byte	0x04, 0x1e
        /*0046*/ 	.short	(.L_418 - .L_417)
.L_417:
        /*0048*/ 	.word	0x00000000


	//----- nvinfo : EIATTR_CBANK_PARAM_SIZE
	.align		4
.L_418:
        /*004c*/ 	.byte	0x03, 0x19
        /*004e*/ 	.short	0x0010


	//----- nvinfo : EIATTR_PARAM_CBANK
	.align		4
        /*0050*/ 	.byte	0x04, 0x0a
        /*0052*/ 	.short	(.L_420 - .L_419)
	.align		4
.L_419:
        /*0054*/ 	.word	index@(.nv.constant0._Z44normalize_lagrange_interpolating_polynomialsiPf)
        /*0058*/ 	.short	0x0380
        /*005a*/ 	.short	0x0010


	//----- nvinfo : EIATTR_SW_WAR
	.align		4
.L_420:
        /*005c*/ 	.byte	0x04, 0x36
        /*005e*/ 	.short	(.L_422 - .L_421)
.L_421:
        /*0060*/ 	.word	0x00000008
.L_422:


//--------------------- .nv.info._Z34lagrange_interpolating_polynomialsfiPKfS0_Pf --------------------------
	.section	.nv.info._Z34lagrange_interpolating_polynomialsfiPKfS0_Pf,"",@"SHT_CUDA_INFO"
	.sectionflags	@""
	.align	4


	//----- nvinfo : EIATTR_CUDA_API_VERSION
	.align		4
        /*0000*/ 	.byte	0x04, 0x37
        /*0002*/ 	.short	(.L_424 - .L_423)
.L_423:
        /*0004*/ 	.word	0x00000082


	//----- nvinfo : EIATTR_KPARAM_INFO
	.align		4
.L_424:
        /*0008*/ 	.byte	0x04, 0x17
        /*000a*/ 	.short	(.L_426 - .L_425)
.L_425:
        /*000c*/ 	.word	0x00000000
        /*0010*/ 	.short	0x0004
        /*0012*/ 	.short	0x0018
        /*0014*/ 	.byte	0x00, 0xf5, 0x21, 0x00


	//----- nvinfo : EIATTR_KPARAM_INFO
	.align		4
.L_426:
        /*0018*/ 	.byte	0x04, 0x17
        /*001a*/ 	.short	(.L_428 - .L_427)
.L_427:
        /*001c*/ 	.word	0x00000000
        /*0020*/ 	.short	0x0003
        /*0022*/ 	.short	0x0010
        /*0024*/ 	.byte	0x00, 0xf5, 0x21, 0x00


	//----- nvinfo : EIATTR_KPARAM_INFO
	.align		4
.L_428:
        /*0028*/ 	.byte	0x04, 0x17
        /*002a*/ 	.short	(.L_430 - .L_429)
.L_429:
        /*002c*/ 	.word	0x00000000
        /*0030*/ 	.short	0x0002
        /*0032*/ 	.short	0x0008
        /*0034*/ 	.byte	0x00, 0xf5, 0x21, 0x00


	//----- nvinfo : EIATTR_KPARAM_INFO
	.align		4
.L_430:
        /*0038*/ 	.byte	0x04, 0x17
        /*003a*/ 	.short	(.L_432 - .L_431)
.L_431:
        /*003c*/ 	.word	0x00000000
        /*0040*/ 	.short	0x0001
        /*0042*/ 	.short	0x0004
        /*0044*/ 	.byte	0x00, 0xf0, 0x11, 0x00


	//----- nvinfo : EIATTR_KPARAM_INFO
	.align		4
.L_432:
        /*0048*/ 	.byte	0x04, 0x17
        /*004a*/ 	.short	(.L_434 - .L_433)
.L_433:
        /*004c*/ 	.word	0x00000000
        /*0050*/ 	.short	0x0000
        /*0052*/ 	.short	0x0000
        /*0054*/ 	.byte	0x00, 0xf0, 0x11, 0x00


	//----- nvinfo : EIATTR_SPARSE_MMA_MASK
	.align		4
.L_434:
        /*0058*/ 	.byte	0x03, 0x50
        /*005a*/ 	.short	0x0000


	//----- nvinfo : EIATTR_MAXREG_COUNT
	.align		4
        /*005c*/ 	.byte	0x03, 0x1b
        /*005e*/ 	.short	0x00ff


	//----- nvinfo : EIATTR_MERCURY_ISA_VERSION
	.align		4
        /*0060*/ 	.byte	0x03, 0x5f
        /*0062*/ 	.short	0x0101


	//----- nvinfo : EIATTR_VRC_CTA_INIT_COUNT
	.align		4
        /*0064*/ 	.byte	0x02, 0x4a
	.zero		1
	.zero		1


	//----- nvinfo : EIATTR_EXIT_INSTR_OFFSETS
	.align		4
        /*0068*/ 	.byte	0x04, 0x1c
        /*006a*/ 	.short	(.L_436 - .L_435)


	//   ....[0]....
.L_435:
        /*006c*/ 	.word	0x00000090


	//   ....[1]....
        /*0070*/ 	.word	0x00000560


	//   ....[2]....
        /*0074*/ 	.word	0x00000ab0


	//----- nvinfo : EIATTR_CRS_STACK_SIZE
	.align		4
.L_436:
        /*0078*/ 	.byte	0x04, 0x1e
        /*007a*/ 	.short	(.L_438 - .L_437)
.L_437:
        /*007c*/ 	.word	0x00000000


	//----- nvinfo : EIATTR_CBANK_PARAM_SIZE
	.align		4
.L_438:
        /*0080*/ 	.byte	0x03, 0x19
        /*0082*/ 	.short	0x0020


	//----- nvinfo : EIATTR_PARAM_CBANK
	.align		4
        /*0084*/ 	.byte	0x04, 0x0a
        /*0086*/ 	.short	(.L_440 - .L_439)
	.align		4
.L_439:
        /*0088*/ 	.word	index@(.nv.constant0._Z34lagrange_interpolating_polynomialsfiPKfS0_Pf)
        /*008c*/ 	.short	0x0380
        /*008e*/ 	.short	0x0020


	//----- nvinfo : EIATTR_SW_WAR
	.align		4
.L_440:
        /*0090*/ 	.byte	0x04, 0x36
        /*0092*/ 	.short	(.L_442 - .L_441)
.L_441:
        /*0094*/ 	.word	0x00000008
.L_442:


//--------------------- .nv.info._Z29calculate_barycentric_weightsiPKfPf --------------------------
	.section	.nv.info._Z29calculate_barycentric_weightsiPKfPf,"",@"SHT_CUDA_INFO"
	.sectionflags	@""
	.align	4


	//----- nvinfo : EIATTR_CUDA_API_VERSION
	.align		4
        /*0000*/ 	.byte	0x04, 0x37
        /*0002*/ 	.short	(.L_444 - .L_443)
.L_443:
        /*0004*/ 	.word	0x00000082


	//----- nvinfo : EIATTR_KPARAM_INFO
	.align		4
.L_444:
        /*0008*/ 	.byte	0x04, 0x17
        /*000a*/ 	.short	(.L_446 - .L_445)
.L_445:
        /*000c*/ 	.word	0x00000000
        /*0010*/ 	.short	0x0002
        /*0012*/ 	.short	0x0010
        /*0014*/ 	.byte	0x00, 0xf5, 0x21, 0x00


	//----- nvinfo : EIATTR_KPARAM_INFO
	.align		4
.L_446:
        /*0018*/ 	.byte	0x04, 0x17
        /*001a*/ 	.short	(.L_448 - .L_447)
.L_447:
        /*001c*/ 	.word	0x00000000
        /*0020*/ 	.short	0x0001
        /*0022*/ 	.short	0x0008
        /*0024*/ 	.byte	0x00, 0xf5, 0x21, 0x00


	//----- nvinfo : EIATTR_KPARAM_INFO
	.align		4
.L_448:
        /*0028*/ 	.byte	0x04, 0x17
        /*002a*/ 	.short	(.L_450 - .L_449)
.L_449:
        /*002c*/ 	.word	0x00000000
        /*0030*/ 	.short	0x0000
        /*0032*/ 	.short	0x0000
        /*0034*/ 	.byte	0x00, 0xf0, 0x11, 0x00


	//----- nvinfo : EIATTR_SPARSE_MMA_MASK
	.align		4
.L_450:
        /*0038*/ 	.byte	0x03, 0x50
        /*003a*/ 	.short	0x0000


	//----- nvinfo : EIATTR_MAXREG_COUNT
	.align		4
        /*003c*/ 	.byte	0x03, 0x1b
        /*003e*/ 	.short	0x00ff


	//----- nvinfo : EIATTR_MERCURY_ISA_VERSION
	.align		4
        /*0040*/ 	.byte	0x03, 0x5f
        /*0042*/ 	.short	0x0101


	//----- nvinfo : EIATTR_VRC_CTA_INIT_COUNT
	.align		4
        /*0044*/ 	.byte	0x02, 0x4a
	.zero		1
	.zero		1


	//----- nvinfo : EIATTR_EXIT_INSTR_OFFSETS
	.align		4
        /*0048*/ 	.byte	0x04, 0x1c
        /*004a*/ 	.short	(.L_452 - .L_451)


	//   ....[0]....
.L_451:
        /*004c*/ 	.word	0x00000090


	//   ....[1]....
        /*0050*/ 	.word	0x000017d0


	//----- nvinfo : EIATTR_CRS_STACK_SIZE
	.align		4
.L_452:
        /*0054*/ 	.byte	0x04, 0x1e
        /*0056*/ 	.short	(.L_454 - .L_453)
.L_453:
        /*0058*/ 	.word	0x00000000


	//----- nvinfo : EIATTR_CBANK_PARAM_SIZE
	.align		4
.L_454:
        /*005c*/ 	.byte	0x03, 0x19
        /*005e*/ 	.short	0x0018


	//----- nvinfo : EIATTR_PARAM_CBANK
	.align		4
        /*0060*/ 	.byte	0x04, 0x0a
        /*0062*/ 	.short	(.L_456 - .L_455)
	.align		4
.L_455:
        /*0064*/ 	.word	index@(.nv.constant0._Z29calculate_barycentric_weightsiPKfPf)
        /*0068*/ 	.short	0x0380
        /*006a*/ 	.short	0x0018


	//----- nvinfo : EIATTR_SW_WAR
	.align		4
.L_456:
        /*006c*/ 	.byte	0x04, 0x36
        /*006e*/ 	.short	(.L_458 - .L_457)
.L_457:
        /*0070*/ 	.word	0x00000008
.L_458:


//--------------------- .nv.info._Z32legendre_gauss_nodes_and_weightsiPfS_ --------------------------
	.section	.nv.info._Z32legendre_gauss_nodes_and_weightsiPfS_,"",@"SHT_CUDA_INFO"
	.sectionflags	@""
	.align	4


	//----- nvinfo : EIATTR_CUDA_API_VERSION
	.align		4
        /*0000*/ 	.byte	0x04, 0x37
        /*0002*/ 	.short	(.L_460 - .L_459)
.L_459:
        /*0004*/ 	.word	0x00000082


	//----- nvinfo : EIATTR_KPARAM_INFO
	.align		4
.L_460:
        /*0008*/ 	.byte	0x04, 0x17
        /*000a*/ 	.short	(.L_462 - .L_461)
.L_461:
        /*000c*/ 	.word	0x00000000
        /*0010*/ 	.short	0x0002
        /*0012*/ 	.short	0x0010
        /*0014*/ 	.byte	0x00, 0xf5, 0x21, 0x00


	//----- nvinfo : EIATTR_KPARAM_INFO
	.align		4
.L_462:
        /*0018*/ 	.byte	0x04, 0x17
        /*001a*/ 	.short	(.L_464 - .L_463)
.L_463:
        /*001c*/ 	.word	0x00000000
        /*0020*/ 	.short	0x0001
        /*0022*/ 	.short	0x0008
        /*0024*/ 	.byte	0x00, 0xf5, 0x21, 0x00


	//----- nvinfo : EIATTR_KPARAM_INFO
	.align		4
.L_464:
        /*0028*/ 	.byte	0x04, 0x17
        /*002a*/ 	.short	(.L_466 - .L_465)
.L_465:
        /*002c*/ 	.word	0x00000000
        /*0030*/ 	.short	0x0000
        /*0032*/ 	.short	0x0000
        /*0034*/ 	.byte	0x00, 0xf0, 0x11, 0x00


	//----- nvinfo : EIATTR_SPARSE_MMA_MASK
	.align		4
.L_466:
        /*0038*/ 	.byte	0x03, 0x50
        /*003a*/ 	.short	0x0000


	//----- nvinfo : EIATTR_MAXREG_COUNT
	.align		4
        /*003c*/ 	.byte	0x03, 0x1b
        /*003e*/ 	.short	0x00ff


	//----- nvinfo : EIATTR_MERCURY_ISA_VERSION
	.align		4
        /*0040*/ 	.byte	0x03, 0x5f
        /*0042*/ 	.short	0x0101


	//----- nvinfo : EIATTR_VRC_CTA_INIT_COUNT
	.align		4
        /*0044*/ 	.byte	0x02, 0x4a
	.zero		1
	.zero		1


	//----- nvinfo : EIATTR_EXIT_INSTR_OFFSETS
	.align		4
        /*0048*/ 	.byte	0x04, 0x1c
        /*004a*/ 	.short	(.L_468 - .L_467)


	//   ....[0]....
.L_467:
        /*004c*/ 	.word	0x00003470


	//   ....[1]....
        /*0050*/ 	.word	0x000045c0


	//----- nvinfo : EIATTR_INDIRECT_BRANCH_TARGETS
	.align		4
.L_468:
        /*0054*/ 	.byte	0x04, 0x34
        /*0056*/ 	.short	(.L_470 - .L_469)


	//   ....[0]....
.L_469:
        /*0058*/ 	.word	.L_x_665@srel
        /*005c*/ 	.short	0x0
        /*005e*/ 	.short	0x0
        /*0060*/ 	.word	0x3
        /*0064*/ 	.word	.L_x_666@srel
        /*0068*/ 	.word	.L_x_667@srel
        /*006c*/ 	.word	.L_x_668@srel


	//----- nvinfo : EIATTR_CRS_STACK_SIZE
	.align		4
.L_470:
        /*0070*/ 	.byte	0x04, 0x1e
        /*0072*/ 	.short	(.L_472 - .L_471)
.L_471:
        /*0074*/ 	.word	0x00000000


	//----- nvinfo : EIATTR_CBANK_PARAM_SIZE
	.align		4
.L_472:
        /*0078*/ 	.byte	0x03, 0x19
        /*007a*/ 	.short	0x0018


	//----- nvinfo : EIATTR_PARAM_CBANK
	.align		4
        /*007c*/ 	.byte	0x04, 0x0a
        /*007e*/ 	.short	(.L_474 - .L_473)
	.align		4
.L_473:
        /*0080*/ 	.word	index@(.nv.constant0._Z32legendre_gauss_nodes_and_weightsiPfS_)
        /*0084*/ 	.short	0x0380
        /*0086*/ 	.short	0x0018


	//----- nvinfo : EIATTR_SW_WAR
	.align		4
.L_474:
        /*0088*/ 	.byte	0x04, 0x36
        /*008a*/ 	.short	(.L_476 - .L_475)
.L_475:
        /*008c*/ 	.word	0x00000008
.L_476:


//--------------------- .nv.info._Z33chebyshev_gauss_nodes_and_weightsiPfS_ --------------------------
	.section	.nv.info._Z33chebyshev_gauss_nodes_and_weightsiPfS_,"",@"SHT_CUDA_INFO"
	.sectionflags	@""
	.align	4


	//----- nvinfo : EIATTR_CUDA_API_VERSION
	.align		4
        /*0000*/ 	.byte	0x04, 0x37
        /*0002*/ 	.short	(.L_478 - .L_477)
.L_477:
        /*0004*/ 	.word	0x00000082


	//----- nvinfo : EIATTR_KPARAM_INFO
	.align		4
.L_478:
        /*0008*/ 	.byte	0x04, 0x17
        /*000a*/ 	.short	(.L_480 - .L_479)
.L_479:
        /*000c*/ 	.word	0x00000000
        /*0010*/ 	.short	0x0002
        /*0012*/ 	.short	0x0010
        /*0014*/ 	.byte	0x00, 0xf5, 0x21, 0x00


	//----- nvinfo : EIATTR_KPARAM_INFO
	.align		4
.L_480:
        /*0018*/ 	.byte	0x04, 0x17
        /*001a*/ 	.short	(.L_482 - .L_481)
.L_481:
        /*001c*/ 	.word	0x00000000
        /*0020*/ 	.short	0x0001
        /*0022*/ 	.short	0x0008
        /*0024*/ 	.byte	0x00, 0xf5, 0x21, 0x00


	//----- nvinfo : EIATTR_KPARAM_INFO
	.align		4
.L_482:
        /*0028*/ 	.byte	0x04, 0x17
        /*002a*/ 	.short	(.L_484 - .L_483)
.L_483:
        /*002c*/ 	.word	0x00000000
        /*0030*/ 	.short	0x0000
        /*0032*/ 	.short	0x0000
        /*0034*/ 	.byte	0x00, 0xf0, 0x11, 0x00


	//----- nvinfo : EIATTR_SPARSE_MMA_MASK
	.align		4
.L_484:
        /*0038*/ 	.byte	0x03, 0x50
        /*003a*/ 	.short	0x0000


	//----- nvinfo : EIATTR_MAXREG_COUNT
	.align		4
        /*003c*/ 	.byte	0x03, 0x1b
        /*003e*/ 	.short	0x00ff


	//----- nvinfo : EIATTR_MERCURY_ISA_VERSION
	.align		4
        /*0040*/ 	.byte	0x03, 0x5f
        /*0042*/ 	.short	0x0101


	//----- nvinfo : EIATTR_VRC_CTA_INIT_COUNT
	.align		4
        /*0044*/ 	.byte	0x02, 0x4a
	.zero		1
	.zero		1


	//----- nvinfo : EIATTR_EXIT_INSTR_OFFSETS
	.align		4
        /*0048*/ 	.byte	0x04, 0x1c
        /*004a*/ 	.short	(.L_486 - .L_485)


	//   ....[0]....
.L_485:
        /*004c*/ 	.word	0x00000080


	//   ....[1]....
        /*0050*/ 	.word	0x00000930


	//----- nvinfo : EIATTR_CRS_STACK_SIZE
	.align		4
.L_486:
        /*0054*/ 	.byte	0x04, 0x1e
        /*0056*/ 	.short	(.L_488 - .L_487)
.L_487:
        /*0058*/ 	.word	0x00000000


	//----- nvinfo : EIATTR_CBANK_PARAM_SIZE
	.align		4
.L_488:
        /*005c*/ 	.byte	0x03, 0x19
        /*005e*/ 	.short	0x0018


	//----- nvinfo : EIATTR_PARAM_CBANK
	.align		4
        /*0060*/ 	.byte	0x04, 0x0a
        /*0062*/ 	.short	(.L_490 - .L_489)
	.align		4
.L_489:
        /*0064*/ 	.word	index@(.nv.constant0._Z33chebyshev_gauss_nodes_and_weightsiPfS_)
        /*0068*/ 	.short	0x0380
        /*006a*/ 	.short	0x0018


	//----- nvinfo : EIATTR_SW_WAR
	.align		4
.L_490:
        /*006c*/ 	.byte	0x04, 0x36
        /*006e*/ 	.short	(.L_492 - .L_491)
.L_491:
        /*0070*/ 	.word	0x00000008
.L_492:


//--------------------- .nv.callgraph             --------------------------
	.section	.nv.callgraph,"",@"SHT_CUDA_CALLGRAPH"
	.align	4
	.sectionentsize	8
	.align		4
        /*0000*/ 	.word	0x00000000
	.align		4
        /*0004*/ 	.word	0xffffffff
	.align		4
        /*0008*/ 	.word	index@(_Z14build_elementsiiP9Element_tff)
	.align		4
        /*000c*/ 	.word	index@(free)
	.align		4
        /*0010*/ 	.word	index@(_Z14build_elementsiiP9Element_tff)
	.align		4
        /*0014*/ 	.word	index@(malloc)
	.align		4
        /*0018*/ 	.word	0x00000000
	.align		4
        /*001c*/ 	.word	0xfffffffe
	.align		4
        /*0020*/ 	.word	0x00000000
	.align		4
        /*0024*/ 	.word	0xfffffffd
	.align		4
        /*0028*/ 	.word	0x00000000
	.align		4
        /*002c*/ 	.word	0xfffffffc


//--------------------- .nv.constant4             --------------------------
	.section	.nv.constant4,"a",@progbits
	.align	8
	.align		8
.nv.constant4:
        /*0000*/ 	.dword	__cudart_i2opi_f
	.align		8
        /*0008*/ 	.dword	malloc
	.align		8
        /*0010*/ 	.dword	free


//--------------------- .nv.constant2._Z32legendre_gauss_nodes_and_weightsiPfS_ --------------------------
	.section	.nv.constant2._Z32legendre_gauss_nodes_and_weightsiPfS_,"a",@progbits
	.sectionflags	@""
	.align	4
.nv.constant2._Z32legendre_gauss_nodes_and_weightsiPfS_:
        /*0000*/ 	.byte	0xe0, 0x32, 0x00, 0x00, 0x60, 0x33, 0x00, 0x00, 0x60, 0x01, 0x00, 0x00


//--------------------- .text._Z21compute_dg_derivativefiP9Element_tPK6Face_tPKfS5_S5_S5_ --------------------------
	.section	.text._Z21compute_dg_derivativefiP9Element_tPK6Face_tPKfS5_S5_S5_,"ax",@progbits
	.align	128
        .global         _Z21compute_dg_derivativefiP9Element_tPK6Face_tPKfS5_S5_S5_
        .type           _Z21compute_dg_derivativefiP9Element_tPK6Face_tPKfS5_S5_S5_,@function
        .size           _Z21compute_dg_derivativefiP9Element_tPK6Face_tPKfS5_S5_S5_,(.L_x_671 - _Z21compute_dg_derivativefiP9Element_tPK6Face_tPKfS5_S5_S5_)
        .other          _Z21compute_dg_derivativefiP9Element_tPK6Face_tPKfS5_S5_S5_,@"STO_CUDA_ENTRY STV_DEFAULT"
_Z21compute_dg_derivativefiP9Element_tPK6Face_tPKfS5_S5_S5_:
.text._Z21compute_dg_derivativefiP9Element_tPK6Face_tPKfS5_S5_S5_:
[----:B------:R-:W-:Y:S01]  /*0000*/  LDC R1, c[0x0][0x37c] ;  /* 0x0000df00ff017b82 */ /* 0x000fe20000000800 */
[----:B------:R-:W0:Y:S07]  /*0010*/  S2R R0, SR_TID.X ;  /* 0x0000000000007919 */ /* 0x000e2e0000002100 */
[----:B------:R-:W0:Y:S01]  /*0020*/  S2UR UR4, SR_CTAID.X ;  /* 0x00000000000479c3 */ /* 0x000e220000002500 */
[----:B------:R-:W1:Y:S07]  /*0030*/  LDCU UR6, c[0x0][0x384] ;  /* 0x00007080ff0677ac */ /* 0x000e6e0008000800 */
[----:B------:R-:W0:Y:S01]  /*0040*/  LDC R7, c[0x0][0x360] ;  /* 0x0000d800ff077b82 */ /* 0x000e220000000800 */
[----:B------:R-:W2:Y:S01]  /*0050*/  LDCU UR5, c[0x0][0x370] ;  /* 0x00006e00ff0577ac */ /* 0x000ea20008000800 */
[----:B0-----:R-:W-:-:S02]  /*0060*/  IMAD R0, R7, UR4, R0 ;  /* 0x0000000407007c24 */ /* 0x001fc4000f8e0200 */
[----:B--2---:R-:W-:-:S03]  /*0070*/  IMAD R7, R7, UR5, RZ ;  /* 0x0000000507077c24 */ /* 0x004fc6000f8e02ff */
[----:B-1----:R-:W-:-:S13]  /*0080*/  ISETP.GE.AND P0, PT, R0, UR6, PT ;  /* 0x0000000600007c0c */ /* 0x002fda000bf06270 */
[----:B------:R-:W-:Y:S05]  /*0090*/  @P0 EXIT ;  /* 0x000000000000094d */ /* 0x000fea0003800000 */
[----:B------:R-:W0:Y:S01]  /*00a0*/  LDC R2, c[0x0][0x380] ;  /* 0x0000e000ff027b82 */ /* 0x000e220000000800 */
[----:B------:R-:W-:Y:S01]  /*00b0*/  IMAD.MOV.U32 R3, RZ, RZ, 0x40a00000 ;  /* 0x40a00000ff037424 */ /* 0x000fe200078e00ff */
[----:B------:R-:W1:Y:S03]  /*00c0*/  LDCU.64 UR4, c[0x0][0x358] ;  /* 0x00006b00ff0477ac */ /* 0x000e660008000a00 */
[----:B0-----:R-:W-:-:S04]  /*00d0*/  FFMA R2, R2, -R3, -1 ;  /* 0xbf80000002027423 */ /* 0x001fc80000000803 */
[----:B------:R-:W0:Y:S02]  /*00e0*/  F2F.F64.F32 R4, R2 ;  /* 0x0000000200047310 */ /* 0x000e240000201800 */
[----:B0-----:R-:W-:-:S10]  /*00f0*/  DADD R4, -RZ, |R4| ;  /* 0x00000000ff047229 */ /* 0x001fd40000000504 */
[----:B------:R-:W-:Y:S02]  /*0100*/  IMAD.MOV.U32 R10, RZ, RZ, R4 ;  /* 0x000000ffff0a7224 */ /* 0x000fe400078e0004 */
[----:B------:R-:W-:Y:S01]  /*0110*/  IMAD.MOV.U32 R4, RZ, RZ, R0 ;  /* 0x000000ffff047224 */ /* 0x000fe200078e0000 */
[----:B-1----:R-:W-:-:S07]  /*0120*/  MOV R0, 0x140 ;  /* 0x0000014000007802 */ /* 0x002fce0000000f00 */
[----:B------:R-:W-:Y:S05]  /*0130*/  CALL.REL.NOINC `($_Z21compute_dg_derivativefiP9Element_tPK6Face_tPKfS5_S5_S5_$__internal_accurate_pow) ;  /* 0x0000004800a47944 */ /* 0x000fea0003c00000 */
[----:B------:R-:W-:Y:S01]  /*0140*/  FSETP.NAN.AND P0, PT, R2, R2, PT ;  /* 0x000000020200720b */ /* 0x000fe20003f08000 */
[----:B------:R-:W-:Y:S01]  /*0150*/  IMAD.MOV.U32 R3, RZ, RZ, R11 ;  /* 0x000000ffff037224 */ /* 0x000fe200078e000b */
[----:B------:R-:W-:Y:S01]  /*0160*/  MOV R2, R6 ;  /* 0x0000000600027202 */ /* 0x000fe20000000f00 */
[----:B------:R-:W-:Y:S01]  /*0170*/  IMAD.MOV.U32 R10, RZ, RZ, -0x60000000 ;  /* 0xa0000000ff0a7424 */ /* 0x000fe200078e00ff */
[----:B------:R-:W-:Y:S01]  /*0180*/  MOV R0, 0x1b0 ;  /* 0x000001b000007802 */ /* 0x000fe20000000f00 */
[----:B------:R-:W-:-:S08]  /*0190*/  IMAD.MOV.U32 R5, RZ, RZ, 0x3fc99999 ;  /* 0x3fc99999ff057424 */ /* 0x000fd000078e00ff */
[----:B------:R-:W-:Y:S05]  /*01a0*/  CALL.REL.NOINC `($_Z21compute_dg_derivativefiP9Element_tPK6Face_tPKfS5_S5_S5_$__internal_accurate_pow) ;  /* 0x0000004800887944 */ /* 0x000fea0003c00000 */
[----:B------:R-:W0:Y:S01]  /*01b0*/  LDC R0, c[0x0][0x380] ;  /* 0x0000e000ff007b82 */ /* 0x000e220000000800 */
[----:B------:R-:W-:-:S05]  /*01c0*/  HFMA2 R5, -RZ, RZ, 2.3125, 0 ;  /* 0x40a00000ff057431 */ /* 0x000fca00000001ff */
[----:B0-----:R-:W-:-:S04]  /*01d0*/  FFMA R0, R0, -R5, -1 ;  /* 0xbf80000000007423 */ /* 0x001fc80000000805 */
[----:B------:R-:W0:Y:S02]  /*01e0*/  F2F.F64.F32 R14, R0 ;  /* 0x00000000000e7310 */ /* 0x000e240000201800 */
[----:B0-----:R-:W-:-:S06]  /*01f0*/  DADD R8, R14, 2 ;  /* 0x400000000e087429 */ /* 0x001fcc0000000000 */
[----:B------:R-:W-:-:S04]  /*0200*/  IMAD.MOV.U32 R8, RZ, RZ, R6 ;  /* 0x000000ffff087224 */ /* 0x000fc800078e0006 */
[----:B------:R-:W-:Y:S01]  /*0210*/  LOP3.LUT R5, R9, 0x7ff00000, RZ, 0xc0, !PT ;  /* 0x7ff0000009057812 */ /* 0x000fe200078ec0ff */
[----:B------:R-:W-:Y:S01]  /*0220*/  IMAD.MOV.U32 R9, RZ, RZ, R11 ;  /* 0x000000ffff097224 */ /* 0x000fe200078e000b */
[----:B------:R-:W-:Y:S06]  /*0230*/  @!P0 BRA `(.L_x_0) ;  /* 0x0000001c00a88947 */ /* 0x000fec0003800000 */
[----:B------:R-:W-:Y:S01]  /*0240*/  FSETP.NEU.AND P0, PT, R0, RZ, PT ;  /* 0x000000ff0000720b */ /* 0x000fe20003f0d000 */
[----:B------:R-:W-:-:S12]  /*0250*/  DADD R14, R14, 2 ;  /* 0x400000000e0e7429 */ /* 0x000fd80000000000 */
[----:B------:R-:W-:Y:S05]  /*0260*/  @!P0 BRA `(.L_x_1) ;  /* 0x0000000c00c08947 */ /* 0x000fea0003800000 */
[----:B------:R-:W0:Y:S01]  /*0270*/  MUFU.RCP64H R11, R9 ;  /* 0x00000009000b7308 */ /* 0x000e220000001800 */
[----:B------:R-:W-:Y:S01]  /*0280*/  IMAD.MOV.U32 R10, RZ, RZ, 0x1 ;  /* 0x00000001ff0a7424 */ /* 0x000fe200078e00ff */
[----:B------:R-:W-:-:S04]  /*0290*/  ISETP.NE.AND P0, PT, R5, 0x7ff00000, PT ;  /* 0x7ff000000500780c */ /* 0x000fc80003f05270 */
[----:B------:R-:W-:Y:S02]  /*02a0*/  FSEL R2, R2, R14, P0 ;  /* 0x0000000e02027208 */ /* 0x000fe40000000000 */
[----:B------:R-:W-:Y:S02]  /*02b0*/  FSEL R3, R3, R15, P0 ;  /* 0x0000000f03037208 */ /* 0x000fe40000000000 */
[----:B------:R-:W-:-:S04]  /*02c0*/  FSETP.NEU.AND P0, PT, R0, 1, PT ;  /* 0x3f8000000000780b */ /* 0x000fc80003f0d000 */
[----:B------:R-:W-:Y:S02]  /*02d0*/  DMUL R2, R2, -0.69314718246459960938 ;  /* 0xbfe62e4302027828 */ /* 0x000fe40000000000 */
[----:B0-----:R-:W-:-:S08]  /*02e0*/  DFMA R12, -R8, R10, 1 ;  /* 0x3ff00000080c742b */ /* 0x001fd0000000010a */
[----:B------:R-:W-:-:S08]  /*02f0*/  DFMA R12, R12, R12, R12 ;  /* 0x0000000c0c0c722b */ /* 0x000fd0000000000c */
[----:B------:R-:W-:-:S08]  /*0300*/  DFMA R12, R10, R12, R10 ;  /* 0x0000000c0a0c722b */ /* 0x000fd0000000000a */
[----:B------:R-:W-:-:S08]  /*0310*/  DFMA R10, -R8, R12, 1 ;  /* 0x3ff00000080a742b */ /* 0x000fd0000000010c */
[----:B------:R-:W-:Y:S01]  /*0320*/  DFMA R10, R12, R10, R12 ;  /* 0x0000000a0c0a722b */ /* 0x000fe2000000000c */
[----:B------:R-:W-:Y:S02]  /*0330*/  FSEL R12, R2, RZ, P0 ;  /* 0x000000ff020c7208 */ /* 0x000fe40000000000 */
[----:B------:R-:W-:-:S04]  /*0340*/  FSEL R13, R3, -1.7982867956161499023, P0 ;  /* 0xbfe62e43030d7808 */ /* 0x000fc80000000000 */
[----:B------:R-:W-:Y:S02]  /*0350*/  FSETP.GEU.AND P1, PT, |R13|, 6.5827683646048100446e-37, PT ;  /* 0x036000000d00780b */ /* 0x000fe40003f2e200 */
[----:B------:R-:W-:-:S08]  /*0360*/  DMUL R34, R10, R12 ;  /* 0x0000000c0a227228 */ /* 0x000fd00000000000 */
[----:B------:R-:W-:-:S08]  /*0370*/  DFMA R2, -R8, R34, R12 ;  /* 0x000000220802722b */ /* 0x000fd0000000010c */
[----:B------:R-:W-:-:S10]  /*0380*/  DFMA R34, R10, R2, R34 ;  /* 0x000000020a22722b */ /* 0x000fd40000000022 */
[----:B------:R-:W-:-:S05]  /*0390*/  FFMA R0, RZ, R9, R35 ;  /* 0x00000009ff007223 */ /* 0x000fca0000000023 */
[----:B------:R-:W-:-:S13]  /*03a0*/  FSETP.GT.AND P0, PT, |R0|, 1.469367938527859385e-39, PT ;  /* 0x001000000000780b */ /* 0x000fda0003f04200 */
[----:B------:R-:W-:Y:S05]  /*03b0*/  @P0 BRA P1, `(.L_x_2) ;  /* 0x0000000000180947 */ /* 0x000fea0000800000 */
[----:B------:R-:W-:Y:S01]  /*03c0*/  MOV R2, R8 ;  /* 0x0000000800027202 */ /* 0x000fe20000000f00 */
[----:B------:R-:W-:Y:S01]  /*03d0*/  IMAD.MOV.U32 R3, RZ, RZ, R9 ;  /* 0x000000ffff037224 */ /* 0x000fe200078e0009 */
[----:B------:R-:W-:Y:S01]  /*03e0*/  MOV R0, 0x420 ;  /* 0x0000042000007802 */ /* 0x000fe20000000f00 */
[----:B------:R-:W-:Y:S02]  /*03f0*/  IMAD.MOV.U32 R5, RZ, RZ, R12 ;  /* 0x000000ffff057224 */ /* 0x000fe400078e000c */
[----:B------:R-:W-:-:S07]  /*0400*/  IMAD.MOV.U32 R6, RZ, RZ, R13 ;  /* 0x000000ffff067224 */ /* 0x000fce00078e000d */
[----:B------:R-:W-:Y:S05]  /*0410*/  CALL.REL.NOINC `($__internal_0_$__cuda_sm20_div_rn_f64_full) ;  /* 0x0000003800d47944 */ /* 0x000fea0003c00000 */
.L_x_2:
[----:B------:R-:W-:Y:S01]  /*0420*/  MOV R2, 0x652b82fe ;  /* 0x652b82fe00027802 */ /* 0x000fe20000000f00 */
[----:B------:R-:W-:Y:S01]  /*0430*/  IMAD.MOV.U32 R3, RZ, RZ, 0x3ff71547 ;  /* 0x3ff71547ff037424 */ /* 0x000fe200078e00ff */
[----:B------:R-:W-:Y:S01]  /*0440*/  UMOV UR6, 0xfefa39ef ;  /* 0xfefa39ef00067882 */ /* 0x000fe20000000000 */
[----:B------:R-:W-:Y:S01]  /*0450*/  UMOV UR7, 0x3fe62e42 ;  /* 0x3fe62e4200077882 */ /* 0x000fe20000000000 */
[----:B------:R-:W-:-:S03]  /*0460*/  DSETP.GEU.AND P0, PT, R34, RZ, PT ;  /* 0x000000ff2200722a */ /* 0x000fc60003f0e000 */
[----:B------:R-:W-:-:S08]  /*0470*/  DFMA R2, R34, R2, 6.75539944105574400000e+15 ;  /* 0x433800002202742b */ /* 0x000fd00000000002 */
[----:B------:R-:W-:Y:S02]  /*0480*/  DADD R8, R2, -6.75539944105574400000e+15 ;  /* 0xc338000002087429 */ /* 0x000fe40000000000 */
[----:B------:R-:W-:-:S04]  /*0490*/  LEA.HI R0, R2, R2, RZ, 0x1 ;  /* 0x0000000202007211 */ /* 0x000fc800078f08ff */
[----:B------:R-:W-:Y:S02]  /*04a0*/  SHF.R.S32.HI R21, RZ, 0x1, R0 ;  /* 0x00000001ff157819 */ /* 0x000fe40000011400 */
[----:B------:R-:W-:Y:S01]  /*04b0*/  DFMA R10, R8, -UR6, R34 ;  /* 0x80000006080a7c2b */ /* 0x000fe20008000022 */
[----:B------:R-:W-:Y:S01]  /*04c0*/  UMOV UR6, 0x3b39803f ;  /* 0x3b39803f00067882 */ /* 0x000fe20000000000 */
[----:B------:R-:W-:-:S06]  /*04d0*/  UMOV UR7, 0x3c7abc9e ;  /* 0x3c7abc9e00077882 */ /* 0x000fcc0000000000 */
[----:B------:R-:W-:Y:S01]  /*04e0*/  DFMA R10, R8, -UR6, R10 ;  /* 0x80000006080a7c2b */ /* 0x000fe2000800000a */
[----:B------:R-:W-:Y:S01]  /*04f0*/  UMOV UR6, 0x69ce2bdf ;  /* 0x69ce2bdf00067882 */ /* 0x000fe20000000000 */
[----:B------:R-:W-:Y:S01]  /*0500*/  IMAD.MOV.U32 R8, RZ, RZ, -0x35dec16 ;  /* 0xfca213eaff087424 */ /* 0x000fe200078e00ff */
[----:B------:R-:W-:Y:S01]  /*0510*/  UMOV UR7, 0x3e5ade15 ;  /* 0x3e5ade1500077882 */ /* 0x000fe20000000000 */
[----:B------:R-:W-:-:S06]  /*0520*/  IMAD.MOV.U32 R9, RZ, RZ, 0x3e928af3 ;  /* 0x3e928af3ff097424 */ /* 0x000fcc00078e00ff */
[----:B------:R-:W-:Y:S01]  /*0530*/  DFMA R8, R10, UR6, R8 ;  /* 0x000000060a087c2b */ /* 0x000fe20008000008 */
[----:B------:R-:W-:Y:S01]  /*0540*/  UMOV UR6, 0x62401315 ;  /* 0x6240131500067882 */ /* 0x000fe20000000000 */
[----:B------:R-:W-:-:S06]  /*0550*/  UMOV UR7, 0x3ec71dee ;  /* 0x3ec71dee00077882 */ /* 0x000fcc0000000000 */
[----:B------:R-:W-:Y:S01]  /*0560*/  DFMA R8, R10, R8, UR6 ;  /* 0x000000060a087e2b */ /* 0x000fe20008000008 */
        /* <DEDUP_REMOVED lines=20> */
[----:B------:R-:W-:-:S08]  /*06b0*/  DFMA R8, R10, R8, UR6 ;  /* 0x000000060a087e2b */ /* 0x000fd00008000008 */
[----:B------:R-:W-:-:S08]  /*06c0*/  DFMA R8, R10, R8, 1 ;  /* 0x3ff000000a08742b */ /* 0x000fd00000000008 */
[----:B------:R-:W-:Y:S01]  /*06d0*/  DFMA R22, R10, R8, 1 ;  /* 0x3ff000000a16742b */ /* 0x000fe20000000008 */
[----:B------:R-:W-:Y:S01]  /*06e0*/  IADD3 R10, PT, PT, R2, -R21, RZ ;  /* 0x80000015020a7210 */ /* 0x000fe20007ffe0ff */
[----:B------:R-:W-:-:S03]  /*06f0*/  DADD R8, R34, +INF ;  /* 0x7ff0000022087429 */ /* 0x000fc60000000000 */
[----:B------:R-:W-:Y:S01]  /*0700*/  LEA R11, R10, 0x3ff00000, 0x14 ;  /* 0x3ff000000a0b7811 */ /* 0x000fe200078ea0ff */
[----:B------:R-:W-:-:S04]  /*0710*/  IMAD.MOV.U32 R10, RZ, RZ, RZ ;  /* 0x000000ffff0a7224 */ /* 0x000fc800078e00ff */
[----:B------:R-:W-:Y:S01]  /*0720*/  IMAD R21, R21, 0x100000, R23 ;  /* 0x0010000015157824 */ /* 0x000fe200078e0217 */
[----:B------:R-:W-:Y:S01]  /*0730*/  LEA R13, R2, R23, 0x14 ;  /* 0x00000017020d7211 */ /* 0x000fe200078ea0ff */
[----:B------:R-:W-:Y:S01]  /*0740*/  IMAD.MOV.U32 R20, RZ, RZ, R22 ;  /* 0x000000ffff147224 */ /* 0x000fe200078e0016 */
[----:B------:R-:W-:-:S05]  /*0750*/  FSEL R12, R8, RZ, P0 ;  /* 0x000000ff080c7208 */ /* 0x000fca0000000000 */
[----:B------:R-:W-:Y:S01]  /*0760*/  DMUL R20, R20, R10 ;  /* 0x0000000a14147228 */ /* 0x000fe20000000000 */
[----:B------:R-:W-:-:S10]  /*0770*/  FSEL R11, R9, RZ, P0 ;  /* 0x000000ff090b7208 */ /* 0x000fd40000000000 */
.L_x_18:
[----:B0-----:R-:W0:Y:S02]  /*0780*/  LDC.64 R18, c[0x0][0x388] ;  /* 0x0000e200ff127b82 */ /* 0x001e240000000a00 */
[----:B0-----:R-:W-:-:S05]  /*0790*/  IMAD.WIDE R18, R4, 0x40, R18 ;  /* 0x0000004004127825 */ /* 0x001fca00078e0212 */
[----:B--2---:R-:W2:Y:S01]  /*07a0*/  LDG.E R6, desc[UR4][R18.64] ;  /* 0x0000000412067981 */ /* 0x004ea2000c1e1900 */
[----:B------:R-:W-:Y:S01]  /*07b0*/  BSSY.RECONVERGENT B2, `(.L_x_3) ;  /* 0x0000096000027945 */ /* 0x000fe20003800200 */
[----:B--2---:R-:W-:-:S13]  /*07c0*/  ISETP.GE.AND P0, PT, R6, RZ, PT ;  /* 0x000000ff0600720c */ /* 0x004fda0003f06270 */
[----:B-1-34-:R-:W-:Y:S05]  /*07d0*/  @!P0 BRA `(.L_x_4) ;  /* 0x00000008004c8947 */ /* 0x01afea0003800000 */
[----:B------:R0:W5:Y:S04]  /*07e0*/  LDG.E R10, desc[UR4][R18.64+0x24] ;  /* 0x00002404120a7981 */ /* 0x000168000c1e1900 */
[----:B------:R0:W5:Y:S04]  /*07f0*/  LDG.E.64 R8, desc[UR4][R18.64+0x28] ;  /* 0x0000280412087981 */ /* 0x000168000c1e1b00 */
[----:B------:R0:W5:Y:S01]  /*0800*/  LDG.E.64 R2, desc[UR4][R18.64+0x30] ;  /* 0x0000300412027981 */ /* 0x000162000c1e1b00 */
[C---:B------:R-:W-:Y:S01]  /*0810*/  VIADD R5, R6.reuse, 0x1 ;  /* 0x0000000106057836 */ /* 0x040fe20000000000 */
[----:B------:R-:W-:Y:S01]  /*0820*/  BSSY.RECONVERGENT B0, `(.L_x_5) ;  /* 0x0000049000007945 */ /* 0x000fe20003800200 */
[----:B------:R-:W-:-:S02]  /*0830*/  IMAD R0, R6, R6, R6 ;  /* 0x0000000606007224 */ /* 0x000fc400078e0206 */
[----:B------:R-:W-:Y:S01]  /*0840*/  IMAD.IADD R15, R6, 0x1, R5 ;  /* 0x00000001060f7824 */ /* 0x000fe200078e0205 */
[C---:B------:R-:W-:Y:S01]  /*0850*/  LOP3.LUT R27, R5.reuse, 0x3, RZ, 0xc0, !PT ;  /* 0x00000003051b7812 */ /* 0x040fe200078ec0ff */
[----:B------:R-:W-:Y:S01]  /*0860*/  IMAD.MOV.U32 R26, RZ, RZ, RZ ;  /* 0x000000ffff1a7224 */ /* 0x000fe200078e00ff */
[----:B------:R-:W-:Y:S01]  /*0870*/  LOP3.LUT R28, R5, 0xfffffffc, RZ, 0xc0, !PT ;  /* 0xfffffffc051c7812 */ /* 0x000fe200078ec0ff */
[----:B------:R-:W-:-:S04]  /*0880*/  IMAD R15, R0, R15, RZ ;  /* 0x0000000f000f7224 */ /* 0x000fc800078e02ff */
[----:B------:R-:W-:-:S05]  /*0890*/  IMAD.HI R15, R15, 0x2aaaaaab, RZ ;  /* 0x2aaaaaab0f0f7827 */ /* 0x000fca00078e02ff */
[----:B0-----:R-:W-:-:S07]  /*08a0*/  LEA.HI R29, R15, R15, RZ, 0x1 ;  /* 0x0000000f0f1d7211 */ /* 0x001fce00078f08ff */
.L_x_12:
[----:B012345:R-:W-:Y:S01]  /*08b0*/  IMAD.WIDE.U32 R14, R26, 0x4, R2 ;  /* 0x000000041a0e7825 */ /* 0x03ffe200078e0002 */
[----:B------:R-:W-:Y:S01]  /*08c0*/  ISETP.GE.U32.AND P1, PT, R6, 0x3, PT ;  /* 0x000000030600780c */ /* 0x000fe20003f26070 */
[----:B------:R-:W-:Y:S01]  /*08d0*/  BSSY.RECONVERGENT B1, `(.L_x_6) ;  /* 0x0000024000017945 */ /* 0x000fe20003800200 */
[C---:B------:R-:W-:Y:S01]  /*08e0*/  ISETP.NE.AND P0, PT, R26.reuse, R6, PT ;  /* 0x000000061a00720c */ /* 0x040fe20003f05270 */
[----:B------:R-:W-:Y:S01]  /*08f0*/  IMAD R30, R5, R26, R29 ;  /* 0x0000001a051e7224 */ /* 0x000fe200078e021d */
[----:B------:R0:W-:Y:S01]  /*0900*/  ST.E desc[UR4][R14.64], RZ ;  /* 0x000000ff0e007985 */ /* 0x0001e2000c101904 */
[----:B------:R-:W-:Y:S01]  /*0910*/  MOV R17, RZ ;  /* 0x000000ff00117202 */ /* 0x000fe20000000f00 */
[----:B------:R-:W-:Y:S02]  /*0920*/  IMAD.MOV.U32 R31, RZ, RZ, RZ ;  /* 0x000000ffff1f7224 */ /* 0x000fe400078e00ff */
[----:B------:R-:W-:-:S05]  /*0930*/  VIADD R26, R26, 0x1 ;  /* 0x000000011a1a7836 */ /* 0x000fca0000000000 */
[----:B------:R-:W-:Y:S05]  /*0940*/  @!P1 BRA `(.L_x_7) ;  /* 0x0000000000709947 */ /* 0x000fea0003800000 */
[----:B------:R-:W-:Y:S01]  /*0950*/  HFMA2 R31, -RZ, RZ, 0, 0 ;  /* 0x00000000ff1f7431 */ /* 0x000fe200000001ff */
[----:B------:R-:W-:Y:S01]  /*0960*/  BSSY.RECONVERGENT B3, `(.L_x_8) ;  /* 0x0000019000037945 */ /* 0x000fe20003800200 */
[----:B------:R-:W-:-:S07]  /*0970*/  IMAD.MOV.U32 R33, RZ, RZ, RZ ;  /* 0x000000ffff217224 */ /* 0x000fce00078e00ff */
.L_x_9:
[----:B------:R-:W1:Y:S01]  /*0980*/  LDC.64 R24, c[0x0][0x3a0] ;  /* 0x0000e800ff187b82 */ /* 0x000e620000000a00 */
[----:B--2---:R-:W-:Y:S02]  /*0990*/  IMAD.IADD R37, R30, 0x1, R33 ;  /* 0x000000011e257824 */ /* 0x004fe400078e0221 */
[----:B------:R-:W-:-:S05]  /*09a0*/  IMAD.WIDE.U32 R16, R33, 0x4, R8 ;  /* 0x0000000421107825 */ /* 0x000fca00078e0008 */
[----:B------:R-:W2:Y:S01]  /*09b0*/  LD.E R36, desc[UR4][R16.64] ;  /* 0x0000000410247980 */ /* 0x000ea2000c101900 */
[----:B-1----:R-:W-:-:S05]  /*09c0*/  IMAD.WIDE R24, R37, 0x4, R24 ;  /* 0x0000000425187825 */ /* 0x002fca00078e0218 */
[----:B------:R-:W2:Y:S02]  /*09d0*/  LDG.E R32, desc[UR4][R24.64] ;  /* 0x0000000418207981 */ /* 0x000ea4000c1e1900 */
[----:B--2---:R-:W-:-:S05]  /*09e0*/  FFMA R31, R32, R36, R31 ;  /* 0x00000024201f7223 */ /* 0x004fca000000001f */
[----:B------:R1:W-:Y:S04]  /*09f0*/  ST.E desc[UR4][R14.64], R31 ;  /* 0x0000001f0e007985 */ /* 0x0003e8000c101904 */
[----:B------:R-:W2:Y:S04]  /*0a00*/  LDG.E R32, desc[UR4][R24.64+0x4] ;  /* 0x0000040418207981 */ /* 0x000ea8000c1e1900 */
[----:B------:R-:W2:Y:S02]  /*0a10*/  LD.E R36, desc[UR4][R16.64+0x4] ;  /* 0x0000040410247980 */ /* 0x000ea4000c101900 */
[----:B--2---:R-:W-:-:S05]  /*0a20*/  FFMA R37, R32, R36, R31 ;  /* 0x0000002420257223 */ /* 0x004fca000000001f */
[----:B------:R2:W-:Y:S04]  /*0a30*/  ST.E desc[UR4][R14.64], R37 ;  /* 0x000000250e007985 */ /* 0x0005e8000c101904 */
[----:B------:R-:W3:Y:S04]  /*0a40*/  LDG.E R32, desc[UR4][R24.64+0x8] ;  /* 0x0000080418207981 */ /* 0x000ee8000c1e1900 */
[----:B------:R-:W3:Y:S02]  /*0a50*/  LD.E R36, desc[UR4][R16.64+0x8] ;  /* 0x0000080410247980 */ /* 0x000ee4000c101900 */
[----:B---3--:R-:W-:-:S05]  /*0a60*/  FFMA R39, R32, R36, R37 ;  /* 0x0000002420277223 */ /* 0x008fca0000000025 */
[----:B------:R2:W-:Y:S04]  /*0a70*/  ST.E desc[UR4][R14.64], R39 ;  /* 0x000000270e007985 */ /* 0x0005e8000c101904 */
[----:B------:R-:W1:Y:S04]  /*0a80*/  LDG.E R32, desc[UR4][R24.64+0xc] ;  /* 0x00000c0418207981 */ /* 0x000e68000c1e1900 */
[----:B------:R-:W1:Y:S01]  /*0a90*/  LD.E R36, desc[UR4][R16.64+0xc] ;  /* 0x00000c0410247980 */ /* 0x000e62000c101900 */
[----:B------:R-:W-:-:S05]  /*0aa0*/  VIADD R33, R33, 0x4 ;  /* 0x0000000421217836 */ /* 0x000fca0000000000 */
[----:B------:R-:W-:Y:S01]  /*0ab0*/  ISETP.NE.AND P1, PT, R33, R28, PT ;  /* 0x0000001c2100720c */ /* 0x000fe20003f25270 */
[----:B-1----:R-:W-:-:S05]  /*0ac0*/  FFMA R31, R32, R36, R39 ;  /* 0x00000024201f7223 */ /* 0x002fca0000000027 */
[----:B------:R2:W-:Y:S07]  /*0ad0*/  ST.E desc[UR4][R14.64], R31 ;  /* 0x0000001f0e007985 */ /* 0x0005ee000c101904 */
[----:B------:R-:W-:Y:S05]  /*0ae0*/  @P1 BRA `(.L_x_9) ;  /* 0xfffffffc00a41947 */ /* 0x000fea000383ffff */
[----:B------:R-:W-:Y:S05]  /*0af0*/  BSYNC.RECONVERGENT B3 ;  /* 0x0000000000037941 */ /* 0x000fea0003800200 */
.L_x_8:
[----:B------:R-:W-:-:S07]  /*0b00*/  IMAD.MOV.U32 R17, RZ, RZ, R28 ;  /* 0x000000ffff117224 */ /* 0x000fce00078e001c */
.L_x_7:
[----:B------:R-:W-:Y:S05]  /*0b10*/  BSYNC.RECONVERGENT B1 ;  /* 0x0000000000017941 */ /* 0x000fea0003800200 */
.L_x_6:
[----:B------:R-:W-:Y:S01]  /*0b20*/  ISETP.NE.AND P1, PT, R27, RZ, PT ;  /* 0x000000ff1b00720c */ /* 0x000fe20003f25270 */
[----:B------:R-:W-:-:S12]  /*0b30*/  BSSY.RECONVERGENT B1, `(.L_x_10) ;  /* 0x0000016000017945 */ /* 0x000fd80003800200 */
[----:B------:R-:W-:Y:S05]  /*0b40*/  @!P1 BRA `(.L_x_11) ;  /* 0x0000000000509947 */ /* 0x000fea0003800000 */
[----:B------:R-:W1:Y:S01]  /*0b50*/  LDC.64 R24, c[0x0][0x3a0] ;  /* 0x0000e800ff187b82 */ /* 0x000e620000000a00 */
[----:B------:R-:W-:Y:S01]  /*0b60*/  IADD3 R33, PT, PT, R30, R17, RZ ;  /* 0x000000111e217210 */ /* 0x000fe20007ffe0ff */
[----:B------:R-:W-:-:S05]  /*0b70*/  IMAD.WIDE.U32 R16, R17, 0x4, R8 ;  /* 0x0000000411107825 */ /* 0x000fca00078e0008 */
[----:B------:R-:W3:Y:S01]  /*0b80*/  LD.E R32, desc[UR4][R16.64] ;  /* 0x0000000410207980 */ /* 0x000ee2000c101900 */
[----:B-1----:R-:W-:-:S05]  /*0b90*/  IMAD.WIDE R24, R33, 0x4, R24 ;  /* 0x0000000421187825 */ /* 0x002fca00078e0218 */
[----:B------:R-:W3:Y:S01]  /*0ba0*/  LDG.E R30, desc[UR4][R24.64] ;  /* 0x00000004181e7981 */ /* 0x000ee2000c1e1900 */
[----:B------:R-:W-:Y:S01]  /*0bb0*/  ISETP.NE.AND P1, PT, R27, 0x1, PT ;  /* 0x000000011b00780c */ /* 0x000fe20003f25270 */
[----:B---3--:R-:W-:-:S05]  /*0bc0*/  FFMA R33, R30, R32, R31 ;  /* 0x000000201e217223 */ /* 0x008fca000000001f */
[----:B------:R1:W-:Y:S07]  /*0bd0*/  ST.E desc[UR4][R14.64], R33 ;  /* 0x000000210e007985 */ /* 0x0003ee000c101904 */
[----:B------:R-:W-:Y:S05]  /*0be0*/  @!P1 BRA `(.L_x_11) ;  /* 0x0000000000289947 */ /* 0x000fea0003800000 */
[----:B------:R-:W3:Y:S04]  /*0bf0*/  LDG.E R30, desc[UR4][R24.64+0x4] ;  /* 0x00000404181e7981 */ /* 0x000ee8000c1e1900 */
[----:B--2---:R-:W3:Y:S01]  /*0c00*/  LD.E R31, desc[UR4][R16.64+0x4] ;  /* 0x00000404101f7980 */ /* 0x004ee2000c101900 */
[----:B------:R-:W-:Y:S01]  /*0c10*/  ISETP.NE.AND P1, PT, R27, 0x2, PT ;  /* 0x000000021b00780c */ /* 0x000fe20003f25270 */
[----:B---3--:R-:W-:-:S05]  /*0c20*/  FFMA R31, R30, R31, R33 ;  /* 0x0000001f1e1f7223 */ /* 0x008fca0000000021 */
[----:B------:R3:W-:Y:S07]  /*0c30*/  ST.E desc[UR4][R14.64], R31 ;  /* 0x0000001f0e007985 */ /* 0x0007ee000c101904 */
[----:B------:R-:W-:Y:S05]  /*0c40*/  @!P1 BRA `(.L_x_11) ;  /* 0x0000000000109947 */ /* 0x000fea0003800000 */
[----:B------:R-:W3:Y:S04]  /*0c50*/  LDG.E R24, desc[UR4][R24.64+0x8] ;  /* 0x0000080418187981 */ /* 0x000ee8000c1e1900 */
[----:B------:R-:W3:Y:S02]  /*0c60*/  LD.E R17, desc[UR4][R16.64+0x8] ;  /* 0x0000080410117980 */ /* 0x000ee4000c101900 */
[----:B---3--:R-:W-:-:S05]  /*0c70*/  FFMA R31, R24, R17, R31 ;  /* 0x00000011181f7223 */ /* 0x008fca000000001f */
[----:B------:R4:W-:Y:S02]  /*0c80*/  ST.E desc[UR4][R14.64], R31 ;  /* 0x0000001f0e007985 */ /* 0x0009e4000c101904 */
.L_x_11:
[----:B------:R-:W-:Y:S05]  /*0c90*/  BSYNC.RECONVERGENT B1 ;  /* 0x0000000000017941 */ /* 0x000fea0003800200 */
.L_x_10:
[----:B------:R-:W-:Y:S05]  /*0ca0*/  @P0 BRA `(.L_x_12) ;  /* 0xfffffffc00000947 */ /* 0x000fea000383ffff */
[----:B------:R-:W-:Y:S05]  /*0cb0*/  BSYNC.RECONVERGENT B0 ;  /* 0x0000000000007941 */ /* 0x000fea0003800200 */
.L_x_5:
[----:B------:R-:W5:Y:S02]  /*0cc0*/  LDG.E R2, desc[UR4][R18.64] ;  /* 0x0000000412027981 */ /* 0x000f64000c1e1900 */
[----:B-----5:R-:W-:-:S13]  /*0cd0*/  ISETP.GE.AND P0, PT, R2, RZ, PT ;  /* 0x000000ff0200720c */ /* 0x020fda0003f06270 */
[----:B------:R-:W-:Y:S05]  /*0ce0*/  @!P0 BRA `(.L_x_4) ;  /* 0x0000000400088947 */ /* 0x000fea0003800000 */
[C---:B------:R-:W-:Y:S01]  /*0cf0*/  FSETP.GEU.AND P0, PT, |R35|.reuse, 4.2275390625, PT ;  /* 0x408748002300780b */ /* 0x040fe20003f0e200 */
[----:B------:R-:W0:Y:S01]  /*0d00*/  LDC.64 R28, c[0x0][0x3b0] ;  /* 0x0000ec00ff1c7b82 */ /* 0x000e220000000a00 */
[----:B------:R-:W-:Y:S01]  /*0d10*/  FSETP.GEU.AND P1, PT, |R35|, 4.1917929649353027344, PT ;  /* 0x4086232b2300780b */ /* 0x000fe20003f2e200 */
[----:B01234-:R-:W-:Y:S01]  /*0d20*/  IMAD.MOV.U32 R15, RZ, RZ, RZ ;  /* 0x000000ffff0f7224 */ /* 0x01ffe200078e00ff */
[----:B------:R-:W-:Y:S02]  /*0d30*/  FSEL R9, R12, R20, P0 ;  /* 0x000000140c097208 */ /* 0x000fe40000000000 */
[----:B------:R-:W-:Y:S02]  /*0d40*/  FSEL R2, R11, R21, P0 ;  /* 0x000000150b027208 */ /* 0x000fe40000000000 */
[----:B------:R-:W-:Y:S01]  /*0d50*/  FSEL R8, R22, R9, !P1 ;  /* 0x0000000916087208 */ /* 0x000fe20004800000 */
[----:B------:R-:W0:Y:S01]  /*0d60*/  LDC.64 R26, c[0x0][0x3a8] ;  /* 0x0000ea00ff1a7b82 */ /* 0x000e220000000a00 */
[----:B------:R-:W-:-:S02]  /*0d70*/  FSEL R9, R13, R2, !P1 ;  /* 0x000000020d097208 */ /* 0x000fc40004800000 */
[----:B------:R-:W-:Y:S02]  /*0d80*/  LEA.HI R2, R0, R0, RZ, 0x1 ;  /* 0x0000000000027211 */ /* 0x000fe400078f08ff */
[----:B------:R1:W2:Y:S02]  /*0d90*/  F2F.F32.F64 R3, R8 ;  /* 0x0000000800037310 */ /* 0x0002a40000301000 */
[----:B------:R-:W-:Y:S01]  /*0da0*/  SHF.R.S32.HI R2, RZ, 0x1, R2 ;  /* 0x00000001ff027819 */ /* 0x000fe20000011402 */
[----:B------:R-:W3:Y:S06]  /*0db0*/  LDC.64 R24, c[0x0][0x398] ;  /* 0x0000e600ff187b82 */ /* 0x000eec0000000a00 */
.L_x_17:
[----:B-1----:R-:W-:-:S04]  /*0dc0*/  IMAD.IADD R9, R2, 0x1, R15 ;  /* 0x0000000102097824 */ /* 0x002fc800078e020f */
[----:B---3--:R-:W-:-:S04]  /*0dd0*/  IMAD.WIDE R30, R9, 0x4, R24 ;  /* 0x00000004091e7825 */ /* 0x008fc800078e0218 */
[C---:B0-----:R-:W-:Y:S02]  /*0de0*/  IMAD.WIDE R16, R9.reuse, 0x4, R26 ;  /* 0x0000000409107825 */ /* 0x041fe400078e021a */
[----:B------:R-:W3:Y:S02]  /*0df0*/  LDG.E R30, desc[UR4][R30.64] ;  /* 0x000000041e1e7981 */ /* 0x000ee4000c1e1900 */
[----:B------:R-:W-:Y:S02]  /*0e00*/  IMAD.WIDE R8, R9, 0x4, R28 ;  /* 0x0000000409087825 */ /* 0x000fe400078e021c */
[----:B------:R-:W2:Y:S04]  /*0e10*/  LDG.E R16, desc[UR4][R16.64] ;  /* 0x0000000410107981 */ /* 0x000ea8000c1e1900 */
[----:B------:R-:W4:Y:S01]  /*0e20*/  LDG.E R5, desc[UR4][R8.64] ;  /* 0x0000000408057981 */ /* 0x000f22000c1e1900 */
[----:B------:R-:W-:Y:S01]  /*0e30*/  BSSY.RECONVERGENT B3, `(.L_x_13) ;  /* 0x000000e000037945 */ /* 0x000fe20003800200 */
[----:B---3--:R-:W0:Y:S01]  /*0e40*/  MUFU.RCP R0, R30 ;  /* 0x0000001e00007308 */ /* 0x008e220000001000 */
[----:B--2---:R-:W-:-:S04]  /*0e50*/  FMUL R33, R3, R16 ;  /* 0x0000001003217220 */ /* 0x004fc80000400000 */
[----:B----4-:R-:W-:-:S04]  /*0e60*/  FFMA R5, R10, R5, -R33 ;  /* 0x000000050a057223 */ /* 0x010fc80000000821 */
[----:B------:R-:W1:Y:S01]  /*0e70*/  FCHK P0, R5, R30 ;  /* 0x0000001e05007302 */ /* 0x000e620000000000 */
[----:B0-----:R-:W-:-:S04]  /*0e80*/  FFMA R37, -R30, R0, 1 ;  /* 0x3f8000001e257423 */ /* 0x001fc80000000100 */
[----:B------:R-:W-:-:S04]  /*0e90*/  FFMA R0, R0, R37, R0 ;  /* 0x0000002500007223 */ /* 0x000fc80000000000 */
[----:B------:R-:W-:-:S04]  /*0ea0*/  FFMA R31, R5, R0, RZ ;  /* 0x00000000051f7223 */ /* 0x000fc800000000ff */
[----:B------:R-:W-:-:S04]  /*0eb0*/  FFMA R6, -R30, R31, R5 ;  /* 0x0000001f1e067223 */ /* 0x000fc80000000105 */
[----:B------:R-:W-:Y:S01]  /*0ec0*/  FFMA R0, R0, R6, R31 ;  /* 0x0000000600007223 */ /* 0x000fe2000000001f */
[----:B-1----:R-:W-:Y:S06]  /*0ed0*/  @!P0 BRA `(.L_x_14) ;  /* 0x00000000000c8947 */ /* 0x002fec0003800000 */
[----:B------:R-:W-:Y:S01]  /*0ee0*/  IMAD.MOV.U32 R0, RZ, RZ, R30 ;  /* 0x000000ffff007224 */ /* 0x000fe200078e001e */
[----:B------:R-:W-:-:S07]  /*0ef0*/  MOV R6, 0xf10 ;  /* 0x00000f1000067802 */ /* 0x000fce0000000f00 */
[----:B------:R-:W-:Y:S05]  /*0f00*/  CALL.REL.NOINC `($__internal_1_$__cuda_sm3x_div_rn_noftz_f32_slowpath) ;  /* 0x0000003400947944 */ /* 0x000fea0003c00000 */
.L_x_14:
[----:B------:R-:W-:Y:S05]  /*0f10*/  BSYNC.RECONVERGENT B3 ;  /* 0x0000000000037941 */ /* 0x000fea0003800200 */
.L_x_13:
[----:B------:R-:W2:Y:S02]  /*0f20*/  LDG.E.64 R8, desc[UR4][R18.64+0x30] ;  /* 0x0000300412087981 */ /* 0x000ea4000c1e1b00 */
[----:B--2---:R-:W-:-:S05]  /*0f30*/  IMAD.WIDE.U32 R8, R15, 0x4, R8 ;  /* 0x000000040f087825 */ /* 0x004fca00078e0008 */
[----:B------:R-:W2:Y:S02]  /*0f40*/  LD.E R5, desc[UR4][R8.64] ;  /* 0x0000000408057980 */ /* 0x000ea4000c101900 */
[----:B--2---:R-:W-:-:S05]  /*0f50*/  FADD R5, R5, R0 ;  /* 0x0000000005057221 */ /* 0x004fca0000000000 */
[----:B------:R0:W-:Y:S04]  /*0f60*/  ST.E desc[UR4][R8.64], R5 ;  /* 0x0000000508007985 */ /* 0x0001e8000c101904 */
[----:B------:R-:W2:Y:S01]  /*0f70*/  LDG.E R14, desc[UR4][R18.64+0x1c] ;  /* 0x00001c04120e7981 */ /* 0x000ea2000c1e1900 */
[----:B------:R-:W-:Y:S01]  /*0f80*/  UMOV UR6, 0x41200000 ;  /* 0x4120000000067882 */ /* 0x000fe20000000000 */
[----:B------:R-:W-:Y:S01]  /*0f90*/  BSSY.RECONVERGENT B3, `(.L_x_15) ;  /* 0x000000e000037945 */ /* 0x000fe20003800200 */
[----:B------:R-:W-:Y:S01]  /*0fa0*/  MOV R31, UR6 ;  /* 0x00000006001f7c02 */ /* 0x000fe20008000f00 */
[----:B--2---:R-:W1:Y:S08]  /*0fb0*/  MUFU.RCP R0, R14 ;  /* 0x0000000e00007308 */ /* 0x004e700000001000 */
[----:B------:R-:W2:Y:S01]  /*0fc0*/  FCHK P0, -R31, R14 ;  /* 0x0000000e1f007302 */ /* 0x000ea20000000100 */
[----:B-1----:R-:W-:-:S04]  /*0fd0*/  FFMA R17, -R14, R0, 1 ;  /* 0x3f8000000e117423 */ /* 0x002fc80000000100 */
[----:B------:R-:W-:-:S04]  /*0fe0*/  FFMA R0, R0, R17, R0 ;  /* 0x0000001100007223 */ /* 0x000fc80000000000 */
[----:B------:R-:W-:-:S04]  /*0ff0*/  FFMA R17, R0, -10, RZ ;  /* 0xc120000000117823 */ /* 0x000fc800000000ff */
[----:B------:R-:W-:-:S04]  /*1000*/  FFMA R6, -R14, R17, -10 ;  /* 0xc12000000e067423 */ /* 0x000fc80000000111 */
[----:B------:R-:W-:Y:S01]  /*1010*/  FFMA R0, R0, R6, R17 ;  /* 0x0000000600007223 */ /* 0x000fe20000000011 */
[----:B0-2---:R-:W-:Y:S06]  /*1020*/  @!P0 BRA `(.L_x_16) ;  /* 0x0000000000108947 */ /* 0x005fec0003800000 */
[----:B------:R-:W-:Y:S01]  /*1030*/  IMAD.MOV.U32 R0, RZ, RZ, R14 ;  /* 0x000000ffff007224 */ /* 0x000fe200078e000e */
[----:B------:R-:W-:Y:S01]  /*1040*/  MOV R6, 0x1070 ;  /* 0x0000107000067802 */ /* 0x000fe20000000f00 */
[----:B------:R-:W-:-:S07]  /*1050*/  IMAD.MOV.U32 R5, RZ, RZ, -0x3ee00000 ;  /* 0xc1200000ff057424 */ /* 0x000fce00078e00ff */
[----:B------:R-:W-:Y:S05]  /*1060*/  CALL.REL.NOINC `($__internal_1_$__cuda_sm3x_div_rn_noftz_f32_slowpath) ;  /* 0x00000034003c7944 */ /* 0x000fea0003c00000 */
.L_x_16:
[----:B------:R-:W-:Y:S05]  /*1070*/  BSYNC.RECONVERGENT B3 ;  /* 0x0000000000037941 */ /* 0x000fea0003800200 */
.L_x_15:
[----:B------:R-:W2:Y:S02]  /*1080*/  LDG.E.64 R8, desc[UR4][R18.64+0x30] ;  /* 0x0000300412087981 */ /* 0x000ea4000c1e1b00 */
[----:B--2---:R-:W-:-:S05]  /*1090*/  IMAD.WIDE.U32 R8, R15, 0x4, R8 ;  /* 0x000000040f087825 */ /* 0x004fca00078e0008 */
[----:B------:R-:W2:Y:S02]  /*10a0*/  LD.E R5, desc[UR4][R8.64] ;  /* 0x0000000408057980 */ /* 0x000ea4000c101900 */
[----:B--2---:R-:W-:-:S05]  /*10b0*/  FMUL R5, R5, R0 ;  /* 0x0000000005057220 */ /* 0x004fca0000400000 */
[----:B------:R0:W-:Y:S04]  /*10c0*/  ST.E desc[UR4][R8.64], R5 ;  /* 0x0000000508007985 */ /* 0x0001e8000c101904 */
[----:B------:R-:W2:Y:S02]  /*10d0*/  LDG.E R0, desc[UR4][R18.64] ;  /* 0x0000000412007981 */ /* 0x000ea4000c1e1900 */
[C---:B--2---:R-:W-:Y:S01]  /*10e0*/  ISETP.GE.AND P0, PT, R15.reuse, R0, PT ;  /* 0x000000000f00720c */ /* 0x044fe20003f06270 */
[----:B------:R-:W-:-:S12]  /*10f0*/  VIADD R15, R15, 0x1 ;  /* 0x000000010f0f7836 */ /* 0x000fd80000000000 */
[----:B0-----:R-:W-:Y:S05]  /*1100*/  @!P0 BRA `(.L_x_17) ;  /* 0xfffffffc002c8947 */ /* 0x001fea000383ffff */
.L_x_4:
[----:B------:R-:W-:Y:S05]  /*1110*/  BSYNC.RECONVERGENT B2 ;  /* 0x0000000000027941 */ /* 0x000fea0003800200 */
.L_x_3:
[----:B------:R-:W5:Y:S01]  /*1120*/  LDCU UR6, c[0x0][0x384] ;  /* 0x00007080ff0677ac */ /* 0x000f620008000800 */
[----:B------:R-:W-:-:S04]  /*1130*/  IADD3 R4, PT, PT, R7, R4, RZ ;  /* 0x0000000407047210 */ /* 0x000fc80007ffe0ff */
[----:B-----5:R-:W-:-:S13]  /*1140*/  ISETP.GE.AND P0, PT, R4, UR6, PT ;  /* 0x0000000604007c0c */ /* 0x020fda000bf06270 */
[----:B------:R-:W-:Y:S05]  /*1150*/  @!P0 BRA `(.L_x_18) ;  /* 0xfffffff400888947 */ /* 0x000fea000383ffff */
[----:B------:R-:W-:Y:S05]  /*1160*/  EXIT ;  /* 0x000000000000794d */ /* 0x000fea0003800000 */
.L_x_1:
[----:B------:R-:W0:Y:S01]  /*1170*/  MUFU.RCP64H R11, R9 ;  /* 0x00000009000b7308 */ /* 0x000e220000001800 */
[----:B------:R-:W-:Y:S01]  /*1180*/  IMAD.MOV.U32 R10, RZ, RZ, 0x1 ;  /* 0x00000001ff0a7424 */ /* 0x000fe200078e00ff */
[----:B------:R-:W-:-:S05]  /*1190*/  ISETP.NE.AND P0, PT, R5, 0x7ff00000, PT ;  /* 0x7ff000000500780c */ /* 0x000fca0003f05270 */
[----:B0-----:R-:W-:-:S08]  /*11a0*/  DFMA R2, -R8, R10, 1 ;  /* 0x3ff000000802742b */ /* 0x001fd0000000010a */
[----:B------:R-:W-:Y:S01]  /*11b0*/  DFMA R12, R2, R2, R2 ;  /* 0x00000002020c722b */ /* 0x000fe20000000002 */
[----:B------:R-:W-:Y:S02]  /*11c0*/  FSEL R2, R14, RZ, !P0 ;  /* 0x000000ff0e027208 */ /* 0x000fe40004000000 */
[----:B------:R-:W-:Y:S02]  /*11d0*/  FSEL R3, R15, RZ, !P0 ;  /* 0x000000ff0f037208 */ /* 0x000fe40004000000 */
[----:B------:R-:W-:-:S03]  /*11e0*/  FSETP.NEU.AND P0, PT, R0, 1, PT ;  /* 0x3f8000000000780b */ /* 0x000fc60003f0d000 */
[----:B------:R-:W-:Y:S02]  /*11f0*/  DFMA R12, R10, R12, R10 ;  /* 0x0000000c0a0c722b */ /* 0x000fe4000000000a */
[----:B------:R-:W-:-:S06]  /*1200*/  DMUL R2, R2, -0.69314718246459960938 ;  /* 0xbfe62e4302027828 */ /* 0x000fcc0000000000 */
        /* <DEDUP_REMOVED lines=11> */
[----:B------:R-:W-:Y:S01]  /*12c0*/  IMAD.MOV.U32 R2, RZ, RZ, R8 ;  /* 0x000000ffff027224 */ /* 0x000fe200078e0008 */
[----:B------:R-:W-:Y:S01]  /*12d0*/  MOV R5, R10 ;  /* 0x0000000a00057202 */ /* 0x000fe20000000f00 */
[----:B------:R-:W-:Y:S01]  /*12e0*/  IMAD.MOV.U32 R3, RZ, RZ, R9 ;  /* 0x000000ffff037224 */ /* 0x000fe200078e0009 */
[----:B------:R-:W-:Y:S01]  /*12f0*/  MOV R0, 0x1320 ;  /* 0x0000132000007802 */ /* 0x000fe20000000f00 */
[----:B------:R-:W-:-:S07]  /*1300*/  IMAD.MOV.U32 R6, RZ, RZ, R11 ;  /* 0x000000ffff067224 */ /* 0x000fce00078e000b */
[----:B------:R-:W-:Y:S05]  /*1310*/  CALL.REL.NOINC `($__internal_0_$__cuda_sm20_div_rn_f64_full) ;  /* 0x0000002c00147944 */ /* 0x000fea0003c00000 */
.L_x_19:
[----:B------:R-:W-:Y:S01]  /*1320*/  IMAD.MOV.U32 R2, RZ, RZ, 0x652b82fe ;  /* 0x652b82feff027424 */ /* 0x000fe200078e00ff */
[----:B------:R-:W-:Y:S01]  /*1330*/  UMOV UR6, 0xfefa39ef ;  /* 0xfefa39ef00067882 */ /* 0x000fe20000000000 */
[----:B------:R-:W-:Y:S01]  /*1340*/  IMAD.MOV.U32 R3, RZ, RZ, 0x3ff71547 ;  /* 0x3ff71547ff037424 */ /* 0x000fe200078e00ff */
[----:B------:R-:W-:Y:S01]  /*1350*/  UMOV UR7, 0x3fe62e42 ;  /* 0x3fe62e4200077882 */ /* 0x000fe20000000000 */
[----:B------:R-:W-:-:S04]  /*1360*/  DSETP.GEU.AND P0, PT, R34, RZ, PT ;  /* 0x000000ff2200722a */ /* 0x000fc80003f0e000 */
        /* <DEDUP_REMOVED lines=9> */
[----:B------:R-:W-:Y:S01]  /*1400*/  MOV R8, 0xfca213ea ;  /* 0xfca213ea00087802 */ /* 0x000fe20000000f00 */
[----:B------:R-:W-:Y:S01]  /*1410*/  IMAD.MOV.U32 R9, RZ, RZ, 0x3e928af3 ;  /* 0x3e928af3ff097424 */ /* 0x000fe200078e00ff */
[----:B------:R-:W-:-:S05]  /*1420*/  UMOV UR7, 0x3e5ade15 ;  /* 0x3e5ade1500077882 */ /* 0x000fca0000000000 */
        /* <DEDUP_REMOVED lines=27> */
[----:B------:R-:W-:Y:S01]  /*15e0*/  IMAD.IADD R10, R2, 0x1, -R27 ;  /* 0x00000001020a7824 */ /* 0x000fe200078e0a1b */
[----:B------:R-:W-:-:S04]  /*15f0*/  DADD R8, R34, +INF ;  /* 0x7ff0000022087429 */ /* 0x000fc80000000000 */
[----:B------:R-:W-:Y:S02]  /*1600*/  LEA R11, R10, 0x3ff00000, 0x14 ;  /* 0x3ff000000a0b7811 */ /* 0x000fe400078ea0ff */
[----:B------:R-:W-:Y:S02]  /*1610*/  MOV R10, RZ ;  /* 0x000000ff000a7202 */ /* 0x000fe40000000f00 */
[--C-:B------:R-:W-:Y:S02]  /*1620*/  IMAD R27, R27, 0x100000, R29.reuse ;  /* 0x001000001b1b7824 */ /* 0x100fe400078e021d */
[----:B------:R-:W-:Y:S01]  /*1630*/  IMAD.MOV.U32 R26, RZ, RZ, R28 ;  /* 0x000000ffff1a7224 */ /* 0x000fe200078e001c */
[----:B------:R-:W-:Y:S01]  /*1640*/  FSEL R12, R8, RZ, P0 ;  /* 0x000000ff080c7208 */ /* 0x000fe20000000000 */
[----:B------:R-:W-:-:S04]  /*1650*/  IMAD R13, R2, 0x100000, R29 ;  /* 0x00100000020d7824 */ /* 0x000fc800078e021d */
[----:B------:R-:W-:Y:S01]  /*1660*/  DMUL R26, R26, R10 ;  /* 0x0000000a1a1a7228 */ /* 0x000fe20000000000 */
[----:B------:R-:W-:-:S10]  /*1670*/  FSEL R11, R9, RZ, P0 ;  /* 0x000000ff090b7208 */ /* 0x000fd40000000000 */
.L_x_34:
        /* <DEDUP_REMOVED lines=12> */
[----:B------:R-:W-:Y:S01]  /*1740*/  IMAD.MOV.U32 R21, RZ, RZ, RZ ;  /* 0x000000ffff157224 */ /* 0x000fe200078e00ff */
[----:B------:R-:W-:Y:S02]  /*1750*/  IADD3 R15, PT, PT, R5, R6, RZ ;  /* 0x00000006050f7210 */ /* 0x000fe40007ffe0ff */
[C---:B------:R-:W-:Y:S02]  /*1760*/  LOP3.LUT R22, R6.reuse, 0xfffffffc, RZ, 0xc0, !PT ;  /* 0xfffffffc06167812 */ /* 0x040fe400078ec0ff */
[----:B------:R-:W-:Y:S01]  /*1770*/  LOP3.LUT R20, R6, 0x3, RZ, 0xc0, !PT ;  /* 0x0000000306147812 */ /* 0x000fe200078ec0ff */
[----:B------:R-:W-:Y:S02]  /*1780*/  IMAD R15, R0, R15, RZ ;  /* 0x0000000f000f7224 */ /* 0x000fe400078e02ff */
[----:B------:R-:W-:Y:S02]  /*1790*/  IMAD.MOV R22, RZ, RZ, -R22 ;  /* 0x000000ffff167224 */ /* 0x000fe400078e0a16 */
[----:B------:R-:W-:-:S05]  /*17a0*/  IMAD.HI R15, R15, 0x2aaaaaab, RZ ;  /* 0x2aaaaaab0f0f7827 */ /* 0x000fca00078e02ff */
[----:B0-----:R-:W-:-:S07]  /*17b0*/  LEA.HI R23, R15, R15, RZ, 0x1 ;  /* 0x0000000f0f177211 */ /* 0x001fce00078f08ff */
.L_x_28:
[----:B012345:R-:W-:Y:S01]  /*17c0*/  IMAD.WIDE.U32 R14, R21, 0x4, R2 ;  /* 0x00000004150e7825 */ /* 0x03ffe200078e0002 */
[----:B------:R-:W-:Y:S01]  /*17d0*/  ISETP.GE.U32.AND P1, PT, R5, 0x3, PT ;  /* 0x000000030500780c */ /* 0x000fe20003f26070 */
[----:B------:R-:W-:Y:S01]  /*17e0*/  BSSY.RECONVERGENT B1, `(.L_x_23) ;  /* 0x000002a000017945 */ /* 0x000fe20003800200 */
[C---:B------:R-:W-:Y:S01]  /*17f0*/  ISETP.NE.AND P0, PT, R21.reuse, R5, PT ;  /* 0x000000051500720c */ /* 0x040fe20003f05270 */
[----:B------:R-:W-:Y:S01]  /*1800*/  IMAD R30, R6, R21, R23 ;  /* 0x00000015061e7224 */ /* 0x000fe200078e0217 */
[----:B------:R0:W-:Y:S01]  /*1810*/  ST.E desc[UR4][R14.64], RZ ;  /* 0x000000ff0e007985 */ /* 0x0001e2000c101904 */
[----:B------:R-:W-:Y:S01]  /*1820*/  IMAD.MOV.U32 R36, RZ, RZ, RZ ;  /* 0x000000ffff247224 */ /* 0x000fe200078e00ff */
[----:B------:R-:W-:Y:S01]  /*1830*/  MOV R31, RZ ;  /* 0x000000ff001f7202 */ /* 0x000fe20000000f00 */
[----:B------:R-:W-:-:S06]  /*1840*/  VIADD R21, R21, 0x1 ;  /* 0x0000000115157836 */ /* 0x000fcc0000000000 */
[----:B------:R-:W-:Y:S05]  /*1850*/  @!P1 BRA `(.L_x_24) ;  /* 0x0000000000889947 */ /* 0x000fea0003800000 */
[----:B------:R-:W-:Y:S01]  /*1860*/  IADD3 R37, P1, PT, R8, 0x8, RZ ;  /* 0x0000000808257810 */ /* 0x000fe20007f3e0ff */
[----:B------:R-:W-:Y:S01]  /*1870*/  BSSY.RECONVERGENT B3, `(.L_x_24) ;  /* 0x0000020000037945 */ /* 0x000fe20003800200 */
[----:B------:R-:W-:Y:S01]  /*1880*/  IMAD.MOV.U32 R31, RZ, RZ, RZ ;  /* 0x000000ffff1f7224 */ /* 0x000fe200078e00ff */
[----:B------:R-:W-:Y:S01]  /*1890*/  MOV R32, R22 ;  /* 0x0000001600207202 */ /* 0x000fe20000000f00 */
[----:B------:R-:W-:Y:S01]  /*18a0*/  IMAD.MOV.U32 R33, RZ, RZ, R30 ;  /* 0x000000ffff217224 */ /* 0x000fe200078e001e */
[----:B------:R-:W-:Y:S01]  /*18b0*/  LOP3.LUT R36, R6, 0xfffffffc, RZ, 0xc0, !PT ;  /* 0xfffffffc06247812 */ /* 0x000fe200078ec0ff */
[----:B------:R-:W-:-:S07]  /*18c0*/  IMAD.X R38, RZ, RZ, R9, P1 ;  /* 0x000000ffff267224 */ /* 0x000fce00008e0609 */
.L_x_25:
[----:B------:R-:W1:Y:S01]  /*18d0*/  LDC.64 R16, c[0x0][0x3a0] ;  /* 0x0000e800ff107b82 */ /* 0x000e620000000a00 */
[----:B------:R-:W-:Y:S02]  /*18e0*/  IMAD.MOV.U32 R18, RZ, RZ, R37 ;  /* 0x000000ffff127224 */ /* 0x000fe400078e0025 */
[----:B------:R-:W-:-:S05]  /*18f0*/  IMAD.MOV.U32 R19, RZ, RZ, R38 ;  /* 0x000000ffff137224 */ /* 0x000fca00078e0026 */
[----:B--2---:R-:W2:Y:S01]  /*1900*/  LD.E R37, desc[UR4][R18.64+-0x8] ;  /* 0xfffff80412257980 */ /* 0x004ea2000c101900 */
        /* <DEDUP_REMOVED lines=12> */
[----:B------:R-:W3:Y:S04]  /*19d0*/  LDG.E R38, desc[UR4][R16.64+0xc] ;  /* 0x00000c0410267981 */ /* 0x000ee8000c1e1900 */
[----:B------:R-:W3:Y:S01]  /*19e0*/  LD.E R31, desc[UR4][R18.64+0x4] ;  /* 0x00000404121f7980 */ /* 0x000ee2000c101900 */
[----:B------:R-:W-:-:S04]  /*19f0*/  IADD3 R32, PT, PT, R32, 0x4, RZ ;  /* 0x0000000420207810 */ /* 0x000fc80007ffe0ff */
[----:B------:R-:W-:Y:S02]  /*1a00*/  ISETP.NE.AND P1, PT, R32, RZ, PT ;  /* 0x000000ff2000720c */ /* 0x000fe40003f25270 */
[----:B-1----:R-:W-:Y:S01]  /*1a10*/  IADD3 R37, P2, PT, R18, 0x10, RZ ;  /* 0x0000001012257810 */ /* 0x002fe20007f5e0ff */
[----:B------:R-:W-:Y:S02]  /*1a20*/  VIADD R33, R33, 0x4 ;  /* 0x0000000421217836 */ /* 0x000fe40000000000 */
[----:B---3--:R-:W-:-:S05]  /*1a30*/  FFMA R31, R38, R31, R41 ;  /* 0x0000001f261f7223 */ /* 0x008fca0000000029 */
[----:B------:R2:W-:Y:S01]  /*1a40*/  ST.E desc[UR4][R14.64], R31 ;  /* 0x0000001f0e007985 */ /* 0x0005e2000c101904 */
[----:B------:R-:W-:Y:S02]  /*1a50*/  IMAD.X R38, RZ, RZ, R19, P2 ;  /* 0x000000ffff267224 */ /* 0x000fe400010e0613 */
[----:B------:R-:W-:Y:S05]  /*1a60*/  @P1 BRA `(.L_x_25) ;  /* 0xfffffffc00981947 */ /* 0x000fea000383ffff */
[----:B------:R-:W-:Y:S05]  /*1a70*/  BSYNC.RECONVERGENT B3 ;  /* 0x0000000000037941 */ /* 0x000fea0003800200 */
.L_x_24:
[----:B------:R-:W-:Y:S05]  /*1a80*/  BSYNC.RECONVERGENT B1 ;  /* 0x0000000000017941 */ /* 0x000fea0003800200 */
.L_x_23:
[----:B------:R-:W-:Y:S01]  /*1a90*/  ISETP.NE.AND P1, PT, R20, RZ, PT ;  /* 0x000000ff1400720c */ /* 0x000fe20003f25270 */
[----:B------:R-:W-:-:S12]  /*1aa0*/  BSSY.RECONVERGENT B1, `(.L_x_26) ;  /* 0x0000016000017945 */ /* 0x000fd80003800200 */
[----:B------:R-:W-:Y:S05]  /*1ab0*/  @!P1 BRA `(.L_x_27) ;  /* 0x0000000000509947 */ /* 0x000fea0003800000 */
[----:B------:R-:W1:Y:S01]  /*1ac0*/  LDC.64 R18, c[0x0][0x3a0] ;  /* 0x0000e800ff127b82 */ /* 0x000e620000000a00 */
[----:B------:R-:W-:Y:S02]  /*1ad0*/  IMAD.IADD R33, R30, 0x1, R36 ;  /* 0x000000011e217824 */ /* 0x000fe400078e0224 */
        /* <DEDUP_REMOVED lines=18> */
.L_x_27:
[----:B------:R-:W-:Y:S05]  /*1c00*/  BSYNC.RECONVERGENT B1 ;  /* 0x0000000000017941 */ /* 0x000fea0003800200 */
.L_x_26:
[----:B------:R-:W-:Y:S05]  /*1c10*/  @P0 BRA `(.L_x_28) ;  /* 0xfffffff800e80947 */ /* 0x000fea000383ffff */
[----:B------:R-:W-:Y:S05]  /*1c20*/  BSYNC.RECONVERGENT B0 ;  /* 0x0000000000007941 */ /* 0x000fea0003800200 */
.L_x_22:
[----:B------:R-:W5:Y:S02]  /*1c30*/  LDG.E R2, desc[UR4][R24.64] ;  /* 0x0000000418027981 */ /* 0x000f64000c1e1900 */
[----:B-----5:R-:W-:-:S13]  /*1c40*/  ISETP.GE.AND P0, PT, R2, RZ, PT ;  /* 0x000000ff0200720c */ /* 0x020fda0003f06270 */
[----:B------:R-:W-:Y:S05]  /*1c50*/  @!P0 BRA `(.L_x_21) ;  /* 0x0000000400088947 */ /* 0x000fea0003800000 */
[C---:B------:R-:W-:Y:S01]  /*1c60*/  FSETP.GEU.AND P0, PT, |R35|.reuse, 4.2275390625, PT ;  /* 0x408748002300780b */ /* 0x040fe20003f0e200 */
[----:B------:R-:W0:Y:S01]  /*1c70*/  LDC.64 R22, c[0x0][0x3b0] ;  /* 0x0000ec00ff167b82 */ /* 0x000e220000000a00 */
[----:B------:R-:W-:Y:S01]  /*1c80*/  FSETP.GEU.AND P1, PT, |R35|, 4.1917929649353027344, PT ;  /* 0x4086232b2300780b */ /* 0x000fe20003f2e200 */
[----:B01234-:R-:W-:Y:S01]  /*1c90*/  HFMA2 R15, -RZ, RZ, 0, 0 ;  /* 0x00000000ff0f7431 */ /* 0x01ffe200000001ff */
        /* <DEDUP_REMOVED lines=9> */
.L_x_33:
        /* <DEDUP_REMOVED lines=21> */
.L_x_30:
[----:B------:R-:W-:Y:S05]  /*1e80*/  BSYNC.RECONVERGENT B3 ;  /* 0x0000000000037941 */ /* 0x000fea0003800200 */
.L_x_29:
        /* <DEDUP_REMOVED lines=8> */
[----:B------:R-:W-:Y:S01]  /*1f10*/  IMAD.U32 R31, RZ, RZ, UR6 ;  /* 0x00000006ff1f7e24 */ /* 0x000fe2000f8e00ff */
        /* <DEDUP_REMOVED lines=8> */
[----:B------:R-:W-:Y:S01]  /*1fa0*/  MOV R0, R14 ;  /* 0x0000000e00007202 */ /* 0x000fe20000000f00 */
[----:B------:R-:W-:Y:S01]  /*1fb0*/  IMAD.MOV.U32 R5, RZ, RZ, -0x3ee00000 ;  /* 0xc1200000ff057424 */ /* 0x000fe200078e00ff */
[----:B------:R-:W-:-:S07]  /*1fc0*/  MOV R6, 0x1fe0 ;  /* 0x00001fe000067802 */ /* 0x000fce0000000f00 */
[----:B------:R-:W-:Y:S05]  /*1fd0*/  CALL.REL.NOINC `($__internal_1_$__cuda_sm3x_div_rn_noftz_f32_slowpath) ;  /* 0x0000002400607944 */ /* 0x000fea0003c00000 */
.L_x_32:
[----:B------:R-:W-:Y:S05]  /*1fe0*/  BSYNC.RECONVERGENT B3 ;  /* 0x0000000000037941 */ /* 0x000fea0003800200 */
.L_x_31:
        /* <DEDUP_REMOVED lines=9> */
.L_x_21:
[----:B------:R-:W-:Y:S05]  /*2080*/  BSYNC.RECONVERGENT B2 ;  /* 0x0000000000027941 */ /* 0x000fea0003800200 */
.L_x_20:
[----:B------:R-:W5:Y:S01]  /*2090*/  LDCU UR6, c[0x0][0x384] ;  /* 0x00007080ff0677ac */ /* 0x000f620008000800 */
[----:B------:R-:W-:-:S05]  /*20a0*/  IMAD.IADD R4, R7, 0x1, R4 ;  /* 0x0000000107047824 */ /* 0x000fca00078e0204 */
[----:B-----5:R-:W-:-:S13]  /*20b0*/  ISETP.GE.AND P0, PT, R4, UR6, PT ;  /* 0x0000000604007c0c */ /* 0x020fda000bf06270 */
[----:B------:R-:W-:Y:S05]  /*20c0*/  @!P0 BRA `(.L_x_34) ;  /* 0xfffffff4006c8947 */ /* 0x000fea000383ffff */
[----:B------:R-:W-:Y:S05]  /*20d0*/  EXIT ;  /* 0x000000000000794d */ /* 0x000fea0003800000 */
.L_x_0:
[----:B------:R-:W-:-:S13]  /*20e0*/  FSETP.NEU.AND P0, PT, R0, RZ, PT ;  /* 0x000000ff0000720b */ /* 0x000fda0003f0d000 */
[----:B------:R-:W-:Y:S05]  /*20f0*/  @!P0 BRA `(.L_x_35) ;  /* 0x0000000c00cc8947 */ /* 0x000fea0003800000 */
[----:B------:R-:W0:Y:S01]  /*2100*/  MUFU.RCP64H R11, R9 ;  /* 0x00000009000b7308 */ /* 0x000e220000001800 */
[----:B------:R-:W-:Y:S01]  /*2110*/  HFMA2 R10, -RZ, RZ, 0, 5.9604644775390625e-08 ;  /* 0x00000001ff0a7431 */ /* 0x000fe200000001ff */
[----:B------:R-:W-:Y:S01]  /*2120*/  ISETP.NE.AND P1, PT, R5, 0x7ff00000, PT ;  /* 0x7ff000000500780c */ /* 0x000fe20003f25270 */
[----:B------:R-:W-:-:S12]  /*2130*/  DSETP.NEU.AND P0, PT, |R14|, +INF , PT ;  /* 0x7ff000000e00742a */ /* 0x000fd80003f0d200 */
[----:B------:R-:W-:Y:S01]  /*2140*/  @!P1 FSEL R2, R2, RZ, P0 ;  /* 0x000000ff02029208 */ /* 0x000fe20000000000 */
[----:B0-----:R-:W-:Y:S01]  /*2150*/  DFMA R12, -R8, R10, 1 ;  /* 0x3ff00000080c742b */ /* 0x001fe2000000010a */
[----:B------:R-:W-:Y:S02]  /*2160*/  @!P1 FSEL R3, R3, +QNAN , P0 ;  /* 0x7ff0000003039808 */ /* 0x000fe40000000000 */
[----:B------:R-:W-:-:S04]  /*2170*/  FSETP.NEU.AND P0, PT, R0, 1, PT ;  /* 0x3f8000000000780b */ /* 0x000fc80003f0d000 */
[----:B------:R-:W-:Y:S02]  /*2180*/  DMUL R2, R2, -0.69314718246459960938 ;  /* 0xbfe62e4302027828 */ /* 0x000fe40000000000 */
        /* <DEDUP_REMOVED lines=19> */
[----:B------:R-:W-:Y:S02]  /*22c0*/  IMAD.MOV.U32 R28, RZ, RZ, R34 ;  /* 0x000000ffff1c7224 */ /* 0x000fe400078e0022 */
[----:B------:R-:W-:-:S07]  /*22d0*/  IMAD.MOV.U32 R29, RZ, RZ, R35 ;  /* 0x000000ffff1d7224 */ /* 0x000fce00078e0023 */
.L_x_36:
[----:B------:R-:W-:Y:S01]  /*22e0*/  IMAD.MOV.U32 R2, RZ, RZ, 0x652b82fe ;  /* 0x652b82feff027424 */ /* 0x000fe200078e00ff */
[----:B------:R-:W-:Y:S01]  /*22f0*/  MOV R3, 0x3ff71547 ;  /* 0x3ff7154700037802 */ /* 0x000fe20000000f00 */
[----:B------:R-:W-:Y:S01]  /*2300*/  UMOV UR6, 0xfefa39ef ;  /* 0xfefa39ef00067882 */ /* 0x000fe20000000000 */
[----:B------:R-:W-:Y:S01]  /*2310*/  UMOV UR7, 0x3fe62e42 ;  /* 0x3fe62e4200077882 */ /* 0x000fe20000000000 */
[C---:B------:R-:W-:Y:S02]  /*2320*/  DADD R18, R28.reuse, +INF ;  /* 0x7ff000001c127429 */ /* 0x040fe40000000000 */
[C---:B------:R-:W-:Y:S02]  /*2330*/  DSETP.GEU.AND P0, PT, R28.reuse, RZ, PT ;  /* 0x000000ff1c00722a */ /* 0x040fe40003f0e000 */
[----:B------:R-:W-:-:S06]  /*2340*/  DFMA R2, R28, R2, 6.75539944105574400000e+15 ;  /* 0x433800001c02742b */ /* 0x000fcc0000000002 */
[----:B------:R-:W-:Y:S02]  /*2350*/  FSEL R16, R18, RZ, P0 ;  /* 0x000000ff12107208 */ /* 0x000fe40000000000 */
[----:B------:R-:W-:Y:S01]  /*2360*/  DADD R8, R2, -6.75539944105574400000e+15 ;  /* 0xc338000002087429 */ /* 0x000fe20000000000 */
[----:B------:R-:W-:Y:S02]  /*2370*/  FSEL R18, R19, RZ, P0 ;  /* 0x000000ff13127208 */ /* 0x000fe40000000000 */
[----:B------:R-:W-:-:S04]  /*2380*/  LEA.HI R0, R2, R2, RZ, 0x1 ;  /* 0x0000000202007211 */ /* 0x000fc800078f08ff */
[----:B------:R-:W-:Y:S01]  /*2390*/  SHF.R.S32.HI R25, RZ, 0x1, R0 ;  /* 0x00000001ff197819 */ /* 0x000fe20000011400 */
        /* <DEDUP_REMOVED lines=35> */
[----:B------:R-:W-:-:S04]  /*25d0*/  IADD3 R8, PT, PT, R2, -R25, RZ ;  /* 0x8000001902087210 */ /* 0x000fc80007ffe0ff */
[----:B------:R-:W-:Y:S01]  /*25e0*/  LEA R9, R8, 0x3ff00000, 0x14 ;  /* 0x3ff0000008097811 */ /* 0x000fe200078ea0ff */
[----:B------:R-:W-:-:S04]  /*25f0*/  IMAD.MOV.U32 R8, RZ, RZ, RZ ;  /* 0x000000ffff087224 */ /* 0x000fc800078e00ff */
[--C-:B------:R-:W-:Y:S01]  /*2600*/  IMAD R25, R25, 0x100000, R27.reuse ;  /* 0x0010000019197824 */ /* 0x100fe200078e021b */
[----:B------:R-:W-:Y:S01]  /*2610*/  MOV R24, R26 ;  /* 0x0000001a00187202 */ /* 0x000fe20000000f00 */
[----:B------:R-:W-:-:S05]  /*2620*/  IMAD R19, R2, 0x100000, R27 ;  /* 0x0010000002137824 */ /* 0x000fca00078e021b */
[----:B------:R-:W-:-:S11]  /*2630*/  DMUL R24, R24, R8 ;  /* 0x0000000818187228 */ /* 0x000fd60000000000 */
.L_x_52:
        /* <DEDUP_REMOVED lines=16> */
[----:B------:R-:W-:-:S04]  /*2740*/  IMAD R13, R0, R13, RZ ;  /* 0x0000000d000d7224 */ /* 0x000fc800078e02ff */
[----:B------:R-:W-:-:S05]  /*2750*/  IMAD.HI R13, R13, 0x2aaaaaab, RZ ;  /* 0x2aaaaaab0d0d7827 */ /* 0x000fca00078e02ff */
[----:B0-----:R-:W-:-:S07]  /*2760*/  LEA.HI R32, R13, R13, RZ, 0x1 ;  /* 0x0000000d0d207211 */ /* 0x001fce00078f08ff */
.L_x_46:
[C---:B012345:R-:W-:Y:S01]  /*2770*/  IMAD.WIDE.U32 R12, R17.reuse, 0x4, R8 ;  /* 0x00000004110c7825 */ /* 0x07ffe200078e0008 */
[----:B------:R-:W-:Y:S01]  /*2780*/  ISETP.GE.U32.AND P1, PT, R6, 0x3, PT ;  /* 0x000000030600780c */ /* 0x000fe20003f26070 */
[----:B------:R-:W-:Y:S01]  /*2790*/  BSSY.RECONVERGENT B1, `(.L_x_40) ;  /* 0x0000024000017945 */ /* 0x000fe20003800200 */
[----:B------:R-:W-:Y:S01]  /*27a0*/  ISETP.NE.AND P0, PT, R17, R6, PT ;  /* 0x000000061100720c */ /* 0x000fe20003f05270 */
[----:B------:R-:W-:Y:S01]  /*27b0*/  IMAD R33, R5, R17, R32 ;  /* 0x0000001105217224 */ /* 0x000fe200078e0220 */
[----:B------:R0:W-:Y:S01]  /*27c0*/  ST.E desc[UR4][R12.64], RZ ;  /* 0x000000ff0c007985 */ /* 0x0001e2000c101904 */
[----:B------:R-:W-:Y:S01]  /*27d0*/  IMAD.MOV.U32 R14, RZ, RZ, RZ ;  /* 0x000000ffff0e7224 */ /* 0x000fe200078e00ff */
[----:B------:R-:W-:Y:S01]  /*27e0*/  MOV R31, RZ ;  /* 0x000000ff001f7202 */ /* 0x000fe20000000f00 */
[----:B------:R-:W-:-:S06]  /*27f0*/  VIADD R17, R17, 0x1 ;  /* 0x0000000111117836 */ /* 0x000fcc0000000000 */
[----:B------:R-:W-:Y:S05]  /*2800*/  @!P1 BRA `(.L_x_41) ;  /* 0x0000000000709947 */ /* 0x000fea0003800000 */
[----:B------:R-:W-:Y:S01]  /*2810*/  HFMA2 R31, -RZ, RZ, 0, 0 ;  /* 0x00000000ff1f7431 */ /* 0x000fe200000001ff */
[----:B------:R-:W-:Y:S01]  /*2820*/  BSSY.RECONVERGENT B3, `(.L_x_42) ;  /* 0x0000019000037945 */ /* 0x000fe20003800200 */
[----:B------:R-:W-:-:S07]  /*2830*/  IMAD.MOV.U32 R35, RZ, RZ, RZ ;  /* 0x000000ffff237224 */ /* 0x000fce00078e00ff */
.L_x_43:
        /* <DEDUP_REMOVED lines=24> */
.L_x_42:
[----:B------:R-:W-:-:S07]  /*29c0*/  MOV R14, R30 ;  /* 0x0000001e000e7202 */ /* 0x000fce0000000f00 */
.L_x_41:
[----:B------:R-:W-:Y:S05]  /*29d0*/  BSYNC.RECONVERGENT B1 ;  /* 0x0000000000017941 */ /* 0x000fea0003800200 */
.L_x_40:
[----:B------:R-:W-:Y:S01]  /*29e0*/  ISETP.NE.AND P1, PT, R21, RZ, PT ;  /* 0x000000ff1500720c */ /* 0x000fe20003f25270 */
[----:B------:R-:W-:-:S12]  /*29f0*/  BSSY.RECONVERGENT B1, `(.L_x_44) ;  /* 0x0000016000017945 */ /* 0x000fd80003800200 */
[----:B------:R-:W-:Y:S05]  /*2a00*/  @!P1 BRA `(.L_x_45) ;  /* 0x0000000000509947 */ /* 0x000fea0003800000 */
[----:B------:R-:W1:Y:S01]  /*2a10*/  LDC.64 R22, c[0x0][0x3a0] ;  /* 0x0000e800ff167b82 */ /* 0x000e620000000a00 */
[----:B------:R-:W-:Y:S02]  /*2a20*/  IMAD.IADD R33, R33, 0x1, R14 ;  /* 0x0000000121217824 */ /* 0x000fe400078e020e */
[----:B------:R-:W-:-:S04]  /*2a30*/  IMAD.WIDE.U32 R14, R14, 0x4, R10 ;  /* 0x000000040e0e7825 */ /* 0x000fc800078e000a */
[----:B-1----:R-:W-:Y:S02]  /*2a40*/  IMAD.WIDE R22, R33, 0x4, R22 ;  /* 0x0000000421167825 */ /* 0x002fe400078e0216 */
[----:B------:R-:W3:Y:S04]  /*2a50*/  LD.E R33, desc[UR4][R14.64] ;  /* 0x000000040e217980 */ /* 0x000ee8000c101900 */
[----:B------:R-:W3:Y:S01]  /*2a60*/  LDG.E R34, desc[UR4][R22.64] ;  /* 0x0000000416227981 */ /* 0x000ee2000c1e1900 */
[----:B------:R-:W-:Y:S01]  /*2a70*/  ISETP.NE.AND P1, PT, R21, 0x1, PT ;  /* 0x000000011500780c */ /* 0x000fe20003f25270 */
[----:B---3--:R-:W-:-:S05]  /*2a80*/  FFMA R36, R34, R33, R31 ;  /* 0x0000002122247223 */ /* 0x008fca000000001f */
[----:B------:R1:W-:Y:S07]  /*2a90*/  ST.E desc[UR4][R12.64], R36 ;  /* 0x000000240c007985 */ /* 0x0003ee000c101904 */
[----:B------:R-:W-:Y:S05]  /*2aa0*/  @!P1 BRA `(.L_x_45) ;  /* 0x0000000000289947 */ /* 0x000fea0003800000 */
[----:B--2---:R-:W2:Y:S04]  /*2ab0*/  LDG.E R31, desc[UR4][R22.64+0x4] ;  /* 0x00000404161f7981 */ /* 0x004ea8000c1e1900 */
[----:B------:R-:W2:Y:S01]  /*2ac0*/  LD.E R34, desc[UR4][R14.64+0x4] ;  /* 0x000004040e227980 */ /* 0x000ea2000c101900 */
[----:B------:R-:W-:Y:S01]  /*2ad0*/  ISETP.NE.AND P1, PT, R21, 0x2, PT ;  /* 0x000000021500780c */ /* 0x000fe20003f25270 */
[----:B--2---:R-:W-:-:S05]  /*2ae0*/  FFMA R31, R31, R34, R36 ;  /* 0x000000221f1f7223 */ /* 0x004fca0000000024 */
[----:B------:R3:W-:Y:S07]  /*2af0*/  ST.E desc[UR4][R12.64], R31 ;  /* 0x0000001f0c007985 */ /* 0x0007ee000c101904 */
[----:B------:R-:W-:Y:S05]  /*2b00*/  @!P1 BRA `(.L_x_45) ;  /* 0x0000000000109947 */ /* 0x000fea0003800000 */
[----:B------:R-:W3:Y:S04]  /*2b10*/  LDG.E R22, desc[UR4][R22.64+0x8] ;  /* 0x0000080416167981 */ /* 0x000ee8000c1e1900 */
[----:B------:R-:W3:Y:S02]  /*2b20*/  LD.E R15, desc[UR4][R14.64+0x8] ;  /* 0x000008040e0f7980 */ /* 0x000ee4000c101900 */
[----:B---3--:R-:W-:-:S05]  /*2b30*/  FFMA R31, R22, R15, R31 ;  /* 0x0000000f161f7223 */ /* 0x008fca000000001f */
[----:B------:R4:W-:Y:S02]  /*2b40*/  ST.E desc[UR4][R12.64], R31 ;  /* 0x0000001f0c007985 */ /* 0x0009e4000c101904 */
.L_x_45:
[----:B------:R-:W-:Y:S05]  /*2b50*/  BSYNC.RECONVERGENT B1 ;  /* 0x0000000000017941 */ /* 0x000fea0003800200 */
.L_x_44:
[----:B------:R-:W-:Y:S05]  /*2b60*/  @P0 BRA `(.L_x_46) ;  /* 0xfffffffc00000947 */ /* 0x000fea000383ffff */
[----:B------:R-:W-:Y:S05]  /*2b70*/  BSYNC.RECONVERGENT B0 ;  /* 0x0000000000007941 */ /* 0x000fea0003800200 */
.L_x_39:
[----:B------:R-:W5:Y:S02]  /*2b80*/  LDG.E R5, desc[UR4][R2.64] ;  /* 0x0000000402057981 */ /* 0x000f64000c1e1900 */
[----:B-----5:R-:W-:-:S13]  /*2b90*/  ISETP.GE.AND P0, PT, R5, RZ, PT ;  /* 0x000000ff0500720c */ /* 0x020fda0003f06270 */
[----:B------:R-:W-:Y:S05]  /*2ba0*/  @!P0 BRA `(.L_x_38) ;  /* 0x0000000400088947 */ /* 0x000fea0003800000 */
[C---:B------:R-:W-:Y:S01]  /*2bb0*/  FSETP.GEU.AND P0, PT, |R29|.reuse, 4.2275390625, PT ;  /* 0x408748001d00780b */ /* 0x040fe20003f0e200 */
[----:B------:R-:W0:Y:S01]  /*2bc0*/  LDC.64 R10, c[0x0][0x3b0] ;  /* 0x0000ec00ff0a7b82 */ /* 0x000e220000000a00 */
[----:B------:R-:W-:Y:S01]  /*2bd0*/  FSETP.GEU.AND P1, PT, |R29|, 4.1917929649353027344, PT ;  /* 0x4086232b1d00780b */ /* 0x000fe20003f2e200 */
[----:B------:R-:W-:Y:S01]  /*2be0*/  IMAD.MOV.U32 R22, RZ, RZ, RZ ;  /* 0x000000ffff167224 */ /* 0x000fe200078e00ff */
[----:B------:R-:W-:Y:S02]  /*2bf0*/  FSEL R9, R16, R24, P0 ;  /* 0x0000001810097208 */ /* 0x000fe40000000000 */
[----:B------:R-:W-:Y:S02]  /*2c00*/  FSEL R6, R18, R25, P0 ;  /* 0x0000001912067208 */ /* 0x000fe40000000000 */
[----:B------:R-:W-:Y:S01]  /*2c10*/  FSEL R8, R26, R9, !P1 ;  /* 0x000000091a087208 */ /* 0x000fe20004800000 */
[----:B01234-:R-:W0:Y:S01]  /*2c20*/  LDC.64 R12, c[0x0][0x3a8] ;  /* 0x0000ea00ff0c7b82 */ /* 0x01fe220000000a00 */
[----:B------:R-:W-:-:S02]  /*2c30*/  FSEL R9, R19, R6, !P1 ;  /* 0x0000000613097208 */ /* 0x000fc40004800000 */
[----:B------:R-:W-:Y:S02]  /*2c40*/  LEA.HI R23, R0, R0, RZ, 0x1 ;  /* 0x0000000000177211 */ /* 0x000fe400078f08ff */
[----:B------:R1:W2:Y:S02]  /*2c50*/  F2F.F32.F64 R21, R8 ;  /* 0x0000000800157310 */ /* 0x0002a40000301000 */
[----:B------:R-:W-:Y:S01]  /*2c60*/  SHF.R.S32.HI R23, RZ, 0x1, R23 ;  /* 0x00000001ff177819 */ /* 0x000fe20000011417 */
[----:B------:R-:W3:Y:S06]  /*2c70*/  LDC.64 R14, c[0x0][0x398] ;  /* 0x0000e600ff0e7b82 */ /* 0x000eec0000000a00 */
.L_x_51:
[----:B-1----:R-:W-:-:S05]  /*2c80*/  IADD3 R9, PT, PT, R23, R22, RZ ;  /* 0x0000001617097210 */ /* 0x002fca0007ffe0ff */
        /* <DEDUP_REMOVED lines=20> */
.L_x_48:
[----:B------:R-:W-:Y:S05]  /*2dd0*/  BSYNC.RECONVERGENT B3 ;  /* 0x0000000000037941 */ /* 0x000fea0003800200 */
.L_x_47:
        /* <DEDUP_REMOVED lines=21> */
.L_x_50:
[----:B------:R-:W-:Y:S05]  /*2f30*/  BSYNC.RECONVERGENT B3 ;  /* 0x0000000000037941 */ /* 0x000fea0003800200 */
.L_x_49:
        /* <DEDUP_REMOVED lines=9> */
.L_x_38:
[----:B------:R-:W-:Y:S05]  /*2fd0*/  BSYNC.RECONVERGENT B2 ;  /* 0x0000000000027941 */ /* 0x000fea0003800200 */
.L_x_37:
[----:B------:R-:W5:Y:S01]  /*2fe0*/  LDCU UR6, c[0x0][0x384] ;  /* 0x00007080ff0677ac */ /* 0x000f620008000800 */
[----:B------:R-:W-:-:S04]  /*2ff0*/  IADD3 R4, PT, PT, R7, R4, RZ ;  /* 0x0000000407047210 */ /* 0x000fc80007ffe0ff */
[----:B-----5:R-:W-:-:S13]  /*3000*/  ISETP.GE.AND P0, PT, R4, UR6, PT ;  /* 0x0000000604007c0c */ /* 0x020fda000bf06270 */
[----:B------:R-:W-:Y:S05]  /*3010*/  @!P0 BRA `(.L_x_52) ;  /* 0xfffffff400888947 */ /* 0x000fea000383ffff */
[----:B------:R-:W-:Y:S05]  /*3020*/  EXIT ;  /* 0x000000000000794d */ /* 0x000fea0003800000 */
.L_x_35:
[----:B------:R-:W0:Y:S01]  /*3030*/  MUFU.RCP64H R3, R9 ;  /* 0x0000000900037308 */ /* 0x000e220000001800 */
[----:B------:R-:W-:Y:S01]  /*3040*/  IMAD.MOV.U32 R2, RZ, RZ, 0x1 ;  /* 0x00000001ff027424 */ /* 0x000fe200078e00ff */
[----:B------:R-:W-:Y:S01]  /*3050*/  DSETP.NEU.AND P0, PT, |R14|, +INF , PT ;  /* 0x7ff000000e00742a */ /* 0x000fe20003f0d200 */
[----:B------:R-:W-:-:S05]  /*3060*/  ISETP.NE.AND P1, PT, R5, 0x7ff00000, PT ;  /* 0x7ff000000500780c */ /* 0x000fca0003f25270 */
[----:B------:R-:W-:Y:S02]  /*3070*/  FSEL R5, RZ, +QNAN , P0 ;  /* 0x7ff00000ff057808 */ /* 0x000fe40000000000 */
[----:B------:R-:W-:Y:S01]  /*3080*/  FSETP.NEU.AND P0, PT, R0, 1, PT ;  /* 0x3f8000000000780b */ /* 0x000fe20003f0d000 */
[----:B0-----:R-:W-:-:S08]  /*3090*/  DFMA R10, -R8, R2, 1 ;  /* 0x3ff00000080a742b */ /* 0x001fd00000000102 */
[----:B------:R-:W-:-:S08]  /*30a0*/  DFMA R10, R10, R10, R10 ;  /* 0x0000000a0a0a722b */ /* 0x000fd0000000000a */
[----:B------:R-:W-:Y:S01]  /*30b0*/  DFMA R10, R2, R10, R2 ;  /* 0x0000000a020a722b */ /* 0x000fe20000000002 */
[----:B------:R-:W-:Y:S01]  /*30c0*/  FSEL R3, R5, RZ, !P1 ;  /* 0x000000ff05037208 */ /* 0x000fe20004800000 */
[----:B------:R-:W-:-:S06]  /*30d0*/  IMAD.MOV.U32 R2, RZ, RZ, RZ ;  /* 0x000000ffff027224 */ /* 0x000fcc00078e00ff */
[----:B------:R-:W-:Y:S02]  /*30e0*/  DFMA R12, -R8, R10, 1 ;  /* 0x3ff00000080c742b */ /* 0x000fe4000000010a */
[----:B------:R-:W-:-:S06]  /*30f0*/  DMUL R2, R2, -0.69314718246459960938 ;  /* 0xbfe62e4302027828 */ /* 0x000fcc0000000000 */
[----:B------:R-:W-:-:S04]  /*3100*/  DFMA R14, R10, R12, R10 ;  /* 0x0000000c0a0e722b */ /* 0x000fc8000000000a */
        /* <DEDUP_REMOVED lines=11> */
[----:B------:R-:W-:Y:S01]  /*31c0*/  MOV R6, R13 ;  /* 0x0000000d00067202 */ /* 0x000fe20000000f00 */
[----:B------:R-:W-:Y:S01]  /*31d0*/  IMAD.MOV.U32 R5, RZ, RZ, R12 ;  /* 0x000000ffff057224 */ /* 0x000fe200078e000c */
[----:B------:R-:W-:-:S07]  /*31e0*/  MOV R0, 0x3200 ;  /* 0x0000320000007802 */ /* 0x000fce0000000f00 */
[----:B------:R-:W-:Y:S05]  /*31f0*/  CALL.REL.NOINC `($__internal_0_$__cuda_sm20_div_rn_f64_full) ;  /* 0x0000000c005c7944 */ /* 0x000fea0003c00000 */
[----:B------:R-:W-:Y:S02]  /*3200*/  IMAD.MOV.U32 R2, RZ, RZ, R34 ;  /* 0x000000ffff027224 */ /* 0x000fe400078e0022 */
[----:B------:R-:W-:-:S07]  /*3210*/  IMAD.MOV.U32 R3, RZ, RZ, R35 ;  /* 0x000000ffff037224 */ /* 0x000fce00078e0023 */
.L_x_53:
        /* <DEDUP_REMOVED lines=15> */
[----:B------:R-:W-:Y:S01]  /*3310*/  MOV R9, 0x3e928af3 ;  /* 0x3e928af300097802 */ /* 0x000fe20000000f00 */
        /* <DEDUP_REMOVED lines=33> */
[----:B------:R-:W-:Y:S02]  /*3530*/  IMAD.MOV.U32 R26, RZ, RZ, R28 ;  /* 0x000000ffff1a7224 */ /* 0x000fe400078e001c */
[----:B------:R-:W-:-:S04]  /*3540*/  IMAD R12, R12, 0x100000, R29 ;  /* 0x001000000c0c7824 */ /* 0x000fc800078e021d */
[----:B------:R-:W-:Y:S01]  /*3550*/  DMUL R26, R26, R10 ;  /* 0x0000000a1a1a7228 */ /* 0x000fe20000000000 */
[----:B------:R-:W-:Y:S02]  /*3560*/  FSEL R10, R8, RZ, P0 ;  /* 0x000000ff080a7208 */ /* 0x000fe40000000000 */
[----:B------:R-:W-:-:S08]  /*3570*/  FSEL R11, R9, RZ, P0 ;  /* 0x000000ff090b7208 */ /* 0x000fd00000000000 */
.L_x_69:
        /* <DEDUP_REMOVED lines=9> */
[C---:B------:R-:W-:Y:S01]  /*3610*/  IADD3 R5, PT, PT, R6.reuse, 0x1, RZ ;  /* 0x0000000106057810 */ /* 0x040fe20007ffe0ff */
[C---:B------:R-:W-:Y:S01]  /*3620*/  IMAD R0, R6.reuse, R6, R6 ;  /* 0x0000000606007224 */ /* 0x040fe200078e0206 */
[----:B------:R-:W-:Y:S01]  /*3630*/  BSSY.RECONVERGENT B0, `(.L_x_56) ;  /* 0x0000048000007945 */ /* 0x000fe20003800200 */
[----:B------:R-:W-:Y:S01]  /*3640*/  IMAD.MOV.U32 R22, RZ, RZ, RZ ;  /* 0x000000ffff167224 */ /* 0x000fe200078e00ff */
[C---:B------:R-:W-:Y:S01]  /*3650*/  LOP3.LUT R23, R5.reuse, 0x3, RZ, 0xc0, !PT ;  /* 0x0000000305177812 */ /* 0x040fe200078ec0ff */
[----:B------:R-:W-:Y:S01]  /*3660*/  IMAD.IADD R17, R6, 0x1, R5 ;  /* 0x0000000106117824 */ /* 0x000fe200078e0205 */
[----:B------:R-:W-:-:S03]  /*3670*/  LOP3.LUT R30, R5, 0xfffffffc, RZ, 0xc0, !PT ;  /* 0xfffffffc051e7812 */ /* 0x000fc600078ec0ff */
[----:B------:R-:W-:-:S04]  /*3680*/  IMAD R17, R0, R17, RZ ;  /* 0x0000001100117224 */ /* 0x000fc800078e02ff */
[----:B------:R-:W-:-:S05]  /*3690*/  IMAD.HI R17, R17, 0x2aaaaaab, RZ ;  /* 0x2aaaaaab11117827 */ /* 0x000fca00078e02ff */
[----:B0-----:R-:W-:-:S07]  /*36a0*/  LEA.HI R31, R17, R17, RZ, 0x1 ;  /* 0x00000011111f7211 */ /* 0x001fce00078f08ff */
.L_x_63:
        /* <DEDUP_REMOVED lines=13> */
.L_x_60:
        /* <DEDUP_REMOVED lines=18> */
[----:B------:R-:W-:-:S04]  /*38a0*/  IADD3 R35, PT, PT, R35, 0x4, RZ ;  /* 0x0000000423237810 */ /* 0x000fc80007ffe0ff */
[----:B------:R-:W-:Y:S01]  /*38b0*/  ISETP.NE.AND P1, PT, R35, R30, PT ;  /* 0x0000001e2300720c */ /* 0x000fe20003f25270 */
[----:B-1----:R-:W-:-:S05]  /*38c0*/  FFMA R33, R34, R36, R39 ;  /* 0x0000002422217223 */ /* 0x002fca0000000027 */
[----:B------:R2:W-:Y:S07]  /*38d0*/  ST.E desc[UR4][R16.64], R33 ;  /* 0x0000002110007985 */ /* 0x0005ee000c101904 */
[----:B------:R-:W-:Y:S05]  /*38e0*/  @P1 BRA `(.L_x_60) ;  /* 0xfffffffc00a41947 */ /* 0x000fea000383ffff */
[----:B------:R-:W-:Y:S05]  /*38f0*/  BSYNC.RECONVERGENT B3 ;  /* 0x0000000000037941 */ /* 0x000fea0003800200 */
.L_x_59:
[----:B------:R-:W-:-:S07]  /*3900*/  IMAD.MOV.U32 R19, RZ, RZ, R30 ;  /* 0x000000ffff137224 */ /* 0x000fce00078e001e */
.L_x_58:
[----:B------:R-:W-:Y:S05]  /*3910*/  BSYNC.RECONVERGENT B1 ;  /* 0x0000000000017941 */ /* 0x000fea0003800200 */
.L_x_57:
        /* <DEDUP_REMOVED lines=23> */
.L_x_62:
[----:B------:R-:W-:Y:S05]  /*3a90*/  BSYNC.RECONVERGENT B1 ;  /* 0x0000000000017941 */ /* 0x000fea0003800200 */
.L_x_61:
[----:B------:R-:W-:Y:S05]  /*3aa0*/  @P0 BRA `(.L_x_63) ;  /* 0xfffffffc00000947 */ /* 0x000fea000383ffff */
[----:B------:R-:W-:Y:S05]  /*3ab0*/  BSYNC.RECONVERGENT B0 ;  /* 0x0000000000007941 */ /* 0x000fea0003800200 */
.L_x_56:
[----:B------:R-:W5:Y:S02]  /*3ac0*/  LDG.E R5, desc[UR4][R24.64] ;  /* 0x0000000418057981 */ /* 0x000f64000c1e1900 */
[----:B-----5:R-:W-:-:S13]  /*3ad0*/  ISETP.GE.AND P0, PT, R5, RZ, PT ;  /* 0x000000ff0500720c */ /* 0x020fda0003f06270 */
[----:B------:R-:W-:Y:S05]  /*3ae0*/  @!P0 BRA `(.L_x_55) ;  /* 0x0000000400088947 */ /* 0x000fea0003800000 */
[C---:B------:R-:W-:Y:S01]  /*3af0*/  FSETP.GEU.AND P0, PT, |R3|.reuse, 4.2275390625, PT ;  /* 0x408748000300780b */ /* 0x040fe20003f0e200 */
[----:B------:R-:W0:Y:S01]  /*3b00*/  LDC.64 R22, c[0x0][0x3b0] ;  /* 0x0000ec00ff167b82 */ /* 0x000e220000000a00 */
[----:B------:R-:W-:Y:S02]  /*3b10*/  FSETP.GEU.AND P1, PT, |R3|, 4.1917929649353027344, PT ;  /* 0x4086232b0300780b */ /* 0x000fe40003f2e200 */
[----:B------:R-:W-:Y:S02]  /*3b20*/  FSEL R9, R10, R26, P0 ;  /* 0x0000001a0a097208 */ /* 0x000fe40000000000 */
[----:B------:R-:W-:Y:S02]  /*3b30*/  FSEL R5, R11, R27, P0 ;  /* 0x0000001b0b057208 */ /* 0x000fe40000000000 */
[----:B------:R-:W-:Y:S01]  /*3b40*/  FSEL R8, R28, R9, !P1 ;  /* 0x000000091c087208 */ /* 0x000fe20004800000 */
[----:B------:R-:W0:Y:S01]  /*3b50*/  LDC.64 R20, c[0x0][0x3a8] ;  /* 0x0000ea00ff147b82 */ /* 0x000e220000000a00 */
[----:B------:R-:W-:-:S02]  /*3b60*/  FSEL R9, R12, R5, !P1 ;  /* 0x000000050c097208 */ /* 0x000fc40004800000 */
[----:B01234-:R-:W-:Y:S02]  /*3b70*/  LEA.HI R16, R0, R0, RZ, 0x1 ;  /* 0x0000000000107211 */ /* 0x01ffe400078f08ff */
[----:B------:R0:W1:Y:S01]  /*3b80*/  F2F.F32.F64 R14, R8 ;  /* 0x00000008000e7310 */ /* 0x0000620000301000 */
[----:B------:R-:W-:Y:S02]  /*3b90*/  MOV R15, RZ ;  /* 0x000000ff000f7202 */ /* 0x000fe40000000f00 */
[----:B------:R-:W2:Y:S01]  /*3ba0*/  LDC.64 R18, c[0x0][0x398] ;  /* 0x0000e600ff127b82 */ /* 0x000ea20000000a00 */
[----:B------:R-:W-:-:S07]  /*3bb0*/  SHF.R.S32.HI R16, RZ, 0x1, R16 ;  /* 0x00000001ff107819 */ /* 0x000fce0000011410 */
.L_x_68:
[----:B0-----:R-:W-:-:S04]  /*3bc0*/  IMAD.IADD R9, R16, 0x1, R15 ;  /* 0x0000000110097824 */ /* 0x001fc800078e020f */
[----:B--2---:R-:W-:-:S04]  /*3bd0*/  IMAD.WIDE R32, R9, 0x4, R18 ;  /* 0x0000000409207825 */ /* 0x004fc800078e0212 */
[C---:B------:R-:W-:Y:S02]  /*3be0*/  IMAD.WIDE R30, R9.reuse, 0x4, R20 ;  /* 0x00000004091e7825 */ /* 0x040fe400078e0214 */
[----:B------:R-:W2:Y:S02]  /*3bf0*/  LDG.E R32, desc[UR4][R32.64] ;  /* 0x0000000420207981 */ /* 0x000ea4000c1e1900 */
[----:B------:R-:W-:Y:S02]  /*3c00*/  IMAD.WIDE R8, R9, 0x4, R22 ;  /* 0x0000000409087825 */ /* 0x000fe400078e0216 */
[----:B------:R-:W1:Y:S04]  /*3c10*/  LDG.E R31, desc[UR4][R30.64] ;  /* 0x000000041e1f7981 */ /* 0x000e68000c1e1900 */
[----:B------:R-:W3:Y:S01]  /*3c20*/  LDG.E R8, desc[UR4][R8.64] ;  /* 0x0000000408087981 */ /* 0x000ee2000c1e1900 */
[----:B------:R-:W-:Y:S01]  /*3c30*/  BSSY.RECONVERGENT B3, `(.L_x_64) ;  /* 0x000000e000037945 */ /* 0x000fe20003800200 */
[----:B--2---:R-:W0:Y:S01]  /*3c40*/  MUFU.RCP R6, R32 ;  /* 0x0000002000067308 */ /* 0x004e220000001000 */
[----:B-1----:R-:W-:-:S04]  /*3c50*/  FMUL R0, R14, R31 ;  /* 0x0000001f0e007220 */ /* 0x002fc80000400000 */
[----:B---3--:R-:W-:-:S04]  /*3c60*/  FFMA R5, R13, R8, -R0 ;  /* 0x000000080d057223 */ /* 0x008fc80000000800 */
        /* <DEDUP_REMOVED lines=10> */
.L_x_65:
[----:B------:R-:W-:Y:S05]  /*3d10*/  BSYNC.RECONVERGENT B3 ;  /* 0x0000000000037941 */ /* 0x000fea0003800200 */
.L_x_64:
        /* <DEDUP_REMOVED lines=21> */
.L_x_67:
[----:B------:R-:W-:Y:S05]  /*3e70*/  BSYNC.RECONVERGENT B3 ;  /* 0x0000000000037941 */ /* 0x000fea0003800200 */
.L_x_66:
[----:B------:R-:W2:Y:S02]  /*3e80*/  LDG.E.64 R8, desc[UR4][R24.64+0x30] ;  /* 0x0000300418087981 */ /* 0x000ea4000c1e1b00 */
[----:B--2---:R-:W-:-:S05]  /*3e90*/  IMAD.WIDE.U32 R8, R15, 0x4, R8 ;  /* 0x000000040f087825 */ /* 0x004fca00078e0008 */
[----:B------:R-:W2:Y:S02]  /*3ea0*/  LD.E R5, desc[UR4][R8.64] ;  /* 0x0000000408057980 */ /* 0x000ea4000c101900 */
[----:B--2---:R-:W-:-:S05]  /*3eb0*/  FMUL R5, R5, R0 ;  /* 0x0000000005057220 */ /* 0x004fca0000400000 */
[----:B------:R0:W-:Y:S04]  /*3ec0*/  ST.E desc[UR4][R8.64], R5 ;  /* 0x0000000508007985 */ /* 0x0001e8000c101904 */
[----:B------:R-:W2:Y:S02]  /*3ed0*/  LDG.E R0, desc[UR4][R24.64] ;  /* 0x0000000418007981 */ /* 0x000ea4000c1e1900 */
[C---:B--2---:R-:W-:Y:S02]  /*3ee0*/  ISETP.GE.AND P0, PT, R15.reuse, R0, PT ;  /* 0x000000000f00720c */ /* 0x044fe40003f06270 */
[----:B------:R-:W-:-:S11]  /*3ef0*/  IADD3 R15, PT, PT, R15, 0x1, RZ ;  /* 0x000000010f0f7810 */ /* 0x000fd60007ffe0ff */
[----:B0-----:R-:W-:Y:S05]  /*3f00*/  @!P0 BRA `(.L_x_68) ;  /* 0xfffffffc002c8947 */ /* 0x001fea000383ffff */
.L_x_55:
[----:B------:R-:W-:Y:S05]  /*3f10*/  BSYNC.RECONVERGENT B2 ;  /* 0x0000000000027941 */ /* 0x000fea0003800200 */
.L_x_54:
[----:B------:R-:W5:Y:S01]  /*3f20*/  LDCU UR6, c[0x0][0x384] ;  /* 0x00007080ff0677ac */ /* 0x000f620008000800 */
[----:B------:R-:W-:-:S05]  /*3f30*/  IMAD.IADD R4, R7, 0x1, R4 ;  /* 0x0000000107047824 */ /* 0x000fca00078e0204 */
[----:B-----5:R-:W-:-:S13]  /*3f40*/  ISETP.GE.AND P0, PT, R4, UR6, PT ;  /* 0x0000000604007c0c */ /* 0x020fda000bf06270 */
[----:B------:R-:W-:Y:S05]  /*3f50*/  @!P0 BRA `(.L_x_69) ;  /* 0xfffffff400888947 */ /* 0x000fea000383ffff */
[----:B------:R-:W-:Y:S05]  /*3f60*/  EXIT ;  /* 0x000000000000794d */ /* 0x000fea0003800000 */
        .weak           $__internal_0_$__cuda_sm20_div_rn_f64_full
        .type           $__internal_0_$__cuda_sm20_div_rn_f64_full,@function
        .size           $__internal_0_$__cuda_sm20_div_rn_f64_full,($__internal_1_$__cuda_sm3x_div_rn_noftz_f32_slowpath - $__internal_0_$__cuda_sm20_div_rn_f64_full)
$__internal_0_$__cuda_sm20_div_rn_f64_full:
[C---:B------:R-:W-:Y:S02]  /*3f70*/  FSETP.GEU.AND P0, PT, |R3|.reuse, 1.469367938527859385e-39, PT ;  /* 0x001000000300780b */ /* 0x040fe40003f0e200 */
[C---:B------:R-:W-:Y:S02]  /*3f80*/  LOP3.LUT R8, R3.reuse, 0x800fffff, RZ, 0xc0, !PT ;  /* 0x800fffff03087812 */ /* 0x040fe400078ec0ff */
[----:B------:R-:W-:Y:S02]  /*3f90*/  MOV R10, 0x1 ;  /* 0x00000001000a7802 */ /* 0x000fe40000000f00 */
[----:B------:R-:W-:Y:S01]  /*3fa0*/  LOP3.LUT R9, R8, 0x3ff00000, RZ, 0xfc, !PT ;  /* 0x3ff0000008097812 */ /* 0x000fe200078efcff */
[----:B------:R-:W-:Y:S01]  /*3fb0*/  IMAD.MOV.U32 R8, RZ, RZ, R2 ;  /* 0x000000ffff087224 */ /* 0x000fe200078e0002 */
[----:B------:R-:W-:Y:S02]  /*3fc0*/  LOP3.LUT R18, R3, 0x7ff00000, RZ, 0xc0, !PT ;  /* 0x7ff0000003127812 */ /* 0x000fe400078ec0ff */
[----:B------:R-:W-:-:S03]  /*3fd0*/  MOV R20, 0x1ca00000 ;  /* 0x1ca0000000147802 */ /* 0x000fc60000000f00 */
[----:B------:R-:W-:-:S06]  /*3fe0*/  @!P0 DMUL R8, R2, 8.98846567431157953865e+307 ;  /* 0x7fe0000002088828 */ /* 0x000fcc0000000000 */
[----:B------:R-:W0:Y:S02]  /*3ff0*/  MUFU.RCP64H R11, R9 ;  /* 0x00000009000b7308 */ /* 0x000e240000001800 */
[----:B0-----:R-:W-:-:S08]  /*4000*/  DFMA R12, R10, -R8, 1 ;  /* 0x3ff000000a0c742b */ /* 0x001fd00000000808 */
[----:B------:R-:W-:-:S08]  /*4010*/  DFMA R12, R12, R12, R12 ;  /* 0x0000000c0c0c722b */ /* 0x000fd0000000000c */
[----:B------:R-:W-:Y:S01]  /*4020*/  DFMA R14, R10, R12, R10 ;  /* 0x0000000c0a0e722b */ /* 0x000fe2000000000a */
[----:B------:R-:W-:Y:S02]  /*4030*/  IMAD.MOV.U32 R13, RZ, RZ, R6 ;  /* 0x000000ffff0d7224 */ /* 0x000fe400078e0006 */
[----:B------:R-:W-:-:S03]  /*4040*/  IMAD.MOV.U32 R12, RZ, RZ, R5 ;  /* 0x000000ffff0c7224 */ /* 0x000fc600078e0005 */
[----:B------:R-:W-:Y:S02]  /*4050*/  LOP3.LUT R21, R13, 0x7ff00000, RZ, 0xc0, !PT ;  /* 0x7ff000000d157812 */ /* 0x000fe400078ec0ff */
[----:B------:R-:W-:Y:S01]  /*4060*/  DFMA R16, R14, -R8, 1 ;  /* 0x3ff000000e10742b */ /* 0x000fe20000000808 */
[----:B------:R-:W-:Y:S01]  /*4070*/  IMAD.MOV.U32 R10, RZ, RZ, R12 ;  /* 0x000000ffff0a7224 */ /* 0x000fe200078e000c */
[----:B------:R-:W-:Y:S01]  /*4080*/  ISETP.GE.U32.AND P1, PT, R21, R18, PT ;  /* 0x000000121500720c */ /* 0x000fe20003f26070 */
[----:B------:R-:W-:-:S03]  /*4090*/  IMAD.MOV.U32 R6, RZ, RZ, R21 ;  /* 0x000000ffff067224 */ /* 0x000fc600078e0015 */
[----:B------:R-:W-:Y:S02]  /*40a0*/  SEL R11, R20, 0x63400000, !P1 ;  /* 0x63400000140b7807 */ /* 0x000fe40004800000 */
[----:B------:R-:W-:Y:S01]  /*40b0*/  DFMA R16, R14, R16, R14 ;  /* 0x000000100e10722b */ /* 0x000fe2000000000e */
[----:B------:R-:W-:Y:S02]  /*40c0*/  FSETP.GEU.AND P1, PT, |R13|, 1.469367938527859385e-39, PT ;  /* 0x001000000d00780b */ /* 0x000fe40003f2e200 */
[----:B------:R-:W-:-:S11]  /*40d0*/  LOP3.LUT R11, R11, 0x800fffff, R13, 0xf8, !PT ;  /* 0x800fffff0b0b7812 */ /* 0x000fd600078ef80d */
[----:B------:R-:W-:Y:S05]  /*40e0*/  @P1 BRA `(.L_x_70) ;  /* 0x0000000000201947 */ /* 0x000fea0003800000 */
[----:B------:R-:W-:Y:S02]  /*40f0*/  LOP3.LUT R5, R3, 0x7ff00000, RZ, 0xc0, !PT ;  /* 0x7ff0000003057812 */ /* 0x000fe400078ec0ff */
[----:B------:R-:W-:Y:S02]  /*4100*/  MOV R14, RZ ;  /* 0x000000ff000e7202 */ /* 0x000fe40000000f00 */
[----:B------:R-:W-:-:S04]  /*4110*/  ISETP.GE.U32.AND P1, PT, R21, R5, PT ;  /* 0x000000051500720c */ /* 0x000fc80003f26070 */
[----:B------:R-:W-:-:S04]  /*4120*/  SEL R5, R20, 0x63400000, !P1 ;  /* 0x6340000014057807 */ /* 0x000fc80004800000 */
[----:B------:R-:W-:-:S04]  /*4130*/  LOP3.LUT R5, R5, 0x80000000, R13, 0xf8, !PT ;  /* 0x8000000005057812 */ /* 0x000fc800078ef80d */
[----:B------:R-:W-:-:S06]  /*4140*/  LOP3.LUT R15, R5, 0x100000, RZ, 0xfc, !PT ;  /* 0x00100000050f7812 */ /* 0x000fcc00078efcff */
[----:B------:R-:W-:-:S10]  /*4150*/  DFMA R10, R10, 2, -R14 ;  /* 0x400000000a0a782b */ /* 0x000fd4000000080e */
[----:B------:R-:W-:-:S07]  /*4160*/  LOP3.LUT R6, R11, 0x7ff00000, RZ, 0xc0, !PT ;  /* 0x7ff000000b067812 */ /* 0x000fce00078ec0ff */
.L_x_70:
[----:B------:R-:W-:Y:S01]  /*4170*/  IMAD.MOV.U32 R5, RZ, RZ, R18 ;  /* 0x000000ffff057224 */ /* 0x000fe200078e0012 */
[----:B------:R-:W-:Y:S01]  /*4180*/  @!P0 LOP3.LUT R5, R9, 0x7ff00000, RZ, 0xc0, !PT ;  /* 0x7ff0000009058812 */ /* 0x000fe200078ec0ff */
[----:B------:R-:W-:Y:S01]  /*4190*/  VIADD R22, R6, 0xffffffff ;  /* 0xffffffff06167836 */ /* 0x000fe20000000000 */
[----:B------:R-:W-:Y:S02]  /*41a0*/  DMUL R14, R16, R10 ;  /* 0x0000000a100e7228 */ /* 0x000fe40000000000 */
[----:B------:R-:W-:Y:S02]  /*41b0*/  IADD3 R23, PT, PT, R5, -0x1, RZ ;  /* 0xffffffff05177810 */ /* 0x000fe40007ffe0ff */
[----:B------:R-:W-:-:S04]  /*41c0*/  ISETP.GT.U32.AND P0, PT, R22, 0x7feffffe, PT ;  /* 0x7feffffe1600780c */ /* 0x000fc80003f04070 */
[----:B------:R-:W-:Y:S01]  /*41d0*/  ISETP.GT.U32.OR P0, PT, R23, 0x7feffffe, P0 ;  /* 0x7feffffe1700780c */ /* 0x000fe20000704470 */
[----:B------:R-:W-:-:S08]  /*41e0*/  DFMA R18, R14, -R8, R10 ;  /* 0x800000080e12722b */ /* 0x000fd0000000000a */
[----:B------:R-:W-:-:S04]  /*41f0*/  DFMA R16, R16, R18, R14 ;  /* 0x000000121010722b */ /* 0x000fc8000000000e */
[----:B------:R-:W-:Y:S07]  /*4200*/  @P0 BRA `(.L_x_71) ;  /* 0x00000000006c0947 */ /* 0x000fee0003800000 */
[----:B------:R-:W-:Y:S02]  /*4210*/  LOP3.LUT R6, R3, 0x7ff00000, RZ, 0xc0, !PT ;  /* 0x7ff0000003067812 */ /* 0x000fe400078ec0ff */
[----:B------:R-:W-:Y:S02]  /*4220*/  MOV R12, RZ ;  /* 0x000000ff000c7202 */ /* 0x000fe40000000f00 */
[CC--:B------:R-:W-:Y:S02]  /*4230*/  VIADDMNMX R5, R21.reuse, -R6.reuse, 0xb9600000, !PT ;  /* 0xb960000015057446 */ /* 0x0c0fe40007800906 */
[----:B------:R-:W-:Y:S02]  /*4240*/  ISETP.GE.U32.AND P0, PT, R21, R6, PT ;  /* 0x000000061500720c */ /* 0x000fe40003f06070 */
[----:B------:R-:W-:Y:S02]  /*4250*/  VIMNMX R5, PT, PT, R5, 0x46a00000, PT ;  /* 0x46a0000005057848 */ /* 0x000fe40003fe0100 */
[----:B------:R-:W-:-:S05]  /*4260*/  SEL R6, R20, 0x63400000, !P0 ;  /* 0x6340000014067807 */ /* 0x000fca0004000000 */
[----:B------:R-:W-:-:S04]  /*4270*/  IMAD.IADD R6, R5, 0x1, -R6 ;  /* 0x0000000105067824 */ /* 0x000fc800078e0a06 */
[----:B------:R-:W-:-:S06]  /*4280*/  VIADD R13, R6, 0x7fe00000 ;  /* 0x7fe00000060d7836 */ /* 0x000fcc0000000000 */
[----:B------:R-:W-:-:S10]  /*4290*/  DMUL R14, R16, R12 ;  /* 0x0000000c100e7228 */ /* 0x000fd40000000000 */
[----:B------:R-:W-:-:S13]  /*42a0*/  FSETP.GTU.AND P0, PT, |R15|, 1.469367938527859385e-39, PT ;  /* 0x001000000f00780b */ /* 0x000fda0003f0c200 */
[----:B------:R-:W-:Y:S05]  /*42b0*/  @P0 BRA `(.L_x_72) ;  /* 0x0000000000940947 */ /* 0x000fea0003800000 */
[----:B------:R-:W-:Y:S01]  /*42c0*/  DFMA R8, R16, -R8, R10 ;  /* 0x800000081008722b */ /* 0x000fe2000000000a */
[----:B------:R-:W-:-:S09]  /*42d0*/  IMAD.MOV.U32 R12, RZ, RZ, RZ ;  /* 0x000000ffff0c7224 */ /* 0x000fd200078e00ff */
[C---:B------:R-:W-:Y:S02]  /*42e0*/  FSETP.NEU.AND P0, PT, R9.reuse, RZ, PT ;  /* 0x000000ff0900720b */ /* 0x040fe40003f0d000 */
[----:B------:R-:W-:-:S04]  /*42f0*/  LOP3.LUT R5, R9, 0x80000000, R3, 0x48, !PT ;  /* 0x8000000009057812 */ /* 0x000fc800078e4803 */
[----:B------:R-:W-:-:S07]  /*4300*/  LOP3.LUT R13, R5, R13, RZ, 0xfc, !PT ;  /* 0x0000000d050d7212 */ /* 0x000fce00078efcff */
[----:B------:R-:W-:Y:S05]  /*4310*/  @!P0 BRA `(.L_x_72) ;  /* 0x00000000007c8947 */ /* 0x000fea0003800000 */
[----:B------:R-:W-:Y:S01]  /*4320*/  IMAD.MOV R3, RZ, RZ, -R6 ;  /* 0x000000ffff037224 */ /* 0x000fe200078e0a06 */
[----:B------:R-:W-:Y:S01]  /*4330*/  MOV R2, RZ ;  /* 0x000000ff00027202 */ /* 0x000fe20000000f00 */
[----:B------:R-:W-:-:S05]  /*4340*/  DMUL.RP R12, R16, R12 ;  /* 0x0000000c100c7228 */ /* 0x000fca0000008000 */
[----:B------:R-:W-:-:S05]  /*4350*/  DFMA R2, R14, -R2, R16 ;  /* 0x800000020e02722b */ /* 0x000fca0000000010 */
[----:B------:R-:W-:Y:S02]  /*4360*/  LOP3.LUT R5, R13, R5, RZ, 0x3c, !PT ;  /* 0x000000050d057212 */ /* 0x000fe400078e3cff */
[----:B------:R-:W-:-:S04]  /*4370*/  IADD3 R2, PT, PT, -R6, -0x43300000, RZ ;  /* 0xbcd0000006027810 */ /* 0x000fc80007ffe1ff */
[----:B------:R-:W-:-:S04]  /*4380*/  FSETP.NEU.AND P0, PT, |R3|, R2, PT ;  /* 0x000000020300720b */ /* 0x000fc80003f0d200 */
[----:B------:R-:W-:Y:S02]  /*4390*/  FSEL R14, R12, R14, !P0 ;  /* 0x0000000e0c0e7208 */ /* 0x000fe40004000000 */
[----:B------:R-:W-:Y:S01]  /*43a0*/  FSEL R15, R5, R15, !P0 ;  /* 0x0000000f050f7208 */ /* 0x000fe20004000000 */
[----:B------:R-:W-:Y:S06]  /*43b0*/  BRA `(.L_x_72) ;  /* 0x0000000000547947 */ /* 0x000fec0003800000 */
.L_x_71:
[----:B------:R-:W-:-:S14]  /*43c0*/  DSETP.NAN.AND P0, PT, R12, R12, PT ;  /* 0x0000000c0c00722a */ /* 0x000fdc0003f08000 */
[----:B------:R-:W-:Y:S05]  /*43d0*/  @P0 BRA `(.L_x_73) ;  /* 0x0000000000440947 */ /* 0x000fea0003800000 */
[----:B------:R-:W-:-:S14]  /*43e0*/  DSETP.NAN.AND P0, PT, R2, R2, PT ;  /* 0x000000020200722a */ /* 0x000fdc0003f08000 */
[----:B------:R-:W-:Y:S05]  /*43f0*/  @P0 BRA `(.L_x_74) ;  /* 0x0000000000300947 */ /* 0x000fea0003800000 */
[----:B------:R-:W-:Y:S01]  /*4400*/  ISETP.NE.AND P0, PT, R6, R5, PT ;  /* 0x000000050600720c */ /* 0x000fe20003f05270 */
[----:B------:R-:W-:Y:S02]  /*4410*/  IMAD.MOV.U32 R14, RZ, RZ, 0x0 ;  /* 0x00000000ff0e7424 */ /* 0x000fe400078e00ff */
[----:B------:R-:W-:-:S10]  /*4420*/  IMAD.MOV.U32 R15, RZ, RZ, -0x80000 ;  /* 0xfff80000ff0f7424 */ /* 0x000fd400078e00ff */
[----:B------:R-:W-:Y:S05]  /*4430*/  @!P0 BRA `(.L_x_72) ;  /* 0x0000000000348947 */ /* 0x000fea0003800000 */
[----:B------:R-:W-:Y:S02]  /*4440*/  ISETP.NE.AND P0, PT, R6, 0x7ff00000, PT ;  /* 0x7ff000000600780c */ /* 0x000fe40003f05270 */
[----:B------:R-:W-:Y:S02]  /*4450*/  LOP3.LUT R15, R13, 0x80000000, R3, 0x48, !PT ;  /* 0x800000000d0f7812 */ /* 0x000fe400078e4803 */
[----:B------:R-:W-:-:S13]  /*4460*/  ISETP.EQ.OR P0, PT, R5, RZ, !P0 ;  /* 0x000000ff0500720c */ /* 0x000fda0004702670 */
[----:B------:R-:W-:Y:S02]  /*4470*/  @P0 LOP3.LUT R2, R15, 0x7ff00000, RZ, 0xfc, !PT ;  /* 0x7ff000000f020812 */ /* 0x000fe400078efcff */
[----:B------:R-:W-:Y:S01]  /*4480*/  @!P0 MOV R14, RZ ;  /* 0x000000ff000e8202 */ /* 0x000fe20000000f00 */
[----:B------:R-:W-:Y:S02]  /*4490*/  @P0 IMAD.MOV.U32 R14, RZ, RZ, RZ ;  /* 0x000000ffff0e0224 */ /* 0x000fe400078e00ff */
[----:B------:R-:W-:Y:S01]  /*44a0*/  @P0 IMAD.MOV.U32 R15, RZ, RZ, R2 ;  /* 0x000000ffff0f0224 */ /* 0x000fe200078e0002 */
[----:B------:R-:W-:Y:S06]  /*44b0*/  BRA `(.L_x_72) ;  /* 0x0000000000147947 */ /* 0x000fec0003800000 */
.L_x_74:
[----:B------:R-:W-:Y:S02]  /*44c0*/  LOP3.LUT R15, R3, 0x80000, RZ, 0xfc, !PT ;  /* 0x00080000030f7812 */ /* 0x000fe400078efcff */
[----:B------:R-:W-:Y:S01]  /*44d0*/  MOV R14, R2 ;  /* 0x00000002000e7202 */ /* 0x000fe20000000f00 */
[----:B------:R-:W-:Y:S06]  /*44e0*/  BRA `(.L_x_72) ;  /* 0x0000000000087947 */ /* 0x000fec0003800000 */
.L_x_73:
[----:B------:R-:W-:Y:S01]  /*44f0*/  LOP3.LUT R15, R13, 0x80000, RZ, 0xfc, !PT ;  /* 0x000800000d0f7812 */ /* 0x000fe200078efcff */
[----:B------:R-:W-:-:S07]  /*4500*/  IMAD.MOV.U32 R14, RZ, RZ, R12 ;  /* 0x000000ffff0e7224 */ /* 0x000fce00078e000c */
.L_x_72:
[----:B------:R-:W-:Y:S01]  /*4510*/  IMAD.MOV.U32 R2, RZ, RZ, R0 ;  /* 0x000000ffff027224 */ /* 0x000fe200078e0000 */
[----:B------:R-:W-:Y:S01]  /*4520*/  MOV R35, R15 ;  /* 0x0000000f00237202 */ /* 0x000fe20000000f00 */
[----:B------:R-:W-:Y:S02]  /*4530*/  IMAD.MOV.U32 R3, RZ, RZ, 0x0 ;  /* 0x00000000ff037424 */ /* 0x000fe400078e00ff */
[----:B------:R-:W-:Y:S02]  /*4540*/  IMAD.MOV.U32 R34, RZ, RZ, R14 ;  /* 0x000000ffff227224 */ /* 0x000fe400078e000e */
[----:B------:R-:W-:Y:S05]  /*4550*/  RET.REL.NODEC R2 `(_Z21compute_dg_derivativefiP9Element_tPK6Face_tPKfS5_S5_S5_) ;  /* 0xffffffb802a87950 */ /* 0x000fea0003c3ffff */
        .weak           $__internal_1_$__cuda_sm3x_div_rn_noftz_f32_slowpath
        .type           $__internal_1_$__cuda_sm3x_div_rn_noftz_f32_slowpath,@function
        .size           $__internal_1_$__cuda_sm3x_div_rn_noftz_f32_slowpath,($_Z21compute_dg_derivativefiP9Element_tPK6Face_tPKfS5_S5_S5_$__internal_accurate_pow - $__internal_1_$__cuda_sm3x_div_rn_noftz_f32_slowpath)
$__internal_1_$__cuda_sm3x_div_rn_noftz_f32_slowpath:
[----:B------:R-:W-:Y:S01]  /*4560*/  SHF.R.U32.HI R8, RZ, 0x17, R0 ;  /* 0x00000017ff087819 */ /* 0x000fe20000011600 */
[----:B------:R-:W-:Y:S01]  /*4570*/  BSSY.RECONVERGENT B0, `(.L_x_75) ;  /* 0x0000062000007945 */ /* 0x000fe20003800200 */
[----:B------:R-:W-:Y:S02]  /*4580*/  SHF.R.U32.HI R17, RZ, 0x17, R5 ;  /* 0x00000017ff117819 */ /* 0x000fe40000011605 */
[----:B------:R-:W-:Y:S02]  /*4590*/  LOP3.LUT R8, R8, 0xff, RZ, 0xc0, !PT ;  /* 0x000000ff08087812 */ /* 0x000fe400078ec0ff */
[----:B------:R-:W-:Y:S02]  /*45a0*/  LOP3.LUT R17, R17, 0xff, RZ, 0xc0, !PT ;  /* 0x000000ff11117812 */ /* 0x000fe400078ec0ff */
[----:B------:R-:W-:-:S03]  /*45b0*/  IADD3 R30, PT, PT, R8, -0x1, RZ ;  /* 0xffffffff081e7810 */ /* 0x000fc60007ffe0ff */
[----:B------:R-:W-:Y:S01]  /*45c0*/  VIADD R31, R17, 0xffffffff ;  /* 0xffffffff111f7836 */ /* 0x000fe20000000000 */
[----:B------:R-:W-:-:S04]  /*45d0*/  ISETP.GT.U32.AND P0, PT, R30, 0xfd, PT ;  /* 0x000000fd1e00780c */ /* 0x000fc80003f04070 */
[----:B------:R-:W-:-:S13]  /*45e0*/  ISETP.GT.U32.OR P0, PT, R31, 0xfd, P0 ;  /* 0x000000fd1f00780c */ /* 0x000fda0000704470 */
[----:B------:R-:W-:Y:S01]  /*45f0*/  @!P0 IMAD.MOV.U32 R9, RZ, RZ, RZ ;  /* 0x000000ffff098224 */ /* 0x000fe200078e00ff */
[----:B------:R-:W-:Y:S06]  /*4600*/  @!P0 BRA `(.L_x_76) ;  /* 0x00000000005c8947 */ /* 0x000fec0003800000 */
[----:B------:R-:W-:Y:S02]  /*4610*/  FSETP.GTU.FTZ.AND P0, PT, |R5|, +INF , PT ;  /* 0x7f8000000500780b */ /* 0x000fe40003f1c200 */
[----:B------:R-:W-:-:S04]  /*4620*/  FSETP.GTU.FTZ.AND P1, PT, |R0|, +INF , PT ;  /* 0x7f8000000000780b */ /* 0x000fc80003f3c200 */
[----:B------:R-:W-:-:S13]  /*4630*/  PLOP3.LUT P0, PT, P0, P1, PT, 0xf8, 0x8f ;  /* 0x00000000008f781c */ /* 0x000fda0000703f70 */
[----:B------:R-:W-:Y:S05]  /*4640*/  @P0 BRA `(.L_x_77) ;  /* 0x00000004004c0947 */ /* 0x000fea0003800000 */
[----:B------:R-:W-:-:S13]  /*4650*/  LOP3.LUT P0, RZ, R0, 0x7fffffff, R5, 0xc8, !PT ;  /* 0x7fffffff00ff7812 */ /* 0x000fda000780c805 */
[----:B------:R-:W-:Y:S05]  /*4660*/  @!P0 BRA `(.L_x_78) ;  /* 0x00000004003c8947 */ /* 0x000fea0003800000 */
[C---:B------:R-:W-:Y:S02]  /*4670*/  FSETP.NEU.FTZ.AND P2, PT, |R5|.reuse, +INF , PT ;  /* 0x7f8000000500780b */ /* 0x040fe40003f5d200 */
[----:B------:R-:W-:Y:S02]  /*4680*/  FSETP.NEU.FTZ.AND P1, PT, |R0|, +INF , PT ;  /* 0x7f8000000000780b */ /* 0x000fe40003f3d200 */
[----:B------:R-:W-:-:S11]  /*4690*/  FSETP.NEU.FTZ.AND P0, PT, |R5|, +INF , PT ;  /* 0x7f8000000500780b */ /* 0x000fd60003f1d200 */
[----:B------:R-:W-:Y:S05]  /*46a0*/  @!P1 BRA !P2, `(.L_x_78) ;  /* 0x00000004002c9947 */ /* 0x000fea0005000000 */
[----:B------:R-:W-:-:S04]  /*46b0*/  LOP3.LUT P2, RZ, R5, 0x7fffffff, RZ, 0xc0, !PT ;  /* 0x7fffffff05ff7812 */ /* 0x000fc8000784c0ff */
[----:B------:R-:W-:-:S13]  /*46c0*/  PLOP3.LUT P1, PT, P1, P2, PT, 0x2f, 0xf2 ;  /* 0x0000000000f2781c */ /* 0x000fda0000f24577 */
[----:B------:R-:W-:Y:S05]  /*46d0*/  @P1 BRA `(.L_x_79) ;  /* 0x0000000400181947 */ /* 0x000fea0003800000 */
[----:B------:R-:W-:-:S04]  /*46e0*/  LOP3.LUT P1, RZ, R0, 0x7fffffff, RZ, 0xc0, !PT ;  /* 0x7fffffff00ff7812 */ /* 0x000fc8000782c0ff */
[----:B------:R-:W-:-:S13]  /*46f0*/  PLOP3.LUT P0, PT, P0, P1, PT, 0x2f, 0xf2 ;  /* 0x0000000000f2781c */ /* 0x000fda0000702577 */
[----:B------:R-:W-:Y:S05]  /*4700*/  @P0 BRA `(.L_x_80) ;  /* 0x0000000400000947 */ /* 0x000fea0003800000 */
[----:B------:R-:W-:Y:S02]  /*4710*/  ISETP.GE.AND P0, PT, R31, RZ, PT ;  /* 0x000000ff1f00720c */ /* 0x000fe40003f06270 */
[----:B------:R-:W-:-:S11]  /*4720*/  ISETP.GE.AND P1, PT, R30, RZ, PT ;  /* 0x000000ff1e00720c */ /* 0x000fd60003f26270 */
[----:B------:R-:W-:Y:S01]  /*4730*/  @P0 MOV R9, RZ ;  /* 0x000000ff00090202 */ /* 0x000fe20000000f00 */
[----:B------:R-:W-:Y:S02]  /*4740*/  @!P0 IMAD.MOV.U32 R9, RZ, RZ, -0x40 ;  /* 0xffffffc0ff098424 */ /* 0x000fe400078e00ff */
[----:B------:R-:W-:Y:S01]  /*4750*/  @!P0 FFMA R5, R5, 1.84467440737095516160e+19, RZ ;  /* 0x5f80000005058823 */ /* 0x000fe200000000ff */
[----:B------:R-:W-:Y:S01]  /*4760*/  @!P1 FFMA R0, R0, 1.84467440737095516160e+19, RZ ;  /* 0x5f80000000009823 */ /* 0x000fe200000000ff */
[----:B------:R-:W-:-:S07]  /*4770*/  @!P1 VIADD R9, R9, 0x40 ;  /* 0x0000004009099836 */ /* 0x000fce0000000000 */
.L_x_76:
[----:B------:R-:W-:Y:S01]  /*4780*/  LEA R31, R8, 0xc0800000, 0x17 ;  /* 0xc0800000081f7811 */ /* 0x000fe200078eb8ff */
[----:B------:R-:W-:Y:S01]  /*4790*/  VIADD R17, R17, 0xffffff81 ;  /* 0xffffff8111117836 */ /* 0x000fe20000000000 */
[----:B------:R-:W-:Y:S02]  /*47a0*/  BSSY.RECONVERGENT B1, `(.L_x_81) ;  /* 0x0000035000017945 */ /* 0x000fe40003800200 */
[----:B------:R-:W-:Y:S01]  /*47b0*/  IADD3 R32, PT, PT, -R31, R0, RZ ;  /* 0x000000001f207210 */ /* 0x000fe20007ffe1ff */
[C---:B------:R-:W-:Y:S01]  /*47c0*/  IMAD R0, R17.reuse, -0x800000, R5 ;  /* 0xff80000011007824 */ /* 0x040fe200078e0205 */
[----:B------:R-:W-:Y:S02]  /*47d0*/  IADD3 R8, PT, PT, R17, 0x7f, -R8 ;  /* 0x0000007f11087810 */ /* 0x000fe40007ffe808 */
[----:B------:R-:W0:Y:S01]  /*47e0*/  MUFU.RCP R30, R32 ;  /* 0x00000020001e7308 */ /* 0x000e220000001000 */
[----:B------:R-:W-:Y:S02]  /*47f0*/  FADD.FTZ R31, -R32, -RZ ;  /* 0x800000ff201f7221 */ /* 0x000fe40000010100 */
[----:B------:R-:W-:-:S02]  /*4800*/  IMAD.IADD R9, R8, 0x1, R9 ;  /* 0x0000000108097824 */ /* 0x000fc400078e0209 */
[----:B0-----:R-:W-:-:S04]  /*4810*/  FFMA R33, R30, R31, 1 ;  /* 0x3f8000001e217423 */ /* 0x001fc8000000001f */
[----:B------:R-:W-:-:S04]  /*4820*/  FFMA R33, R30, R33, R30 ;  /* 0x000000211e217223 */ /* 0x000fc8000000001e */
[----:B------:R-:W-:-:S04]  /*4830*/  FFMA R30, R0, R33, RZ ;  /* 0x00000021001e7223 */ /* 0x000fc800000000ff */
[----:B------:R-:W-:-:S04]  /*4840*/  FFMA R5, R31, R30, R0 ;  /* 0x0000001e1f057223 */ /* 0x000fc80000000000 */
[----:B------:R-:W-:-:S04]  /*4850*/  FFMA R30, R33, R5, R30 ;  /* 0x00000005211e7223 */ /* 0x000fc8000000001e */
[----:B------:R-:W-:-:S04]  /*4860*/  FFMA R31, R31, R30, R0 ;  /* 0x0000001e1f1f7223 */ /* 0x000fc80000000000 */
[----:B------:R-:W-:-:S05]  /*4870*/  FFMA R0, R33, R31, R30 ;  /* 0x0000001f21007223 */ /* 0x000fca000000001e */
[----:B------:R-:W-:-:S04]  /*4880*/  SHF.R.U32.HI R5, RZ, 0x17, R0 ;  /* 0x00000017ff057819 */ /* 0x000fc80000011600 */
[----:B------:R-:W-:-:S04]  /*4890*/  LOP3.LUT R8, R5, 0xff, RZ, 0xc0, !PT ;  /* 0x000000ff05087812 */ /* 0x000fc800078ec0ff */
[----:B------:R-:W-:-:S05]  /*48a0*/  IADD3 R5, PT, PT, R8, R9, RZ ;  /* 0x0000000908057210 */ /* 0x000fca0007ffe0ff */
[----:B------:R-:W-:-:S05]  /*48b0*/  VIADD R8, R5, 0xffffffff ;  /* 0xffffffff05087836 */ /* 0x000fca0000000000 */
[----:B------:R-:W-:-:S13]  /*48c0*/  ISETP.GE.U32.AND P0, PT, R8, 0xfe, PT ;  /* 0x000000fe0800780c */ /* 0x000fda0003f06070 */
[----:B------:R-:W-:Y:S05]  /*48d0*/  @!P0 BRA `(.L_x_82) ;  /* 0x0000000000808947 */ /* 0x000fea0003800000 */
[----:B------:R-:W-:-:S13]  /*48e0*/  ISETP.GT.AND P0, PT, R5, 0xfe, PT ;  /* 0x000000fe0500780c */ /* 0x000fda0003f04270 */
[----:B------:R-:W-:Y:S05]  /*48f0*/  @P0 BRA `(.L_x_83) ;  /* 0x00000000006c0947 */ /* 0x000fea0003800000 */
[----:B------:R-:W-:-:S13]  /*4900*/  ISETP.GE.AND P0, PT, R5, 0x1, PT ;  /* 0x000000010500780c */ /* 0x000fda0003f06270 */
[----:B------:R-:W-:Y:S05]  /*4910*/  @P0 BRA `(.L_x_84) ;  /* 0x0000000000740947 */ /* 0x000fea0003800000 */
[----:B------:R-:W-:Y:S02]  /*4920*/  ISETP.GE.AND P0, PT, R5, -0x18, PT ;  /* 0xffffffe80500780c */ /* 0x000fe40003f06270 */
[----:B------:R-:W-:-:S11]  /*4930*/  LOP3.LUT R0, R0, 0x80000000, RZ, 0xc0, !PT ;  /* 0x8000000000007812 */ /* 0x000fd600078ec0ff */
[----:B------:R-:W-:Y:S05]  /*4940*/  @!P0 BRA `(.L_x_84) ;  /* 0x0000000000688947 */ /* 0x000fea0003800000 */
[-CC-:B------:R-:W-:Y:S01]  /*4950*/  FFMA.RZ R8, R33, R31.reuse, R30.reuse ;  /* 0x0000001f21087223 */ /* 0x180fe2000000c01e */
[----:B------:R-:W-:Y:S02]  /*4960*/  VIADD R17, R5, 0x20 ;  /* 0x0000002005117836 */ /* 0x000fe40000000000 */
[CCC-:B------:R-:W-:Y:S01]  /*4970*/  FFMA.RP R9, R33.reuse, R31.reuse, R30.reuse ;  /* 0x0000001f21097223 */ /* 0x1c0fe2000000801e */
[----:B------:R-:W-:Y:S01]  /*4980*/  FFMA.RM R30, R33, R31, R30 ;  /* 0x0000001f211e7223 */ /* 0x000fe2000000401e */
[C---:B------:R-:W-:Y:S02]  /*4990*/  ISETP.NE.AND P2, PT, R5.reuse, RZ, PT ;  /* 0x000000ff0500720c */ /* 0x040fe40003f45270 */
[----:B------:R-:W-:Y:S02]  /*49a0*/  LOP3.LUT R8, R8, 0x7fffff, RZ, 0xc0, !PT ;  /* 0x007fffff08087812 */ /* 0x000fe400078ec0ff */
[----:B------:R-:W-:Y:S02]  /*49b0*/  ISETP.NE.AND P1, PT, R5, RZ, PT ;  /* 0x000000ff0500720c */ /* 0x000fe40003f25270 */
[----:B------:R-:W-:-:S02]  /*49c0*/  LOP3.LUT R8, R8, 0x800000, RZ, 0xfc, !PT ;  /* 0x0080000008087812 */ /* 0x000fc400078efcff */
[----:B------:R-:W-:Y:S02]  /*49d0*/  IADD3 R5, PT, PT, -R5, RZ, RZ ;  /* 0x000000ff05057210 */ /* 0x000fe40007ffe1ff */
[----:B------:R-:W-:Y:S02]  /*49e0*/  SHF.L.U32 R17, R8, R17, RZ ;  /* 0x0000001108117219 */ /* 0x000fe400000006ff */
[----:B------:R-:W-:Y:S02]  /*49f0*/  FSETP.NEU.FTZ.AND P0, PT, R9, R30, PT ;  /* 0x0000001e0900720b */ /* 0x000fe40003f1d000 */
[----:B------:R-:W-:Y:S02]  /*4a00*/  SEL R5, R5, RZ, P2 ;  /* 0x000000ff05057207 */ /* 0x000fe40001000000 */
[----:B------:R-:W-:Y:S02]  /*4a10*/  ISETP.NE.AND P1, PT, R17, RZ, P1 ;  /* 0x000000ff1100720c */ /* 0x000fe40000f25270 */
[----:B------:R-:W-:-:S02]  /*4a20*/  SHF.R.U32.HI R30, RZ, R5, R8 ;  /* 0x00000005ff1e7219 */ /* 0x000fc40000011608 */
[----:B------:R-:W-:Y:S02]  /*4a30*/  PLOP3.LUT P0, PT, P0, P1, PT, 0xf8, 0x8f ;  /* 0x00000000008f781c */ /* 0x000fe40000703f70 */
[----:B------:R-:W-:Y:S02]  /*4a40*/  SHF.R.U32.HI R8, RZ, 0x1, R30 ;  /* 0x00000001ff087819 */ /* 0x000fe4000001161e */
[----:B------:R-:W-:-:S04]  /*4a50*/  SEL R5, RZ, 0x1, !P0 ;  /* 0x00000001ff057807 */ /* 0x000fc80004000000 */
[----:B------:R-:W-:-:S04]  /*4a60*/  LOP3.LUT R5, R5, 0x1, R8, 0xf8, !PT ;  /* 0x0000000105057812 */ /* 0x000fc800078ef808 */
[----:B------:R-:W-:-:S05]  /*4a70*/  LOP3.LUT R5, R5, R30, RZ, 0xc0, !PT ;  /* 0x0000001e05057212 */ /* 0x000fca00078ec0ff */
[----:B------:R-:W-:-:S05]  /*4a80*/  IMAD.IADD R5, R8, 0x1, R5 ;  /* 0x0000000108057824 */ /* 0x000fca00078e0205 */
[----:B------:R-:W-:Y:S01]  /*4a90*/  LOP3.LUT R0, R5, R0, RZ, 0xfc, !PT ;  /* 0x0000000005007212 */ /* 0x000fe200078efcff */
[----:B------:R-:W-:Y:S06]  /*4aa0*/  BRA `(.L_x_84) ;  /* 0x0000000000107947 */ /* 0x000fec0003800000 */
.L_x_83:
[----:B------:R-:W-:-:S04]  /*4ab0*/  LOP3.LUT R0, R0, 0x80000000, RZ, 0xc0, !PT ;  /* 0x8000000000007812 */ /* 0x000fc800078ec0ff */
[----:B------:R-:W-:Y:S01]  /*4ac0*/  LOP3.LUT R0, R0, 0x7f800000, RZ, 0xfc, !PT ;  /* 0x7f80000000007812 */ /* 0x000fe200078efcff */
[----:B------:R-:W-:Y:S06]  /*4ad0*/  BRA `(.L_x_84) ;  /* 0x0000000000047947 */ /* 0x000fec0003800000 */
.L_x_82:
[----:B------:R-:W-:-:S07]  /*4ae0*/  IMAD R0, R9, 0x800000, R0 ;  /* 0x0080000009007824 */ /* 0x000fce00078e0200 */
.L_x_84:
[----:B------:R-:W-:Y:S05]  /*4af0*/  BSYNC.RECONVERGENT B1 ;  /* 0x0000000000017941 */ /* 0x000fea0003800200 */
.L_x_81:
[----:B------:R-:W-:Y:S05]  /*4b00*/  BRA `(.L_x_85) ;  /* 0x0000000000207947 */ /* 0x000fea0003800000 */
.L_x_80:
[----:B------:R-:W-:-:S04]  /*4b10*/  LOP3.LUT R0, R0, 0x80000000, R5, 0x48, !PT ;  /* 0x8000000000007812 */ /* 0x000fc800078e4805 */
[----:B------:R-:W-:Y:S01]  /*4b20*/  LOP3.LUT R0, R0, 0x7f800000, RZ, 0xfc, !PT ;  /* 0x7f80000000007812 */ /* 0x000fe200078efcff */
[----:B------:R-:W-:Y:S06]  /*4b30*/  BRA `(.L_x_85) ;  /* 0x0000000000147947 */ /* 0x000fec0003800000 */
.L_x_79:
[----:B------:R-:W-:Y:S01]  /*4b40*/  LOP3.LUT R0, R0, 0x80000000, R5, 0x48, !PT ;  /* 0x8000000000007812 */ /* 0x000fe200078e4805 */
[----:B------:R-:W-:Y:S06]  /*4b50*/  BRA `(.L_x_85) ;  /* 0x00000000000c7947 */ /* 0x000fec0003800000 */
.L_x_78:
[----:B------:R-:W0:Y:S01]  /*4b60*/  MUFU.RSQ R0, -QNAN ;  /* 0xffc0000000007908 */ /* 0x000e220000001400 */
[----:B------:R-:W-:Y:S05]  /*4b70*/  BRA `(.L_x_85) ;  /* 0x0000000000047947 */ /* 0x000fea0003800000 */
.L_x_77:
[----:B------:R-:W-:-:S07]  /*4b80*/  FADD.FTZ R0, R5, R0 ;  /* 0x0000000005007221 */ /* 0x000fce0000010000 */
.L_x_85:
[----:B------:R-:W-:Y:S05]  /*4b90*/  BSYNC.RECONVERGENT B0 ;  /* 0x0000000000007941 */ /* 0x000fea0003800200 */
.L_x_75:
[----:B------:R-:W-:Y:S01]  /*4ba0*/  MOV R8, R6 ;  /* 0x0000000600087202 */ /* 0x000fe20000000f00 */
[----:B------:R-:W-:-:S04]  /*4bb0*/  IMAD.MOV.U32 R9, RZ, RZ, 0x0 ;  /* 0x00000000ff097424 */ /* 0x000fc800078e00ff */
[----:B0-----:R-:W-:Y:S05]  /*4bc0*/  RET.REL.NODEC R8 `(_Z21compute_dg_derivativefiP9Element_tPK6Face_tPKfS5_S5_S5_) ;  /* 0xffffffb4080c7950 */ /* 0x001fea0003c3ffff */
        .type           $_Z21compute_dg_derivativefiP9Element_tPK6Face_tPKfS5_S5_S5_$__internal_accurate_pow,@function
        .size           $_Z21compute_dg_derivativefiP9Element_tPK6Face_tPKfS5_S5_S5_$__internal_accurate_pow,(.L_x_671 - $_Z21compute_dg_derivativefiP9Element_tPK6Face_tPKfS5_S5_S5_$__internal_accurate_pow)
$_Z21compute_dg_derivativefiP9Element_tPK6Face_tPKfS5_S5_S5_$__internal_accurate_pow:
[----:B------:R-:W-:Y:S01]  /*4bd0*/  ISETP.GT.U32.AND P1, PT, R5, 0xfffff, PT ;  /* 0x000fffff0500780c */ /* 0x000fe20003f24070 */
[----:B------:R-:W-:Y:S01]  /*4be0*/  IMAD.MOV.U32 R8, RZ, RZ, R10 ;  /* 0x000000ffff087224 */ /* 0x000fe200078e000a */
[----:B------:R-:W-:Y:S01]  /*4bf0*/  MOV R9, R5 ;  /* 0x0000000500097202 */ /* 0x000fe20000000f00 */
[--C-:B------:R-:W-:Y:S01]  /*4c00*/  IMAD.MOV.U32 R6, RZ, RZ, R5.reuse ;  /* 0x000000ffff067224 */ /* 0x100fe200078e0005 */
[----:B------:R-:W-:Y:S01]  /*4c10*/  MOV R12, RZ ;  /* 0x000000ff000c7202 */ /* 0x000fe20000000f00 */
[----:B------:R-:W-:Y:S01]  /*4c20*/  IMAD.MOV.U32 R18, RZ, RZ, 0x41ad3b5a ;  /* 0x41ad3b5aff127424 */ /* 0x000fe200078e00ff */
[----:B------:R-:W-:Y:S01]  /*4c30*/  UMOV UR6, 0x7d2cafe2 ;  /* 0x7d2cafe200067882 */ /* 0x000fe20000000000 */
[----:B------:R-:W-:Y:S01]  /*4c40*/  IMAD.MOV.U32 R19, RZ, RZ, 0x3ed0f5d2 ;  /* 0x3ed0f5d2ff137424 */ /* 0x000fe200078e00ff */
[----:B------:R-:W-:Y:S01]  /*4c50*/  UMOV UR7, 0x3eb0f5ff ;  /* 0x3eb0f5ff00077882 */ /* 0x000fe20000000000 */
[----:B------:R-:W-:Y:S01]  /*4c60*/  SHF.R.U32.HI R5, RZ, 0x14, R5 ;  /* 0x00000014ff057819 */ /* 0x000fe20000011605 */
[----:B------:R-:W-:Y:S01]  /*4c70*/  UMOV UR8, 0x3b39803f ;  /* 0x3b39803f00087882 */ /* 0x000fe20000000000 */
[----:B------:R-:W-:-:S02]  /*4c80*/  UMOV UR9, 0x3c7abc9e ;  /* 0x3c7abc9e00097882 */ /* 0x000fc40000000000 */
[----:B------:R-:W-:-:S10]  /*4c90*/  @!P1 DMUL R22, R8, 1.80143985094819840000e+16 ;  /* 0x4350000008169828 */ /* 0x000fd40000000000 */
[----:B------:R-:W-:Y:S01]  /*4ca0*/  @!P1 IMAD.MOV.U32 R6, RZ, RZ, R23 ;  /* 0x000000ffff069224 */ /* 0x000fe200078e0017 */
[----:B------:R-:W-:Y:S02]  /*4cb0*/  @!P1 MOV R10, R22 ;  /* 0x00000016000a9202 */ /* 0x000fe40000000f00 */
[----:B------:R-:W-:Y:S02]  /*4cc0*/  @!P1 LEA.HI R5, R23, 0xffffffca, RZ, 0xc ;  /* 0xffffffca17059811 */ /* 0x000fe400078f60ff */
[----:B------:R-:W-:-:S04]  /*4cd0*/  LOP3.LUT R6, R6, 0x800fffff, RZ, 0xc0, !PT ;  /* 0x800fffff06067812 */ /* 0x000fc800078ec0ff */
[----:B------:R-:W-:Y:S01]  /*4ce0*/  LOP3.LUT R11, R6, 0x3ff00000, RZ, 0xfc, !PT ;  /* 0x3ff00000060b7812 */ /* 0x000fe200078efcff */
[----:B------:R-:W-:-:S03]  /*4cf0*/  VIADD R6, R5, 0xfffffc01 ;  /* 0xfffffc0105067836 */ /* 0x000fc60000000000 */
[----:B------:R-:W-:-:S13]  /*4d00*/  ISETP.GE.U32.AND P2, PT, R11, 0x3ff6a09f, PT ;  /* 0x3ff6a09f0b00780c */ /* 0x000fda0003f46070 */
[----:B------:R-:W-:Y:S01]  /*4d10*/  @P2 VIADD R9, R11, 0xfff00000 ;  /* 0xfff000000b092836 */ /* 0x000fe20000000000 */
[----:B------:R-:W-:-:S03]  /*4d20*/  @P2 IADD3 R6, PT, PT, R5, -0x3fe, RZ ;  /* 0xfffffc0205062810 */ /* 0x000fc60007ffe0ff */
[----:B------:R-:W-:-:S06]  /*4d30*/  @P2 IMAD.MOV.U32 R11, RZ, RZ, R9 ;  /* 0x000000ffff0b2224 */ /* 0x000fcc00078e0009 */
[C---:B------:R-:W-:Y:S02]  /*4d40*/  DADD R14, R10.reuse, 1 ;  /* 0x3ff000000a0e7429 */ /* 0x040fe40000000000 */
[----:B------:R-:W-:-:S04]  /*4d50*/  DADD R10, R10, -1 ;  /* 0xbff000000a0a7429 */ /* 0x000fc80000000000 */
[----:B------:R-:W0:Y:S02]  /*4d60*/  MUFU.RCP64H R13, R15 ;  /* 0x0000000f000d7308 */ /* 0x000e240000001800 */
[----:B0-----:R-:W-:-:S08]  /*4d70*/  DFMA R8, -R14, R12, 1 ;  /* 0x3ff000000e08742b */ /* 0x001fd0000000010c */
[----:B------:R-:W-:-:S08]  /*4d80*/  DFMA R8, R8, R8, R8 ;  /* 0x000000080808722b */ /* 0x000fd00000000008 */
[----:B------:R-:W-:-:S08]  /*4d90*/  DFMA R12, R12, R8, R12 ;  /* 0x000000080c0c722b */ /* 0x000fd0000000000c */
[----:B------:R-:W-:-:S08]  /*4da0*/  DMUL R8, R10, R12 ;  /* 0x0000000c0a087228 */ /* 0x000fd00000000000 */
[----:B------:R-:W-:-:S08]  /*4db0*/  DFMA R8, R10, R12, R8 ;  /* 0x0000000c0a08722b */ /* 0x000fd00000000008 */
[----:B------:R-:W-:-:S08]  /*4dc0*/  DMUL R16, R8, R8 ;  /* 0x0000000808107228 */ /* 0x000fd00000000000 */
[----:B------:R-:W-:Y:S01]  /*4dd0*/  DFMA R14, R16, UR6, R18 ;  /* 0x00000006100e7c2b */ /* 0x000fe20008000012 */
[----:B------:R-:W-:Y:S01]  /*4de0*/  UMOV UR6, 0x75488a3f ;  /* 0x75488a3f00067882 */ /* 0x000fe20000000000 */
[----:B------:R-:W-:Y:S01]  /*4df0*/  UMOV UR7, 0x3ef3b20a ;  /* 0x3ef3b20a00077882 */ /* 0x000fe20000000000 */
[----:B------:R-:W-:-:S05]  /*4e00*/  DADD R18, R10, -R8 ;  /* 0x000000000a127229 */ /* 0x000fca0000000808 */
[----:B------:R-:W-:Y:S01]  /*4e10*/  DFMA R14, R16, R14, UR6 ;  /* 0x00000006100e7e2b */ /* 0x000fe2000800000e */
[----:B------:R-:W-:Y:S01]  /*4e20*/  UMOV UR6, 0xe4faecd5 ;  /* 0xe4faecd500067882 */ /* 0x000fe20000000000 */
[----:B------:R-:W-:Y:S01]  /*4e30*/  UMOV UR7, 0x3f1745cd ;  /* 0x3f1745cd00077882 */ /* 0x000fe20000000000 */
[----:B------:R-:W-:Y:S02]  /*4e40*/  DADD R24, R18, R18 ;  /* 0x0000000012187229 */ /* 0x000fe40000000012 */
[----:B------:R-:W-:-:S03]  /*4e50*/  DMUL R18, R8, R8 ;  /* 0x0000000808127228 */ /* 0x000fc60000000000 */
[----:B------:R-:W-:Y:S01]  /*4e60*/  DFMA R14, R16, R14, UR6 ;  /* 0x00000006100e7e2b */ /* 0x000fe2000800000e */
[----:B------:R-:W-:Y:S01]  /*4e70*/  UMOV UR6, 0x258a578b ;  /* 0x258a578b00067882 */ /* 0x000fe20000000000 */
[----:B------:R-:W-:Y:S01]  /*4e80*/  UMOV UR7, 0x3f3c71c7 ;  /* 0x3f3c71c700077882 */ /* 0x000fe20000000000 */
[----:B------:R-:W-:Y:S02]  /*4e90*/  DFMA R24, R10, -R8, R24 ;  /* 0x800000080a18722b */ /* 0x000fe40000000018 */
[----:B------:R-:W-:-:S03]  /*4ea0*/  DMUL R10, R8, R18 ;  /* 0x00000012080a7228 */ /* 0x000fc60000000000 */
[----:B------:R-:W-:Y:S01]  /*4eb0*/  DFMA R14, R16, R14, UR6 ;  /* 0x00000006100e7e2b */ /* 0x000fe2000800000e */
[----:B------:R-:W-:Y:S01]  /*4ec0*/  UMOV UR6, 0x9242b910 ;  /* 0x9242b91000067882 */ /* 0x000fe20000000000 */
[----:B------:R-:W-:Y:S01]  /*4ed0*/  UMOV UR7, 0x3f624924 ;  /* 0x3f62492400077882 */ /* 0x000fe20000000000 */
[----:B------:R-:W-:Y:S02]  /*4ee0*/  DMUL R12, R12, R24 ;  /* 0x000000180c0c7228 */ /* 0x000fe40000000000 */
[C---:B------:R-:W-:Y:S02]  /*4ef0*/  DFMA R28, R8.reuse, R18, -R10 ;  /* 0x00000012081c722b */ /* 0x040fe4000000080a */
[----:B------:R-:W-:Y:S02]  /*4f00*/  DFMA R24, R8, R8, -R18 ;  /* 0x000000080818722b */ /* 0x000fe40000000812 */
[----:B------:R-:W-:Y:S01]  /*4f10*/  DFMA R14, R16, R14, UR6 ;  /* 0x00000006100e7e2b */ /* 0x000fe2000800000e */
[----:B------:R-:W-:Y:S01]  /*4f20*/  UMOV UR6, 0x99999dfb ;  /* 0x99999dfb00067882 */ /* 0x000fe20000000000 */
[----:B------:R-:W-:-:S02]  /*4f30*/  UMOV UR7, 0x3f899999 ;  /* 0x3f89999900077882 */ /* 0x000fc40000000000 */
[----:B------:R-:W-:-:S04]  /*4f40*/  DFMA R28, R12, R18, R28 ;  /* 0x000000120c1c722b */ /* 0x000fc8000000001c */
[----:B------:R-:W-:Y:S01]  /*4f50*/  DFMA R20, R16, R14, UR6 ;  /* 0x0000000610147e2b */ /* 0x000fe2000800000e */
[----:B------:R-:W-:Y:S01]  /*4f60*/  UMOV UR6, 0x55555555 ;  /* 0x5555555500067882 */ /* 0x000fe20000000000 */
[----:B------:R-:W-:-:S06]  /*4f70*/  UMOV UR7, 0x3fb55555 ;  /* 0x3fb5555500077882 */ /* 0x000fcc0000000000 */
[----:B------:R-:W-:-:S08]  /*4f80*/  DFMA R14, R16, R20, UR6 ;  /* 0x00000006100e7e2b */ /* 0x000fd00008000014 */
[----:B------:R-:W-:Y:S01]  /*4f90*/  DADD R26, -R14, UR6 ;  /* 0x000000060e1a7e29 */ /* 0x000fe20008000100 */
[----:B------:R-:W-:Y:S01]  /*4fa0*/  UMOV UR6, 0xb9e7b0 ;  /* 0x00b9e7b000067882 */ /* 0x000fe20000000000 */
[----:B------:R-:W-:-:S06]  /*4fb0*/  UMOV UR7, 0x3c46a4cb ;  /* 0x3c46a4cb00077882 */ /* 0x000fcc0000000000 */
[----:B------:R-:W-:Y:S01]  /*4fc0*/  DFMA R20, R16, R20, R26 ;  /* 0x000000141014722b */ /* 0x000fe2000000001a */
[----:B------:R-:W-:Y:S01]  /*4fd0*/  IADD3 R27, PT, PT, R13, 0x100000, RZ ;  /* 0x001000000d1b7810 */ /* 0x000fe20007ffe0ff */
[----:B------:R-:W-:-:S06]  /*4fe0*/  IMAD.MOV.U32 R26, RZ, RZ, R12 ;  /* 0x000000ffff1a7224 */ /* 0x000fcc00078e000c */
[----:B------:R-:W-:Y:S01]  /*4ff0*/  DADD R20, R20, -UR6 ;  /* 0x8000000614147e29 */ /* 0x000fe20008000000 */
[----:B------:R-:W-:Y:S01]  /*5000*/  UMOV UR6, 0x80000000 ;  /* 0x8000000000067882 */ /* 0x000fe20000000000 */
[----:B------:R-:W-:Y:S01]  /*5010*/  DFMA R24, R8, R26, R24 ;  /* 0x0000001a0818722b */ /* 0x000fe20000000018 */
[----:B------:R-:W-:-:S05]  /*5020*/  UMOV UR7, 0x43300000 ;  /* 0x4330000000077882 */ /* 0x000fca0000000000 */
[----:B------:R-:W-:Y:S02]  /*5030*/  DADD R16, R14, R20 ;  /* 0x000000000e107229 */ /* 0x000fe40000000014 */
[----:B------:R-:W-:-:S06]  /*5040*/  DFMA R24, R8, R24, R28 ;  /* 0x000000180818722b */ /* 0x000fcc000000001c */
[----:B------:R-:W-:Y:S02]  /*5050*/  DMUL R18, R16, R10 ;  /* 0x0000000a10127228 */ /* 0x000fe40000000000 */
[----:B------:R-:W-:-:S06]  /*5060*/  DADD R14, R14, -R16 ;  /* 0x000000000e0e7229 */ /* 0x000fcc0000000810 */
[----:B------:R-:W-:Y:S02]  /*5070*/  DFMA R26, R16, R10, -R18 ;  /* 0x0000000a101a722b */ /* 0x000fe40000000812 */
[----:B------:R-:W-:-:S06]  /*5080*/  DADD R14, R20, R14 ;  /* 0x00000000140e7229 */ /* 0x000fcc000000000e */
[----:B------:R-:W-:-:S08]  /*5090*/  DFMA R24, R16, R24, R26 ;  /* 0x000000181018722b */ /* 0x000fd0000000001a */
[----:B------:R-:W-:-:S08]  /*50a0*/  DFMA R14, R14, R10, R24 ;  /* 0x0000000a0e0e722b */ /* 0x000fd00000000018 */
[----:B------:R-:W-:-:S08]  /*50b0*/  DADD R16, R18, R14 ;  /* 0x0000000012107229 */ /* 0x000fd0000000000e */
[--C-:B------:R-:W-:Y:S02]  /*50c0*/  DADD R10, R8, R16.reuse ;  /* 0x00000000080a7229 */ /* 0x100fe40000000010 */
[----:B------:R-:W-:-:S06]  /*50d0*/  DADD R18, R18, -R16 ;  /* 0x0000000012127229 */ /* 0x000fcc0000000810 */
[----:B------:R-:W-:Y:S02]  /*50e0*/  DADD R8, R8, -R10 ;  /* 0x0000000008087229 */ /* 0x000fe4000000080a */
[----:B------:R-:W-:-:S06]  /*50f0*/  DADD R18, R14, R18 ;  /* 0x000000000e127229 */ /* 0x000fcc0000000012 */
[----:B------:R-:W-:-:S08]  /*5100*/  DADD R8, R16, R8 ;  /* 0x0000000010087229 */ /* 0x000fd00000000008 */
[----:B------:R-:W-:-:S08]  /*5110*/  DADD R8, R18, R8 ;  /* 0x0000000012087229 */ /* 0x000fd00000000008 */
[----:B------:R-:W-:Y:S01]  /*5120*/  DADD R8, R12, R8 ;  /* 0x000000000c087229 */ /* 0x000fe20000000008 */
[----:B------:R-:W-:Y:S01]  /*5130*/  LOP3.LUT R12, R6, 0x80000000, RZ, 0x3c, !PT ;  /* 0x80000000060c7812 */ /* 0x000fe200078e3cff */
[----:B------:R-:W-:-:S06]  /*5140*/  IMAD.MOV.U32 R13, RZ, RZ, 0x43300000 ;  /* 0x43300000ff0d7424 */ /* 0x000fcc00078e00ff */
[----:B------:R-:W-:Y:S01]  /*5150*/  DADD R14, R12, -UR6 ;  /* 0x800000060c0e7e29 */ /* 0x000fe20008000000 */
[----:B------:R-:W-:Y:S01]  /*5160*/  UMOV UR6, 0xfefa39ef ;  /* 0xfefa39ef00067882 */ /* 0x000fe20000000000 */
[----:B------:R-:W-:Y:S01]  /*5170*/  DADD R12, R10, R8 ;  /* 0x000000000a0c7229 */ /* 0x000fe20000000008 */
[----:B------:R-:W-:-:S07]  /*5180*/  UMOV UR7, 0x3fe62e42 ;  /* 0x3fe62e4200077882 */ /* 0x000fce0000000000 */
[--C-:B------:R-:W-:Y:S02]  /*5190*/  DFMA R16, R14, UR6, R12.reuse ;  /* 0x000000060e107c2b */ /* 0x100fe4000800000c */
[----:B------:R-:W-:-:S06]  /*51a0*/  DADD R10, R10, -R12 ;  /* 0x000000000a0a7229 */ /* 0x000fcc000000080c */
[----:B------:R-:W-:Y:S02]  /*51b0*/  DFMA R18, R14, -UR6, R16 ;  /* 0x800000060e127c2b */ /* 0x000fe40008000010 */
[----:B------:R-:W-:-:S06]  /*51c0*/  DADD R10, R8, R10 ;  /* 0x00000000080a7229 */ /* 0x000fcc000000000a */
[----:B------:R-:W-:-:S08]  /*51d0*/  DADD R18, -R12, R18 ;  /* 0x000000000c127229 */ /* 0x000fd00000000112 */
[----:B------:R-:W-:-:S08]  /*51e0*/  DADD R10, R10, -R18 ;  /* 0x000000000a0a7229 */ /* 0x000fd00000000812 */
[----:B------:R-:W-:-:S08]  /*51f0*/  DFMA R10, R14, UR8, R10 ;  /* 0x000000080e0a7c2b */ /* 0x000fd0000800000a */
[----:B------:R-:W-:-:S08]  /*5200*/  DADD R12, R16, R10 ;  /* 0x00000000100c7229 */ /* 0x000fd0000000000a */
[----:B------:R-:W-:Y:S02]  /*5210*/  DADD R16, R16, -R12 ;  /* 0x0000000010107229 */ /* 0x000fe4000000080c */
[----:B------:R-:W-:-:S06]  /*5220*/  DMUL R8, R12, 2 ;  /* 0x400000000c087828 */ /* 0x000fcc0000000000 */
[----:B------:R-:W-:Y:S02]  /*5230*/  DADD R14, R10, R16 ;  /* 0x000000000a0e7229 */ /* 0x000fe40000000010 */
[----:B------:R-:W-:-:S08]  /*5240*/  DFMA R12, R12, 2, -R8 ;  /* 0x400000000c0c782b */ /* 0x000fd00000000808 */
[----:B------:R-:W-:Y:S01]  /*5250*/  DFMA R14, R14, 2, R12 ;  /* 0x400000000e0e782b */ /* 0x000fe2000000000c */
[----:B------:R-:W-:Y:S01]  /*5260*/  IMAD.MOV.U32 R12, RZ, RZ, 0x652b82fe ;  /* 0x652b82feff0c7424 */ /* 0x000fe200078e00ff */
[----:B------:R-:W-:-:S06]  /*5270*/  MOV R13, 0x3ff71547 ;  /* 0x3ff71547000d7802 */ /* 0x000fcc0000000f00 */
[----:B------:R-:W-:-:S08]  /*5280*/  DADD R10, R8, R14 ;  /* 0x00000000080a7229 */ /* 0x000fd0000000000e */
[----:B------:R-:W-:Y:S02]  /*5290*/  DFMA R12, R10, R12, 6.75539944105574400000e+15 ;  /* 0x433800000a0c742b */ /* 0x000fe4000000000c */
[----:B------:R-:W-:Y:S01]  /*52a0*/  FSETP.GEU.AND P1, PT, |R11|, 4.1917929649353027344, PT ;  /* 0x4086232b0b00780b */ /* 0x000fe20003f2e200 */
[----:B------:R-:W-:-:S05]  /*52b0*/  DADD R8, R8, -R10 ;  /* 0x0000000008087229 */ /* 0x000fca000000080a */
[----:B------:R-:W-:-:S03]  /*52c0*/  DADD R16, R12, -6.75539944105574400000e+15 ;  /* 0xc33800000c107429 */ /* 0x000fc60000000000 */
[----:B------:R-:W-:-:S05]  /*52d0*/  DADD R14, R14, R8 ;  /* 0x000000000e0e7229 */ /* 0x000fca0000000008 */
        /* <DEDUP_REMOVED lines=34> */
[----:B------:R-:W-:-:S10]  /*5500*/  DFMA R16, R18, R16, 1 ;  /* 0x3ff000001210742b */ /* 0x000fd40000000010 */
[----:B------:R-:W-:Y:S01]  /*5510*/  LEA R9, R12, R17, 0x14 ;  /* 0x000000110c097211 */ /* 0x000fe200078ea0ff */
[----:B------:R-:W-:Y:S01]  /*5520*/  IMAD.MOV.U32 R8, RZ, RZ, R16 ;  /* 0x000000ffff087224 */ /* 0x000fe200078e0010 */
[----:B------:R-:W-:Y:S06]  /*5530*/  @!P1 BRA `(.L_x_86) ;  /* 0x0000000000389947 */ /* 0x000fec0003800000 */
[----:B------:R-:W-:Y:S01]  /*5540*/  FSETP.GEU.AND P2, PT, |R11|, 4.2275390625, PT ;  /* 0x408748000b00780b */ /* 0x000fe20003f4e200 */
[C---:B------:R-:W-:Y:S02]  /*5550*/  DADD R8, R10.reuse, +INF ;  /* 0x7ff000000a087429 */ /* 0x040fe40000000000 */
[----:B------:R-:W-:-:S08]  /*5560*/  DSETP.GEU.AND P1, PT, R10, RZ, PT ;  /* 0x000000ff0a00722a */ /* 0x000fd00003f2e000 */
[----:B------:R-:W-:Y:S02]  /*5570*/  FSEL R8, R8, RZ, P1 ;  /* 0x000000ff08087208 */ /* 0x000fe40000800000 */
[----:B------:R-:W-:Y:S01]  /*5580*/  FSEL R9, R9, RZ, P1 ;  /* 0x000000ff09097208 */ /* 0x000fe20000800000 */
[----:B------:R-:W-:Y:S06]  /*5590*/  @P2 BRA `(.L_x_86) ;  /* 0x0000000000202947 */ /* 0x000fec0003800000 */
[----:B------:R-:W-:Y:S01]  /*55a0*/  LEA.HI R5, R12, R12, RZ, 0x1 ;  /* 0x0000000c0c057211 */ /* 0x000fe200078f08ff */
[----:B------:R-:W-:-:S03]  /*55b0*/  IMAD.MOV.U32 R8, RZ, RZ, R16 ;  /* 0x000000ffff087224 */ /* 0x000fc600078e0010 */
[----:B------:R-:W-:-:S04]  /*55c0*/  SHF.R.S32.HI R5, RZ, 0x1, R5 ;  /* 0x00000001ff057819 */ /* 0x000fc80000011405 */
[----:B------:R-:W-:Y:S01]  /*55d0*/  LEA R9, R5, R17, 0x14 ;  /* 0x0000001105097211 */ /* 0x000fe200078ea0ff */
[----:B------:R-:W-:-:S05]  /*55e0*/  IMAD.IADD R10, R12, 0x1, -R5 ;  /* 0x000000010c0a7824 */ /* 0x000fca00078e0a05 */
[----:B------:R-:W-:Y:S01]  /*55f0*/  LEA R11, R10, 0x3ff00000, 0x14 ;  /* 0x3ff000000a0b7811 */ /* 0x000fe200078ea0ff */
[----:B------:R-:W-:-:S06]  /*5600*/  IMAD.MOV.U32 R10, RZ, RZ, RZ ;  /* 0x000000ffff0a7224 */ /* 0x000fcc00078e00ff */
[----:B------:R-:W-:-:S11]  /*5610*/  DMUL R8, R8, R10 ;  /* 0x0000000a08087228 */ /* 0x000fd60000000000 */
.L_x_86:
[----:B------:R-:W-:Y:S02]  /*5620*/  DFMA R10, R14, R8, R8 ;  /* 0x000000080e0a722b */ /* 0x000fe40000000008 */
[----:B------:R-:W-:-:S08]  /*5630*/  DSETP.NEU.AND P1, PT, |R8|, +INF , PT ;  /* 0x7ff000000800742a */ /* 0x000fd00003f2d200 */
[----:B------:R-:W-:Y:S02]  /*5640*/  FSEL R6, R8, R10, !P1 ;  /* 0x0000000a08067208 */ /* 0x000fe40004800000 */
[----:B------:R-:W-:Y:S01]  /*5650*/  FSEL R11, R9, R11, !P1 ;  /* 0x0000000b090b7208 */ /* 0x000fe20004800000 */
[----:B------:R-:W-:Y:S01]  /*5660*/  IMAD.MOV.U32 R9, RZ, RZ, 0x0 ;  /* 0x00000000ff097424 */ /* 0x000fe200078e00ff */
[----:B------:R-:W-:-:S04]  /*5670*/  MOV R8, R0 ;  /* 0x0000000000087202 */ /* 0x000fc80000000f00 */
[----:B------:R-:W-:Y:S05]  /*5680*/  RET.REL.NODEC R8 `(_Z21compute_dg_derivativefiP9Element_tPK6Face_tPKfS5_S5_S5_) ;  /* 0xffffffa8085c7950 */ /* 0x000fea0003c3ffff */
.L_x_87:
[----:B------:R-:W-:-:S00]  /*5690*/  BRA `(.L_x_87) ;  /* 0xfffffffc00fc7947 */ /* 0x000fc0000383ffff */
[----:B------:R-:W-:-:S00]  /*56a0*/  NOP ;  /* 0x0000000000007918 */ /* 0x000fc00000000000 */
        /* <DEDUP_REMOVED lines=13> */
.L_x_671:


//--------------------- .text._Z16calculate_fluxesiP6Face_tPK9Element_t --------------------------
	.section	.text._Z16calculate_fluxesiP6Face_tPK9Element_t,"ax",@progbits
	.align	128
        .global         _Z16calculate_fluxesiP6Face_tPK9Element_t
        .type           _Z16calculate_fluxesiP6Face_tPK9Element_t,@function
        .size           _Z16calculate_fluxesiP6Face_tPK9Element_t,(.L_x_687 - _Z16calculate_fluxesiP6Face_tPK9Element_t)
        .other          _Z16calculate_fluxesiP6Face_tPK9Element_t,@"STO_CUDA_ENTRY STV_DEFAULT"
_Z16calculate_fluxesiP6Face_tPK9Element_t:
.text._Z16calculate_fluxesiP6Face_tPK9Element_t:
        /* <DEDUP_REMOVED lines=10> */
[----:B------:R-:W0:Y:S01]  /*00a0*/  I2F.U32.RP R8, R0 ;  /* 0x0000000000087306 */ /* 0x000e220000209000 */
[C---:B------:R-:W-:Y:S01]  /*00b0*/  IMAD.IADD R2, R0.reuse, 0x1, R3 ;  /* 0x0000000100027824 */ /* 0x040fe200078e0203 */
[----:B------:R-:W-:Y:S01]  /*00c0*/  IADD3 R9, PT, PT, RZ, -R0, RZ ;  /* 0x80000000ff097210 */ /* 0x000fe20007ffe0ff */
[----:B------:R-:W1:Y:S01]  /*00d0*/  LDCU.64 UR4, c[0x0][0x358] ;  /* 0x00006b00ff0477ac */ /* 0x000e620008000a00 */
[----:B------:R-:W-:Y:S01]  /*00e0*/  ISETP.NE.U32.AND P2, PT, R0, RZ, PT ;  /* 0x000000ff0000720c */ /* 0x000fe20003f45070 */
[----:B------:R-:W-:Y:S01]  /*00f0*/  BSSY.RECONVERGENT B0, `(.L_x_88) ;  /* 0x0000029000007945 */ /* 0x000fe20003800200 */
[C---:B------:R-:W-:Y:S02]  /*0100*/  ISETP.GE.AND P0, PT, R2.reuse, UR6, PT ;  /* 0x0000000602007c0c */ /* 0x040fe4000bf06270 */
[----:B------:R-:W-:Y:S02]  /*0110*/  VIMNMX R7, PT, PT, R2, UR6, !PT ;  /* 0x0000000602077c48 */ /* 0x000fe4000ffe0100 */
[----:B------:R-:W-:-:S04]  /*0120*/  SEL R6, RZ, 0x1, P0 ;  /* 0x00000001ff067807 */ /* 0x000fc80000000000 */
[----:B------:R-:W-:Y:S01]  /*0130*/  IADD3 R7, PT, PT, R7, -R2, -R6 ;  /* 0x8000000207077210 */ /* 0x000fe20007ffe806 */
[----:B0-----:R-:W0:Y:S02]  /*0140*/  MUFU.RCP R8, R8 ;  /* 0x0000000800087308 */ /* 0x001e240000001000 */
[----:B0-----:R-:W-:-:S06]  /*0150*/  IADD3 R4, PT, PT, R8, 0xffffffe, RZ ;  /* 0x0ffffffe08047810 */ /* 0x001fcc0007ffe0ff */
[----:B------:R0:W2:Y:S02]  /*0160*/  F2I.FTZ.U32.TRUNC.NTZ R5, R4 ;  /* 0x0000000400057305 */ /* 0x0000a4000021f000 */
[----:B0-----:R-:W-:Y:S02]  /*0170*/  HFMA2 R4, -RZ, RZ, 0, 0 ;  /* 0x00000000ff047431 */ /* 0x001fe400000001ff */
[----:B--2---:R-:W-:-:S04]  /*0180*/  IMAD R9, R9, R5, RZ ;  /* 0x0000000509097224 */ /* 0x004fc800078e02ff */
[----:B------:R-:W-:-:S06]  /*0190*/  IMAD.HI.U32 R8, R5, R9, R4 ;  /* 0x0000000905087227 */ /* 0x000fcc00078e0004 */
[----:B------:R-:W-:-:S04]  /*01a0*/  IMAD.HI.U32 R5, R8, R7, RZ ;  /* 0x0000000708057227 */ /* 0x000fc800078e00ff */
[----:B------:R-:W-:-:S04]  /*01b0*/  IMAD.MOV R2, RZ, RZ, -R5 ;  /* 0x000000ffff027224 */ /* 0x000fc800078e0a05 */
[----:B------:R-:W-:-:S05]  /*01c0*/  IMAD R7, R0, R2, R7 ;  /* 0x0000000200077224 */ /* 0x000fca00078e0207 */
[----:B------:R-:W-:-:S13]  /*01d0*/  ISETP.GE.U32.AND P0, PT, R7, R0, PT ;  /* 0x000000000700720c */ /* 0x000fda0003f06070 */
[----:B------:R-:W-:Y:S01]  /*01e0*/  @P0 IADD3 R7, PT, PT, -R0, R7, RZ ;  /* 0x0000000700070210 */ /* 0x000fe20007ffe1ff */
[----:B------:R-:W-:-:S03]  /*01f0*/  @P0 VIADD R5, R5, 0x1 ;  /* 0x0000000105050836 */ /* 0x000fc60000000000 */
[----:B------:R-:W-:-:S13]  /*0200*/  ISETP.GE.U32.AND P1, PT, R7, R0, PT ;  /* 0x000000000700720c */ /* 0x000fda0003f26070 */
[----:B------:R-:W-:Y:S02]  /*0210*/  @P1 IADD3 R5, PT, PT, R5, 0x1, RZ ;  /* 0x0000000105051810 */ /* 0x000fe40007ffe0ff */
[----:B------:R-:W-:-:S05]  /*0220*/  @!P2 LOP3.LUT R5, RZ, R0, RZ, 0x33, !PT ;  /* 0x00000000ff05a212 */ /* 0x000fca00078e33ff */
[----:B------:R-:W-:-:S05]  /*0230*/  IMAD.IADD R2, R6, 0x1, R5 ;  /* 0x0000000106027824 */ /* 0x000fca00078e0205 */
[C---:B------:R-:W-:Y:S02]  /*0240*/  LOP3.LUT R4, R2.reuse, 0x3, RZ, 0xc0, !PT ;  /* 0x0000000302047812 */ /* 0x040fe400078ec0ff */
[----:B------:R-:W-:Y:S02]  /*0250*/  ISETP.GE.U32.AND P0, PT, R2, 0x3, PT ;  /* 0x000000030200780c */ /* 0x000fe40003f06070 */
[----:B------:R-:W-:-:S13]  /*0260*/  ISETP.NE.AND P1, PT, R4, 0x3, PT ;  /* 0x000000030400780c */ /* 0x000fda0003f25270 */
[----:B-1----:R-:W-:Y:S05]  /*0270*/  @!P1 BRA `(.L_x_89) ;  /* 0x0000000000409947 */ /* 0x002fea0003800000 */
[----:B------:R-:W0:Y:S01]  /*0280*/  LDC.64 R8, c[0x0][0x388] ;  /* 0x0000e200ff087b82 */ /* 0x000e220000000a00 */
[----:B------:R-:W-:-:S04]  /*0290*/  IADD3 R2, PT, PT, R2, 0x1, RZ ;  /* 0x0000000102027810 */ /* 0x000fc80007ffe0ff */
[----:B------:R-:W-:-:S03]  /*02a0*/  LOP3.LUT R2, R2, 0x3, RZ, 0xc0, !PT ;  /* 0x0000000302027812 */ /* 0x000fc600078ec0ff */
[----:B------:R-:W1:Y:S01]  /*02b0*/  LDC.64 R10, c[0x0][0x390] ;  /* 0x0000e400ff0a7b82 */ /* 0x000e620000000a00 */
[----:B------:R-:W-:Y:S02]  /*02c0*/  IADD3 R2, PT, PT, -R2, RZ, RZ ;  /* 0x000000ff02027210 */ /* 0x000fe40007ffe1ff */
[----:B0-----:R-:W-:-:S05]  /*02d0*/  IADD3 R8, P1, PT, R8, 0x8, RZ ;  /* 0x0000000808087810 */ /* 0x001fca0007f3e0ff */
[----:B------:R-:W-:-:S08]  /*02e0*/  IMAD.X R9, RZ, RZ, R9, P1 ;  /* 0x000000ffff097224 */ /* 0x000fd000008e0609 */
.L_x_90:
[----:B0-----:R-:W-:-:S05]  /*02f0*/  IMAD.WIDE R4, R3, 0xc, R8 ;  /* 0x0000000c03047825 */ /* 0x001fca00078e0208 */
[----:B------:R-:W1:Y:S02]  /*0300*/  LDG.E R7, desc[UR4][R4.64+-0x8] ;  /* 0xfffff80404077981 */ /* 0x000e64000c1e1900 */
[----:B-1----:R-:W-:-:S06]  /*0310*/  IMAD.WIDE R6, R7, 0x40, R10 ;  /* 0x0000004007067825 */ /* 0x002fcc00078e020a */
[----:B------:R-:W2:Y:S01]  /*0320*/  LDG.E R7, desc[UR4][R6.64+0x24] ;  /* 0x0000240406077981 */ /* 0x000ea2000c1e1900 */
[----:B------:R-:W-:Y:S01]  /*0330*/  VIADD R2, R2, 0x1 ;  /* 0x0000000102027836 */ /* 0x000fe20000000000 */
[----:B------:R-:W-:-:S04]  /*0340*/  IADD3 R3, PT, PT, R0, R3, RZ ;  /* 0x0000000300037210 */ /* 0x000fc80007ffe0ff */
[----:B------:R-:W-:Y:S01]  /*0350*/  ISETP.NE.AND P1, PT, R2, RZ, PT ;  /* 0x000000ff0200720c */ /* 0x000fe20003f25270 */
[----:B--2---:R0:W-:-:S12]  /*0360*/  STG.E desc[UR4][R4.64], R7 ;  /* 0x0000000704007986 */ /* 0x0041d8000c101904 */
[----:B------:R-:W-:Y:S05]  /*0370*/  @P1 BRA `(.L_x_90) ;  /* 0xfffffffc00dc1947 */ /* 0x000fea000383ffff */
.L_x_89:
[----:B------:R-:W-:Y:S05]  /*0380*/  BSYNC.RECONVERGENT B0 ;  /* 0x0000000000007941 */ /* 0x000fea0003800200 */
.L_x_88:
[----:B------:R-:W-:Y:S05]  /*0390*/  @!P0 EXIT ;  /* 0x000000000000894d */ /* 0x000fea0003800000 */
.L_x_91:
[----:B0-----:R-:W0:Y:S08]  /*03a0*/  LDC.64 R6, c[0x0][0x388] ;  /* 0x0000e200ff067b82 */ /* 0x001e300000000a00 */
[----:B-1----:R-:W1:Y:S01]  /*03b0*/  LDC.64 R4, c[0x0][0x390] ;  /* 0x0000e400ff047b82 */ /* 0x002e620000000a00 */
[----:B0-----:R-:W-:-:S05]  /*03c0*/  IMAD.WIDE R6, R3, 0xc, R6 ;  /* 0x0000000c03067825 */ /* 0x001fca00078e0206 */
[----:B------:R-:W1:Y:S02]  /*03d0*/  LDG.E R9, desc[UR4][R6.64] ;  /* 0x0000000406097981 */ /* 0x000e64000c1e1900 */
[----:B-1----:R-:W-:-:S05]  /*03e0*/  IMAD.WIDE R8, R9, 0x40, R4 ;  /* 0x0000004009087825 */ /* 0x002fca00078e0204 */
[----:B------:R-:W2:Y:S01]  /*03f0*/  LDG.E R19, desc[UR4][R8.64+0x24] ;  /* 0x0000240408137981 */ /* 0x000ea2000c1e1900 */
[----:B------:R-:W-:-:S03]  /*0400*/  IMAD.WIDE R10, R0, 0xc, R6 ;  /* 0x0000000c000a7825 */ /* 0x000fc600078e0206 */
[----:B--2---:R0:W-:Y:S04]  /*0410*/  STG.E desc[UR4][R6.64+0x8], R19 ;  /* 0x0000081306007986 */ /* 0x0041e8000c101904 */
[----:B------:R-:W2:Y:S02]  /*0420*/  LDG.E R13, desc[UR4][R10.64] ;  /* 0x000000040a0d7981 */ /* 0x000ea4000c1e1900 */
[----:B--2---:R-:W-:-:S06]  /*0430*/  IMAD.WIDE R12, R13, 0x40, R4 ;  /* 0x000000400d0c7825 */ /* 0x004fcc00078e0204 */
        /* <DEDUP_REMOVED lines=8> */
[----:B0-----:R-:W2:Y:S02]  /*04c0*/  LDG.E R7, desc[UR4][R8.64] ;  /* 0x0000000408077981 */ /* 0x001ea4000c1e1900 */
[----:B--2---:R-:W-:-:S06]  /*04d0*/  IMAD.WIDE R4, R7, 0x40, R4 ;  /* 0x0000004007047825 */ /* 0x004fcc00078e0204 */
[----:B------:R-:W2:Y:S01]  /*04e0*/  LDG.E R5, desc[UR4][R4.64+0x24] ;  /* 0x0000240404057981 */ /* 0x000ea2000c1e1900 */
[----:B------:R-:W-:-:S05]  /*04f0*/  IMAD R3, R0, 0x4, R3 ;  /* 0x0000000400037824 */ /* 0x000fca00078e0203 */
[----:B------:R-:W-:Y:S01]  /*0500*/  ISETP.GE.AND P0, PT, R3, UR6, PT ;  /* 0x0000000603007c0c */ /* 0x000fe2000bf06270 */
[----:B--2---:R1:W-:-:S12]  /*0510*/  STG.E desc[UR4][R8.64+0x8], R5 ;  /* 0x0000080508007986 */ /* 0x0043d8000c101904 */
[----:B------:R-:W-:Y:S05]  /*0520*/  @!P0 BRA `(.L_x_91) ;  /* 0xfffffffc009c8947 */ /* 0x000fea000383ffff */
[----:B------:R-:W-:Y:S05]  /*0530*/  EXIT ;  /* 0x000000000000794d */ /* 0x000fea0003800000 */
.L_x_92:
        /* <DEDUP_REMOVED lines=12> */
.L_x_687:


//--------------------- .text._Z11build_facesiP6Face_t --------------------------
	.section	.text._Z11build_facesiP6Face_t,"ax",@progbits
	.align	128
        .global         _Z11build_facesiP6Face_t
        .type           _Z11build_facesiP6Face_t,@function
        .size           _Z11build_facesiP6Face_t,(.L_x_688 - _Z11build_facesiP6Face_t)
        .other          _Z11build_facesiP6Face_t,@"STO_CUDA_ENTRY STV_DEFAULT"
_Z11build_facesiP6Face_t:
.text._Z11build_facesiP6Face_t:
        /* <DEDUP_REMOVED lines=12> */
[----:B------:R-:W-:Y:S01]  /*00c0*/  ISETP.NE.U32.AND P2, PT, R0, RZ, PT ;  /* 0x000000ff0000720c */ /* 0x000fe20003f45070 */
[----:B------:R-:W-:Y:S01]  /*00d0*/  IMAD.MOV R9, RZ, RZ, -R0 ;  /* 0x000000ffff097224 */ /* 0x000fe200078e0a00 */
[----:B------:R-:W1:Y:S01]  /*00e0*/  LDCU.64 UR6, c[0x0][0x358] ;  /* 0x00006b00ff0677ac */ /* 0x000e620008000a00 */
[----:B------:R-:W-:Y:S01]  /*00f0*/  BSSY.RECONVERGENT B0, `(.L_x_93) ;  /* 0x000002e000007945 */ /* 0x000fe20003800200 */
[C---:B------:R-:W-:Y:S02]  /*0100*/  ISETP.GE.AND P0, PT, R4.reuse, UR8, PT ;  /* 0x0000000804007c0c */ /* 0x040fe4000bf06270 */
[----:B------:R-:W-:Y:S01]  /*0110*/  VIMNMX R5, PT, PT, R4, UR8, !PT ;  /* 0x0000000804057c48 */ /* 0x000fe2000ffe0100 */
[----:B------:R-:W-:Y:S01]  /*0120*/  UIADD3 UR4, UPT, UPT, UR8, -0x1, URZ ;  /* 0xffffffff08047890 */ /* 0x000fe2000fffe0ff */
[----:B------:R-:W-:-:S04]  /*0130*/  SEL R6, RZ, 0x1, P0 ;  /* 0x00000001ff067807 */ /* 0x000fc80000000000 */
[----:B------:R-:W-:Y:S01]  /*0140*/  IADD3 R5, PT, PT, R5, -R4, -R6 ;  /* 0x8000000405057210 */ /* 0x000fe20007ffe806 */
[----:B0-----:R-:W0:Y:S02]  /*0150*/  MUFU.RCP R8, R8 ;  /* 0x0000000800087308 */ /* 0x001e240000001000 */
[----:B0-----:R-:W-:-:S06]  /*0160*/  VIADD R2, R8, 0xffffffe ;  /* 0x0ffffffe08027836 */ /* 0x001fcc0000000000 */
        /* <DEDUP_REMOVED lines=8> */
[----:B------:R-:W-:Y:S02]  /*01f0*/  @P0 IMAD.IADD R5, R5, 0x1, -R0 ;  /* 0x0000000105050824 */ /* 0x000fe400078e0a00 */
[----:B------:R-:W-:-:S03]  /*0200*/  @P0 VIADD R3, R3, 0x1 ;  /* 0x0000000103030836 */ /* 0x000fc60000000000 */
[----:B------:R-:W-:-:S13]  /*0210*/  ISETP.GE.U32.AND P1, PT, R5, R0, PT ;  /* 0x000000000500720c */ /* 0x000fda0003f26070 */
[----:B------:R-:W-:Y:S02]  /*0220*/  @P1 IADD3 R3, PT, PT, R3, 0x1, RZ ;  /* 0x0000000103031810 */ /* 0x000fe40007ffe0ff */
[----:B------:R-:W-:-:S05]  /*0230*/  @!P2 LOP3.LUT R3, RZ, R0, RZ, 0x33, !PT ;  /* 0x00000000ff03a212 */ /* 0x000fca00078e33ff */
[----:B------:R-:W-:-:S05]  /*0240*/  IMAD.IADD R8, R6, 0x1, R3 ;  /* 0x0000000106087824 */ /* 0x000fca00078e0203 */
[----:B------:R-:W-:-:S04]  /*0250*/  LOP3.LUT R2, R8, 0x3, RZ, 0xc0, !PT ;  /* 0x0000000308027812 */ /* 0x000fc800078ec0ff */
[----:B------:R-:W-:-:S13]  /*0260*/  ISETP.NE.AND P0, PT, R2, 0x3, PT ;  /* 0x000000030200780c */ /* 0x000fda0003f05270 */
[----:B-1----:R-:W-:Y:S05]  /*0270*/  @!P0 BRA `(.L_x_94) ;  /* 0x0000000000548947 */ /* 0x002fea0003800000 */
[----:B------:R-:W0:Y:S01]  /*0280*/  LDC.64 R4, c[0x0][0x388] ;  /* 0x0000e200ff047b82 */ /* 0x000e220000000a00 */
[----:B------:R-:W-:Y:S01]  /*0290*/  VIADD R2, R8, 0x1 ;  /* 0x0000000108027836 */ /* 0x000fe20000000000 */
[----:B------:R-:W-:Y:S01]  /*02a0*/  BSSY.RECONVERGENT B1, `(.L_x_95) ;  /* 0x0000011000017945 */ /* 0x000fe20003800200 */
[----:B------:R-:W-:-:S03]  /*02b0*/  VIADD R9, R7, 0x1 ;  /* 0x0000000107097836 */ /* 0x000fc60000000000 */
[----:B------:R-:W-:-:S05]  /*02c0*/  LOP3.LUT R2, R2, 0x3, RZ, 0xc0, !PT ;  /* 0x0000000302027812 */ /* 0x000fca00078ec0ff */
[----:B------:R-:W-:Y:S01]  /*02d0*/  IMAD.MOV R6, RZ, RZ, -R2 ;  /* 0x000000ffff067224 */ /* 0x000fe200078e0a02 */
[----:B0-----:R-:W-:-:S04]  /*02e0*/  IADD3 R4, P0, PT, R4, 0x4, RZ ;  /* 0x0000000404047810 */ /* 0x001fc80007f1e0ff */
[----:B------:R-:W-:-:S09]  /*02f0*/  IADD3.X R5, PT, PT, RZ, R5, RZ, P0, !PT ;  /* 0x00000005ff057210 */ /* 0x000fd200007fe4ff */
.L_x_96:
[----:B0-----:R-:W-:Y:S02]  /*0300*/  VIADD R11, R9, 0xffffffff ;  /* 0xffffffff090b7836 */ /* 0x001fe40000000000 */
[----:B------:R-:W-:Y:S01]  /*0310*/  IMAD.WIDE R2, R7, 0xc, R4 ;  /* 0x0000000c07027825 */ /* 0x000fe200078e0204 */
[----:B------:R-:W-:Y:S02]  /*0320*/  IADD3 R7, PT, PT, R0, R7, RZ ;  /* 0x0000000700077210 */ /* 0x000fe40007ffe0ff */
[----:B------:R-:W-:Y:S01]  /*0330*/  ISETP.GE.AND P0, PT, R11, UR4, PT ;  /* 0x000000040b007c0c */ /* 0x000fe2000bf06270 */
[----:B------:R-:W-:Y:S01]  /*0340*/  VIADD R6, R6, 0x1 ;  /* 0x0000000106067836 */ /* 0x000fe20000000000 */
[----:B------:R0:W-:Y:S02]  /*0350*/  STG.E desc[UR6][R2.64+-0x4], R11 ;  /* 0xfffffc0b02007986 */ /* 0x0001e4000c101906 */
[----:B------:R-:W-:Y:S01]  /*0360*/  SEL R13, R9, RZ, !P0 ;  /* 0x000000ff090d7207 */ /* 0x000fe20004000000 */
[----:B------:R-:W-:Y:S01]  /*0370*/  IMAD.IADD R9, R0, 0x1, R9 ;  /* 0x0000000100097824 */ /* 0x000fe200078e0209 */
[----:B------:R-:W-:-:S03]  /*0380*/  ISETP.NE.AND P0, PT, R6, RZ, PT ;  /* 0x000000ff0600720c */ /* 0x000fc60003f05270 */
[----:B------:R0:W-:Y:S10]  /*0390*/  STG.E desc[UR6][R2.64], R13 ;  /* 0x0000000d02007986 */ /* 0x0001f4000c101906 */
[----:B------:R-:W-:Y:S05]  /*03a0*/  @P0 BRA `(.L_x_96) ;  /* 0xfffffffc00d40947 */ /* 0x000fea000383ffff */
[----:B------:R-:W-:Y:S05]  /*03b0*/  BSYNC.RECONVERGENT B1 ;  /* 0x0000000000017941 */ /* 0x000fea0003800200 */
.L_x_95:
[----:B------:R-:W-:-:S07]  /*03c0*/  VIADD R7, R9, 0xffffffff ;  /* 0xffffffff09077836 */ /* 0x000fce0000000000 */
.L_x_94:
[----:B------:R-:W-:Y:S05]  /*03d0*/  BSYNC.RECONVERGENT B0 ;  /* 0x0000000000007941 */ /* 0x000fea0003800200 */
.L_x_93:
[----:B0-----:R-:W0:Y:S01]  /*03e0*/  LDC.64 R2, c[0x0][0x388] ;  /* 0x0000e200ff027b82 */ /* 0x001e220000000a00 */
[----:B------:R-:W-:-:S13]  /*03f0*/  ISETP.GE.U32.AND P0, PT, R8, 0x3, PT ;  /* 0x000000030800780c */ /* 0x000fda0003f06070 */
[----:B------:R-:W-:Y:S05]  /*0400*/  @!P0 EXIT ;  /* 0x000000000000894d */ /* 0x000fea0003800000 */
.L_x_97:
[C---:B--2---:R-:W-:Y:S01]  /*0410*/  IADD3 R11, PT, PT, R7.reuse, 0x1, RZ ;  /* 0x00000001070b7810 */ /* 0x044fe20007ffe0ff */
[C---:B0-----:R-:W-:Y:S01]  /*0420*/  IMAD.WIDE R8, R7.reuse, 0xc, R2 ;  /* 0x0000000c07087825 */ /* 0x041fe200078e0202 */
[----:B------:R-:W-:Y:S02]  /*0430*/  ISETP.GE.AND P0, PT, R7, UR4, PT ;  /* 0x0000000407007c0c */ /* 0x000fe4000bf06270 */
[C---:B------:R-:W-:Y:S01]  /*0440*/  IADD3 R13, PT, PT, R0.reuse, R11, RZ ;  /* 0x0000000b000d7210 */ /* 0x040fe20007ffe0ff */
[C---:B------:R-:W-:Y:S01]  /*0450*/  IMAD.IADD R25, R0.reuse, 0x1, R7 ;  /* 0x0000000100197824 */ /* 0x040fe200078e0207 */
[----:B------:R-:W-:Y:S01]  /*0460*/  SEL R15, R11, RZ, !P0 ;  /* 0x000000ff0b0f7207 */ /* 0x000fe20004000000 */
[C---:B------:R-:W-:Y:S01]  /*0470*/  IMAD.WIDE R4, R0.reuse, 0xc, R8 ;  /* 0x0000000c00047825 */ /* 0x040fe200078e0208 */
[----:B------:R0:W-:Y:S02]  /*0480*/  STG.E desc[UR6][R8.64], R7 ;  /* 0x0000000708007986 */ /* 0x0001e4000c101906 */
[----:B------:R-:W-:Y:S01]  /*0490*/  ISETP.GE.AND P0, PT, R25, UR4, PT ;  /* 0x0000000419007c0c */ /* 0x000fe2000bf06270 */
[C---:B------:R-:W-:Y:S01]  /*04a0*/  IMAD.IADD R19, R0.reuse, 0x1, R25 ;  /* 0x0000000100137824 */ /* 0x040fe200078e0219 */
[----:B------:R1:W-:Y:S01]  /*04b0*/  STG.E desc[UR6][R8.64+0x4], R15 ;  /* 0x0000040f08007986 */ /* 0x0003e2000c101906 */
[C---:B------:R-:W-:Y:S01]  /*04c0*/  IMAD.IADD R21, R0.reuse, 0x1, R13 ;  /* 0x0000000100157824 */ /* 0x040fe200078e020d */
[----:B------:R-:W-:Y:S01]  /*04d0*/  SEL R17, R13, RZ, !P0 ;  /* 0x000000ff0d117207 */ /* 0x000fe20004000000 */
[C---:B------:R-:W-:Y:S01]  /*04e0*/  IMAD.IADD R23, R0.reuse, 0x1, R19 ;  /* 0x0000000100177824 */ /* 0x040fe200078e0213 */
[----:B------:R-:W-:Y:S01]  /*04f0*/  ISETP.GE.AND P1, PT, R19, UR4, PT ;  /* 0x0000000413007c0c */ /* 0x000fe2000bf26270 */
[C---:B------:R-:W-:Y:S01]  /*0500*/  IMAD.WIDE R10, R0.reuse, 0xc, R4 ;  /* 0x0000000c000a7825 */ /* 0x040fe200078e0204 */
[C---:B------:R-:W-:Y:S01]  /*0510*/  IADD3 R6, PT, PT, R0.reuse, R21, RZ ;  /* 0x0000001500067210 */ /* 0x040fe20007ffe0ff */
[----:B------:R2:W-:Y:S01]  /*0520*/  STG.E desc[UR6][R4.64], R25 ;  /* 0x0000001904007986 */ /* 0x0005e2000c101906 */
[----:B------:R-:W-:Y:S01]  /*0530*/  ISETP.GE.AND P2, PT, R23, UR4, PT ;  /* 0x0000000417007c0c */ /* 0x000fe2000bf46270 */
[C---:B0-----:R-:W-:Y:S01]  /*0540*/  IMAD.IADD R7, R0.reuse, 0x1, R23 ;  /* 0x0000000100077824 */ /* 0x041fe200078e0217 */
[----:B------:R-:W-:Y:S01]  /*0550*/  SEL R21, R21, RZ, !P1 ;  /* 0x000000ff15157207 */ /* 0x000fe20004800000 */
[----:B------:R-:W-:Y:S01]  /*0560*/  IMAD.WIDE R12, R0, 0xc, R10 ;  /* 0x0000000c000c7825 */ /* 0x000fe200078e020a */
[----:B-1----:R-:W-:Y:S01]  /*0570*/  SEL R9, R6, RZ, !P2 ;  /* 0x000000ff06097207 */ /* 0x002fe20005000000 */
[----:B------:R2:W-:Y:S01]  /*0580*/  STG.E desc[UR6][R4.64+0x4], R17 ;  /* 0x0000041104007986 */ /* 0x0005e2000c101906 */
[----:B------:R-:W-:-:S03]  /*0590*/  ISETP.GE.AND P0, PT, R7, UR8, PT ;  /* 0x0000000807007c0c */ /* 0x000fc6000bf06270 */
[----:B------:R2:W-:Y:S04]  /*05a0*/  STG.E desc[UR6][R10.64], R19 ;  /* 0x000000130a007986 */ /* 0x0005e8000c101906 */
[----:B------:R2:W-:Y:S04]  /*05b0*/  STG.E desc[UR6][R10.64+0x4], R21 ;  /* 0x000004150a007986 */ /* 0x0005e8000c101906 */
[----:B------:R2:W-:Y:S04]  /*05c0*/  STG.E desc[UR6][R12.64+0x4], R9 ;  /* 0x000004090c007986 */ /* 0x0005e8000c101906 */
[----:B------:R2:W-:Y:S01]  /*05d0*/  STG.E desc[UR6][R12.64], R23 ;  /* 0x000000170c007986 */ /* 0x0005e2000c101906 */
[----:B------:R-:W-:Y:S05]  /*05e0*/  @!P0 BRA `(.L_x_97) ;  /* 0xfffffffc00888947 */ /* 0x000fea000383ffff */
[----:B------:R-:W-:Y:S05]  /*05f0*/  EXIT ;  /* 0x000000000000794d */ /* 0x000fea0003800000 */
.L_x_98:
        /* <DEDUP_REMOVED lines=16> */
.L_x_688:


//--------------------- .text._Z25interpolate_to_boundariesiP9Element_tPKfS2_ --------------------------
	.section	.text._Z25interpolate_to_boundariesiP9Element_tPKfS2_,"ax",@progbits
	.align	128
        .global         _Z25interpolate_to_boundariesiP9Element_tPKfS2_
        .type           _Z25interpolate_to_boundariesiP9Element_tPKfS2_,@function
        .size           _Z25interpolate_to_boundariesiP9Element_tPKfS2_,(.L_x_689 - _Z25interpolate_to_boundariesiP9Element_tPKfS2_)
        .other          _Z25interpolate_to_boundariesiP9Element_tPKfS2_,@"STO_CUDA_ENTRY STV_DEFAULT"
_Z25interpolate_to_boundariesiP9Element_tPKfS2_:
.text._Z25interpolate_to_boundariesiP9Element_tPKfS2_:
[----:B------:R-:W-:Y:S01]  /*0000*/  LDC R1, c[0x0][0x37c] ;  /* 0x0000df00ff017b82 */ /* 0x000fe20000000800 */
[----:B------:R-:W0:Y:S07]  /*0010*/  S2R R0, SR_TID.X ;  /* 0x0000000000007919 */ /* 0x000e2e0000002100 */
[----:B------:R-:W0:Y:S01]  /*0020*/  S2UR UR4, SR_CTAID.X ;  /* 0x00000000000479c3 */ /* 0x000e220000002500 */
[----:B------:R-:W1:Y:S07]  /*0030*/  LDCU UR5, c[0x0][0x380] ;  /* 0x00007000ff0577ac */ /* 0x000e6e0008000800 */
[----:B------:R-:W0:Y:S02]  /*0040*/  LDC R11, c[0x0][0x360] ;  /* 0x0000d800ff0b7b82 */ /* 0x000e240000000800 */
[----:B0-----:R-:W-:-:S05]  /*0050*/  IMAD R0, R11, UR4, R0 ;  /* 0x000000040b007c24 */ /* 0x001fca000f8e0200 */
[----:B-1----:R-:W-:-:S13]  /*0060*/  ISETP.GE.AND P0, PT, R0, UR5, PT ;  /* 0x0000000500007c0c */ /* 0x002fda000bf06270 */
[----:B------:R-:W-:Y:S05]  /*0070*/  @P0 EXIT ;  /* 0x000000000000094d */ /* 0x000fea0003800000 */
[----:B------:R-:W0:Y:S01]  /*0080*/  LDCU.64 UR4, c[0x0][0x390] ;  /* 0x00007200ff0477ac */ /* 0x000e220008000a00 */
[----:B------:R-:W1:Y:S01]  /*0090*/  LDCU UR6, c[0x0][0x370] ;  /* 0x00006e00ff0677ac */ /* 0x000e620008000800 */
[----:B------:R-:W2:Y:S01]  /*00a0*/  LDCU.64 UR8, c[0x0][0x358] ;  /* 0x00006b00ff0877ac */ /* 0x000ea20008000a00 */
[----:B0-----:R-:W-:Y:S01]  /*00b0*/  UIADD3 UR4, UP0, UPT, UR4, 0x20, URZ ;  /* 0x0000002004047890 */ /* 0x001fe2000ff1e0ff */
[----:B-1----:R-:W-:-:S03]  /*00c0*/  IMAD R11, R11, UR6, RZ ;  /* 0x000000060b0b7c24 */ /* 0x002fc6000f8e02ff */
[----:B--2---:R-:W-:-:S12]  /*00d0*/  UIADD3.X UR5, UPT, UPT, URZ, UR5, URZ, UP0, !UPT ;  /* 0x00000005ff057290 */ /* 0x004fd800087fe4ff */
.L_x_117:
[----:B0-----:R-:W0:Y:S01]  /*00e0*/  LDC.64 R2, c[0x0][0x388] ;  /* 0x0000e200ff027b82 */ /* 0x001e220000000a00 */
[----:B------:R-:W1:Y:S01]  /*00f0*/  LDCU UR6, c[0x0][0x380] ;  /* 0x00007000ff0677ac */ /* 0x000e620008000800 */
[----:B0-----:R-:W-:-:S05]  /*0100*/  IMAD.WIDE R2, R0, 0x40, R2 ;  /* 0x0000004000027825 */ /* 0x001fca00078e0202 */
[----:B------:R-:W2:Y:S04]  /*0110*/  LDG.E R22, desc[UR8][R2.64] ;  /* 0x0000000802167981 */ /* 0x000ea8000c1e1900 */
[----:B-----5:R0:W5:Y:S01]  /*0120*/  LDG.E.64 R4, desc[UR8][R2.64+0x28] ;  /* 0x0000280802047981 */ /* 0x020162000c1e1b00 */
[----:B------:R-:W-:Y:S01]  /*0130*/  IADD3 R0, PT, PT, R11, R0, RZ ;  /* 0x000000000b007210 */ /* 0x000fe20007ffe0ff */
[----:B------:R-:W-:Y:S01]  /*0140*/  BSSY.RECONVERGENT B0, `(.L_x_99) ;  /* 0x00000b1000007945 */ /* 0x000fe20003800200 */
[----:B------:R-:W-:Y:S02]  /*0150*/  HFMA2 R17, -RZ, RZ, 0, 0 ;  /* 0x00000000ff117431 */ /* 0x000fe400000001ff */
[----:B-1----:R-:W-:Y:S02]  /*0160*/  ISETP.GE.AND P0, PT, R0, UR6, PT ;  /* 0x0000000600007c0c */ /* 0x002fe4000bf06270 */
[C---:B--2---:R-:W-:Y:S01]  /*0170*/  ISETP.GE.AND P1, PT, R22.reuse, RZ, PT ;  /* 0x000000ff1600720c */ /* 0x044fe20003f26270 */
[C---:B------:R-:W-:Y:S01]  /*0180*/  IMAD R6, R22.reuse, R22, R22 ;  /* 0x0000001616067224 */ /* 0x040fe200078e0216 */
[----:B------:R-:W-:-:S04]  /*0190*/  IADD3 R10, PT, PT, R22, 0x1, RZ ;  /* 0x00000001160a7810 */ /* 0x000fc80007ffe0ff */
[----:B------:R-:W-:-:S04]  /*01a0*/  LEA.HI R12, R6, R6, RZ, 0x1 ;  /* 0x00000006060c7211 */ /* 0x000fc800078f08ff */
[----:B------:R-:W-:-:S03]  /*01b0*/  SHF.R.S32.HI R12, RZ, 0x1, R12 ;  /* 0x00000001ff0c7819 */ /* 0x000fc6000001140c */
[----:B0-----:R-:W-:Y:S05]  /*01c0*/  @!P1 BRA `(.L_x_100) ;  /* 0x0000000800a09947 */ /* 0x001fea0003800000 */
[----:B------:R-:W-:Y:S01]  /*01d0*/  ISETP.GE.U32.AND P2, PT, R22, 0xf, PT ;  /* 0x0000000f1600780c */ /* 0x000fe20003f46070 */
[----:B------:R-:W-:Y:S01]  /*01e0*/  BSSY.RECONVERGENT B1, `(.L_x_101) ;  /* 0x000004a000017945 */ /* 0x000fe20003800200 */
[----:B------:R-:W-:Y:S02]  /*01f0*/  LOP3.LUT R24, R10, 0xf, RZ, 0xc0, !PT ;  /* 0x0000000f0a187812 */ /* 0x000fe400078ec0ff */
[----:B------:R-:W-:Y:S02]  /*0200*/  MOV R17, RZ ;  /* 0x000000ff00117202 */ /* 0x000fe40000000f00 */
[----:B------:R-:W-:Y:S02]  /*0210*/  ISETP.NE.AND P1, PT, R24, RZ, PT ;  /* 0x000000ff1800720c */ /* 0x000fe40003f25270 */
[----:B------:R-:W-:-:S05]  /*0220*/  MOV R15, RZ ;  /* 0x000000ff000f7202 */ /* 0x000fca0000000f00 */
[----:B------:R-:W-:Y:S06]  /*0230*/  @!P2 BRA `(.L_x_102) ;  /* 0x000000040010a947 */ /* 0x000fec0003800000 */
[----:B------:R-:W-:Y:S01]  /*0240*/  MOV R7, UR5 ;  /* 0x0000000500077c02 */ /* 0x000fe20008000f00 */
[----:B------:R-:W-:Y:S01]  /*0250*/  IMAD.U32 R6, RZ, RZ, UR4 ;  /* 0x00000004ff067e24 */ /* 0x000fe2000f8e00ff */
[----:B------:R-:W-:Y:S01]  /*0260*/  LOP3.LUT R15, R10, 0xfffffff0, RZ, 0xc0, !PT ;  /* 0xfffffff00a0f7812 */ /* 0x000fe200078ec0ff */
[----:B------:R-:W-:Y:S01]  /*0270*/  HFMA2 R17, -RZ, RZ, 0, 0 ;  /* 0x00000000ff117431 */ /* 0x000fe200000001ff */
[----:B-----5:R-:W-:Y:S01]  /*0280*/  IADD3 R14, P2, PT, R4, 0x20, RZ ;  /* 0x00000020040e7810 */ /* 0x020fe20007f5e0ff */
[----:B------:R-:W-:-:S04]  /*0290*/  IMAD.WIDE.U32 R6, R12, 0x4, R6 ;  /* 0x000000040c067825 */ /* 0x000fc800078e0006 */
[----:B------:R-:W-:Y:S01]  /*02a0*/  IMAD.MOV R13, RZ, RZ, -R15 ;  /* 0x000000ffff0d7224 */ /* 0x000fe200078e0a0f */
[----:B------:R-:W-:Y:S02]  /*02b0*/  MOV R16, R7 ;  /* 0x0000000700107202 */ /* 0x000fe40000000f00 */
[----:B------:R-:W-:Y:S02]  /*02c0*/  MOV R19, R6 ;  /* 0x0000000600137202 */ /* 0x000fe40000000f00 */
[----:B------:R-:W-:-:S07]  /*02d0*/  IADD3.X R7, PT, PT, RZ, R5, RZ, P2, !PT ;  /* 0x00000005ff077210 */ /* 0x000fce00017fe4ff */
.L_x_103:
[----:B------:R-:W-:Y:S02]  /*02e0*/  MOV R8, R19 ;  /* 0x0000001300087202 */ /* 0x000fe40000000f00 */
[----:B------:R-:W-:Y:S02]  /*02f0*/  MOV R9, R16 ;  /* 0x0000001000097202 */ /* 0x000fe40000000f00 */
[----:B------:R-:W-:-:S03]  /*0300*/  MOV R6, R14 ;  /* 0x0000000e00067202 */ /* 0x000fc60000000f00 */
[----:B------:R-:W2:Y:S04]  /*0310*/  LDG.E R16, desc[UR8][R8.64+-0x20] ;  /* 0xffffe00808107981 */ /* 0x000ea8000c1e1900 */
[----:B------:R-:W2:Y:S04]  /*0320*/  LDG.E R19, desc[UR8][R6.64+-0x20] ;  /* 0xffffe00806137981 */ /* 0x000ea8000c1e1900 */
[----:B------:R-:W3:Y:S04]  /*0330*/  LDG.E R25, desc[UR8][R8.64+-0x1c] ;  /* 0xffffe40808197981 */ /* 0x000ee8000c1e1900 */
[----:B------:R-:W3:Y:S04]  /*0340*/  LDG.E R20, desc[UR8][R6.64+-0x1c] ;  /* 0xffffe40806147981 */ /* 0x000ee8000c1e1900 */
[----:B------:R-:W4:Y:S04]  /*0350*/  LDG.E R18, desc[UR8][R8.64+-0x18] ;  /* 0xffffe80808127981 */ /* 0x000f28000c1e1900 */
[----:B------:R-:W4:Y:S04]  /*0360*/  LDG.E R21, desc[UR8][R6.64+-0x18] ;  /* 0xffffe80806157981 */ /* 0x000f28000c1e1900 */
[----:B------:R-:W5:Y:S04]  /*0370*/  LDG.E R14, desc[UR8][R8.64+-0x14] ;  /* 0xffffec08080e7981 */ /* 0x000f68000c1e1900 */
[----:B------:R-:W5:Y:S04]  /*0380*/  LDG.E R23, desc[UR8][R6.64+-0x14] ;  /* 0xffffec0806177981 */ /* 0x000f68000c1e1900 */
[----:B------:R-:W5:Y:S01]  /*0390*/  LDG.E R26, desc[UR8][R6.64+-0x10] ;  /* 0xfffff008061a7981 */ /* 0x000f62000c1e1900 */
[----:B--2---:R-:W-:-:S03]  /*03a0*/  FFMA R16, R16, R19, R17 ;  /* 0x0000001310107223 */ /* 0x004fc60000000011 */
[----:B------:R-:W2:Y:S04]  /*03b0*/  LDG.E R17, desc[UR8][R8.64+-0x10] ;  /* 0xfffff00808117981 */ /* 0x000ea8000c1e1900 */
[----:B------:R-:W2:Y:S01]  /*03c0*/  LDG.E R19, desc[UR8][R6.64+-0xc] ;  /* 0xfffff40806137981 */ /* 0x000ea2000c1e1900 */
[----:B---3--:R-:W-:-:S03]  /*03d0*/  FFMA R25, R25, R20, R16 ;  /* 0x0000001419197223 */ /* 0x008fc60000000010 */
[----:B------:R-:W3:Y:S04]  /*03e0*/  LDG.E R16, desc[UR8][R8.64+-0xc] ;  /* 0xfffff40808107981 */ /* 0x000ee8000c1e1900 */
[----:B------:R-:W3:Y:S01]  /*03f0*/  LDG.E R20, desc[UR8][R8.64+-0x4] ;  /* 0xfffffc0808147981 */ /* 0x000ee2000c1e1900 */
[----:B----4-:R-:W-:-:S03]  /*0400*/  FFMA R25, R18, R21, R25 ;  /* 0x0000001512197223 */ /* 0x010fc60000000019 */
[----:B------:R-:W4:Y:S04]  /*0410*/  LDG.E R18, desc[UR8][R8.64+-0x8] ;  /* 0xfffff80808127981 */ /* 0x000f28000c1e1900 */
[----:B------:R-:W4:Y:S01]  /*0420*/  LDG.E R21, desc[UR8][R6.64+-0x8] ;  /* 0xfffff80806157981 */ /* 0x000f22000c1e1900 */
[----:B-----5:R-:W-:-:S03]  /*0430*/  FFMA R14, R14, R23, R25 ;  /* 0x000000170e0e7223 */ /* 0x020fc60000000019 */
        /* <DEDUP_REMOVED lines=24> */
[----:B------:R0:W5:Y:S01]  /*05c0*/  LDG.E R23, desc[UR8][R6.64+0x1c] ;  /* 0x00001c0806177981 */ /* 0x000162000c1e1900 */
[----:B------:R-:W-:-:S04]  /*05d0*/  IADD3 R13, PT, PT, R13, 0x10, RZ ;  /* 0x000000100d0d7810 */ /* 0x000fc80007ffe0ff */
[----:B------:R-:W-:Y:S01]  /*05e0*/  ISETP.NE.AND P2, PT, R13, RZ, PT ;  /* 0x000000ff0d00720c */ /* 0x000fe20003f45270 */
[----:B--2---:R-:W-:Y:S01]  /*05f0*/  FFMA R17, R14, R17, R25 ;  /* 0x000000110e117223 */ /* 0x004fe20000000019 */
[----:B------:R-:W-:-:S03]  /*0600*/  IADD3 R14, P4, PT, R6, 0x40, RZ ;  /* 0x00000040060e7810 */ /* 0x000fc60007f9e0ff */
[----:B---3--:R-:W-:Y:S01]  /*0610*/  FFMA R16, R16, R19, R17 ;  /* 0x0000001310107223 */ /* 0x008fe20000000011 */
[----:B------:R-:W-:Y:S01]  /*0620*/  IADD3 R19, P3, PT, R8, 0x40, RZ ;  /* 0x0000004008137810 */ /* 0x000fe20007f7e0ff */
[----:B0-----:R-:W-:Y:S02]  /*0630*/  IMAD.X R7, RZ, RZ, R7, P4 ;  /* 0x000000ffff077224 */ /* 0x001fe400020e0607 */
[----:B----4-:R-:W-:Y:S01]  /*0640*/  FFMA R21, R21, R18, R16 ;  /* 0x0000001215157223 */ /* 0x010fe20000000010 */
[----:B------:R-:W-:-:S03]  /*0650*/  IADD3.X R16, PT, PT, RZ, R9, RZ, P3, !PT ;  /* 0x00000009ff107210 */ /* 0x000fc60001ffe4ff */
[----:B-----5:R-:W-:Y:S01]  /*0660*/  FFMA R17, R20, R23, R21 ;  /* 0x0000001714117223 */ /* 0x020fe20000000015 */
[----:B------:R-:W-:Y:S06]  /*0670*/  @P2 BRA `(.L_x_103) ;  /* 0xfffffffc00182947 */ /* 0x000fec000383ffff */
.L_x_102:
[----:B------:R-:W-:Y:S05]  /*0680*/  BSYNC.RECONVERGENT B1 ;  /* 0x0000000000017941 */ /* 0x000fea0003800200 */
.L_x_101:
[----:B------:R-:W-:Y:S05]  /*0690*/  @!P1 BRA `(.L_x_100) ;  /* 0x00000004006c9947 */ /* 0x000fea0003800000 */
[----:B------:R-:W-:Y:S01]  /*06a0*/  ISETP.GE.U32.AND P1, PT, R24, 0x8, PT ;  /* 0x000000081800780c */ /* 0x000fe20003f26070 */
[----:B------:R-:W-:Y:S01]  /*06b0*/  BSSY.RECONVERGENT B1, `(.L_x_104) ;  /* 0x0000026000017945 */ /* 0x000fe20003800200 */
[----:B------:R-:W-:-:S04]  /*06c0*/  LOP3.LUT R26, R10, 0x7, RZ, 0xc0, !PT ;  /* 0x000000070a1a7812 */ /* 0x000fc800078ec0ff */
[----:B------:R-:W-:-:S07]  /*06d0*/  ISETP.NE.AND P2, PT, R26, RZ, PT ;  /* 0x000000ff1a00720c */ /* 0x000fce0003f45270 */
[----:B------:R-:W-:Y:S06]  /*06e0*/  @!P1 BRA `(.L_x_105) ;  /* 0x0000000000889947 */ /* 0x000fec0003800000 */
[----:B------:R-:W0:Y:S01]  /*06f0*/  LDC.64 R18, c[0x0][0x390] ;  /* 0x0000e400ff127b82 */ /* 0x000e220000000a00 */
[----:B------:R-:W1:Y:S01]  /*0700*/  LDCU.64 UR6, c[0x0][0x390] ;  /* 0x00007200ff0677ac */ /* 0x000e620008000a00 */
[CC--:B------:R-:W-:Y:S01]  /*0710*/  IADD3 R21, PT, PT, R12.reuse, R15.reuse, RZ ;  /* 0x0000000f0c157210 */ /* 0x0c0fe20007ffe0ff */
[----:B-----5:R-:W-:Y:S01]  /*0720*/  IMAD.WIDE.U32 R8, R15, 0x4, R4 ;  /* 0x000000040f087825 */ /* 0x020fe200078e0004 */
[----:B------:R-:W-:-:S04]  /*0730*/  IADD3 R7, P1, PT, R12, R15, RZ ;  /* 0x0000000f0c077210 */ /* 0x000fc80007f3e0ff */
[----:B------:R-:W-:Y:S01]  /*0740*/  IADD3.X R14, PT, PT, RZ, RZ, RZ, P1, !PT ;  /* 0x000000ffff0e7210 */ /* 0x000fe20000ffe4ff */
[----:B------:R-:W2:Y:S04]  /*0750*/  LDG.E R25, desc[UR8][R8.64+0x4] ;  /* 0x0000040808197981 */ /* 0x000ea8000c1e1900 */
[----:B------:R-:W3:Y:S01]  /*0760*/  LDG.E R16, desc[UR8][R8.64+0xc] ;  /* 0x00000c0808107981 */ /* 0x000ee2000c1e1900 */
[----:B-1----:R-:W-:-:S04]  /*0770*/  LEA R6, P1, R7, UR6, 0x2 ;  /* 0x0000000607067c11 */ /* 0x002fc8000f8210ff */
[----:B------:R-:W-:Y:S01]  /*0780*/  LEA.HI.X R7, R7, UR7, R14, 0x2, P1 ;  /* 0x0000000707077c11 */ /* 0x000fe200088f140e */
[----:B0-----:R-:W-:Y:S01]  /*0790*/  IMAD.WIDE.U32 R20, R21, 0x4, R18 ;  /* 0x0000000415147825 */ /* 0x001fe200078e0012 */
[----:B------:R-:W4:Y:S04]  /*07a0*/  LDG.E R14, desc[UR8][R8.64+0x8] ;  /* 0x00000808080e7981 */ /* 0x000f28000c1e1900 */
[----:B------:R-:W2:Y:S04]  /*07b0*/  LDG.E R18, desc[UR8][R8.64] ;  /* 0x0000000808127981 */ /* 0x000ea8000c1e1900 */
[----:B------:R-:W2:Y:S04]  /*07c0*/  LDG.E R20, desc[UR8][R20.64] ;  /* 0x0000000814147981 */ /* 0x000ea8000c1e1900 */
[----:B------:R-:W3:Y:S04]  /*07d0*/  LDG.E R24, desc[UR8][R6.64+0x4] ;  /* 0x0000040806187981 */ /* 0x000ee8000c1e1900 */
[----:B------:R-:W4:Y:S04]  /*07e0*/  LDG.E R19, desc[UR8][R6.64+0x8] ;  /* 0x0000080806137981 */ /* 0x000f28000c1e1900 */
[----:B------:R-:W4:Y:S04]  /*07f0*/  LDG.E R13, desc[UR8][R6.64+0xc] ;  /* 0x00000c08060d7981 */ /* 0x000f28000c1e1900 */
[----:B------:R-:W4:Y:S04]  /*0800*/  LDG.E R21, desc[UR8][R6.64+0x14] ;  /* 0x0000140806157981 */ /* 0x000f28000c1e1900 */
[----:B------:R-:W4:Y:S01]  /*0810*/  LDG.E R27, desc[UR8][R6.64+0x1c] ;  /* 0x00001c08061b7981 */ /* 0x000f22000c1e1900 */
[----:B--2---:R-:W-:-:S03]  /*0820*/  FFMA R23, R20, R18, R17 ;  /* 0x0000001214177223 */ /* 0x004fc60000000011 */
[----:B------:R-:W2:Y:S04]  /*0830*/  LDG.E R18, desc[UR8][R8.64+0x10] ;  /* 0x0000100808127981 */ /* 0x000ea8000c1e1900 */
[----:B------:R-:W2:Y:S01]  /*0840*/  LDG.E R17, desc[UR8][R6.64+0x10] ;  /* 0x0000100806117981 */ /* 0x000ea2000c1e1900 */
[----:B---3--:R-:W-:-:S03]  /*0850*/  FFMA R28, R24, R25, R23 ;  /* 0x00000019181c7223 */ /* 0x008fc60000000017 */
[----:B------:R-:W3:Y:S04]  /*0860*/  LDG.E R24, desc[UR8][R8.64+0x14] ;  /* 0x0000140808187981 */ /* 0x000ee8000c1e1900 */
[----:B------:R-:W3:Y:S04]  /*0870*/  LDG.E R20, desc[UR8][R8.64+0x18] ;  /* 0x0000180808147981 */ /* 0x000ee8000c1e1900 */
[----:B------:R-:W3:Y:S04]  /*0880*/  LDG.E R25, desc[UR8][R6.64+0x18] ;  /* 0x0000180806197981 */ /* 0x000ee8000c1e1900 */
[----:B------:R-:W3:Y:S01]  /*0890*/  LDG.E R23, desc[UR8][R8.64+0x1c] ;  /* 0x00001c0808177981 */ /* 0x000ee2000c1e1900 */
[----:B----4-:R-:W-:-:S04]  /*08a0*/  FFMA R14, R19, R14, R28 ;  /* 0x0000000e130e7223 */ /* 0x010fc8000000001c */
[----:B------:R-:W-:Y:S01]  /*08b0*/  FFMA R14, R13, R16, R14 ;  /* 0x000000100d0e7223 */ /* 0x000fe2000000000e */
[----:B------:R-:W-:-:S03]  /*08c0*/  IADD3 R15, PT, PT, R15, 0x8, RZ ;  /* 0x000000080f0f7810 */ /* 0x000fc60007ffe0ff */
[----:B--2---:R-:W-:-:S04]  /*08d0*/  FFMA R14, R17, R18, R14 ;  /* 0x00000012110e7223 */ /* 0x004fc8000000000e */
[----:B---3--:R-:W-:-:S04]  /*08e0*/  FFMA R14, R21, R24, R14 ;  /* 0x00000018150e7223 */ /* 0x008fc8000000000e */
[----:B------:R-:W-:-:S04]  /*08f0*/  FFMA R14, R25, R20, R14 ;  /* 0x00000014190e7223 */ /* 0x000fc8000000000e */
[----:B------:R-:W-:-:S07]  /*0900*/  FFMA R17, R27, R23, R14 ;  /* 0x000000171b117223 */ /* 0x000fce000000000e */
.L_x_105:
[----:B------:R-:W-:Y:S05]  /*0910*/  BSYNC.RECONVERGENT B1 ;  /* 0x0000000000017941 */ /* 0x000fea0003800200 */
.L_x_104:
        /* <DEDUP_REMOVED lines=13> */
[----:B------:R-:W3:Y:S04]  /*09f0*/  LDG.E R21, desc[UR8][R6.64+0x8] ;  /* 0x0000080806157981 */ /* 0x000ee8000c1e1900 */
[----:B------:R-:W4:Y:S01]  /*0a00*/  LDG.E R23, desc[UR8][R6.64+0xc] ;  /* 0x00000c0806177981 */ /* 0x000f22000c1e1900 */
[----:B-1----:R-:W-:Y:S01]  /*0a10*/  LEA R8, P1, R13, UR6, 0x2 ;  /* 0x000000060d087c11 */ /* 0x002fe2000f8210ff */
[----:B0-----:R-:W-:-:S03]  /*0a20*/  IMAD.WIDE.U32 R18, R9, 0x4, R18 ;  /* 0x0000000409127825 */ /* 0x001fc600078e0012 */
[----:B------:R-:W-:Y:S02]  /*0a30*/  LEA.HI.X R9, R13, UR7, R16, 0x2, P1 ;  /* 0x000000070d097c11 */ /* 0x000fe400088f1410 */
[----:B------:R-:W2:Y:S04]  /*0a40*/  LDG.E R13, desc[UR8][R6.64] ;  /* 0x00000008060d7981 */ /* 0x000ea8000c1e1900 */
[----:B------:R-:W2:Y:S04]  /*0a50*/  LDG.E R18, desc[UR8][R18.64] ;  /* 0x0000000812127981 */ /* 0x000ea8000c1e1900 */
[----:B------:R-:W3:Y:S04]  /*0a60*/  LDG.E R16, desc[UR8][R8.64+0x4] ;  /* 0x0000040808107981 */ /* 0x000ee8000c1e1900 */
[----:B------:R-:W4:Y:S04]  /*0a70*/  LDG.E R24, desc[UR8][R8.64+0x8] ;  /* 0x0000080808187981 */ /* 0x000f28000c1e1900 */
[----:B------:R-:W4:Y:S01]  /*0a80*/  LDG.E R26, desc[UR8][R8.64+0xc] ;  /* 0x00000c08081a7981 */ /* 0x000f22000c1e1900 */
[----:B------:R-:W-:-:S02]  /*0a90*/  VIADD R15, R15, 0x4 ;  /* 0x000000040f0f7836 */ /* 0x000fc40000000000 */
[----:B--2---:R-:W-:-:S04]  /*0aa0*/  FFMA R13, R18, R13, R17 ;  /* 0x0000000d120d7223 */ /* 0x004fc80000000011 */
[----:B---3--:R-:W-:-:S04]  /*0ab0*/  FFMA R13, R16, R20, R13 ;  /* 0x00000014100d7223 */ /* 0x008fc8000000000d */
[----:B----4-:R-:W-:-:S04]  /*0ac0*/  FFMA R13, R24, R21, R13 ;  /* 0x00000015180d7223 */ /* 0x010fc8000000000d */
[----:B------:R-:W-:-:S07]  /*0ad0*/  FFMA R17, R26, R23, R13 ;  /* 0x000000171a117223 */ /* 0x000fce000000000d */
.L_x_107:
[----:B------:R-:W-:Y:S05]  /*0ae0*/  BSYNC.RECONVERGENT B1 ;  /* 0x0000000000017941 */ /* 0x000fea0003800200 */
.L_x_106:
[----:B------:R-:W-:Y:S05]  /*0af0*/  @!P2 BRA `(.L_x_100) ;  /* 0x000000000054a947 */ /* 0x000fea0003800000 */
[----:B------:R-:W0:Y:S01]  /*0b00*/  LDC.64 R8, c[0x0][0x390] ;  /* 0x0000e400ff087b82 */ /* 0x000e220000000a00 */
[----:B------:R-:W-:Y:S01]  /*0b10*/  IADD3 R13, PT, PT, R12, R15, RZ ;  /* 0x0000000f0c0d7210 */ /* 0x000fe20007ffe0ff */
[----:B-----5:R-:W-:-:S04]  /*0b20*/  IMAD.WIDE.U32 R6, R15, 0x4, R4 ;  /* 0x000000040f067825 */ /* 0x020fc800078e0004 */
[----:B0-----:R-:W-:Y:S02]  /*0b30*/  IMAD.WIDE.U32 R8, R13, 0x4, R8 ;  /* 0x000000040d087825 */ /* 0x001fe400078e0008 */
[----:B------:R-:W2:Y:S04]  /*0b40*/  LDG.E R13, desc[UR8][R6.64] ;  /* 0x00000008060d7981 */ /* 0x000ea8000c1e1900 */
[----:B------:R-:W2:Y:S01]  /*0b50*/  LDG.E R8, desc[UR8][R8.64] ;  /* 0x0000000808087981 */ /* 0x000ea2000c1e1900 */
[----:B------:R-:W-:Y:S01]  /*0b60*/  ISETP.NE.AND P1, PT, R14, 0x1, PT ;  /* 0x000000010e00780c */ /* 0x000fe20003f25270 */
[----:B--2---:R-:W-:-:S12]  /*0b70*/  FFMA R17, R8, R13, R17 ;  /* 0x0000000d08117223 */ /* 0x004fd80000000011 */
[----:B------:R-:W-:Y:S05]  /*0b80*/  @!P1 BRA `(.L_x_100) ;  /* 0x0000000000309947 */ /* 0x000fea0003800000 */
[----:B------:R-:W0:Y:S01]  /*0b90*/  LDCU.64 UR6, c[0x0][0x390] ;  /* 0x00007200ff0677ac */ /* 0x000e220008000a00 */
[----:B------:R-:W-:Y:S01]  /*0ba0*/  IADD3 R15, P2, PT, R12, R15, RZ ;  /* 0x0000000f0c0f7210 */ /* 0x000fe20007f5e0ff */
[----:B------:R-:W2:Y:S01]  /*0bb0*/  LDG.E R13, desc[UR8][R6.64+0x4] ;  /* 0x00000408060d7981 */ /* 0x000ea2000c1e1900 */
[----:B------:R-:W-:Y:S02]  /*0bc0*/  ISETP.NE.AND P1, PT, R14, 0x2, PT ;  /* 0x000000020e00780c */ /* 0x000fe40003f25270 */
[----:B------:R-:W-:Y:S02]  /*0bd0*/  IADD3.X R14, PT, PT, RZ, RZ, RZ, P2, !PT ;  /* 0x000000ffff0e7210 */ /* 0x000fe400017fe4ff */
[----:B0-----:R-:W-:-:S04]  /*0be0*/  LEA R8, P2, R15, UR6, 0x2 ;  /* 0x000000060f087c11 */ /* 0x001fc8000f8410ff */
[----:B------:R-:W-:-:S05]  /*0bf0*/  LEA.HI.X R9, R15, UR7, R14, 0x2, P2 ;  /* 0x000000070f097c11 */ /* 0x000fca00090f140e */
[----:B------:R-:W3:Y:S04]  /*0c00*/  @P1 LDG.E R15, desc[UR8][R6.64+0x8] ;  /* 0x00000808060f1981 */ /* 0x000ee8000c1e1900 */
[----:B------:R-:W2:Y:S04]  /*0c10*/  LDG.E R14, desc[UR8][R8.64+0x4] ;  /* 0x00000408080e7981 */ /* 0x000ea8000c1e1900 */
[----:B------:R-:W3:Y:S01]  /*0c20*/  @P1 LDG.E R16, desc[UR8][R8.64+0x8] ;  /* 0x0000080808101981 */ /* 0x000ee2000c1e1900 */
[----:B--2---:R-:W-:-:S04]  /*0c30*/  FFMA R17, R14, R13, R17 ;  /* 0x0000000d0e117223 */ /* 0x004fc80000000011 */
[----:B---3--:R-:W-:-:S07]  /*0c40*/  @P1 FFMA R17, R16, R15, R17 ;  /* 0x0000000f10111223 */ /* 0x008fce0000000011 */
.L_x_100:
[----:B------:R-:W-:Y:S05]  /*0c50*/  BSYNC.RECONVERGENT B0 ;  /* 0x0000000000007941 */ /* 0x000fea0003800200 */
.L_x_99:
[----:B------:R0:W-:Y:S01]  /*0c60*/  STG.E desc[UR8][R2.64+0x20], R17 ;  /* 0x0000201102007986 */ /* 0x0001e2000c101908 */
[----:B------:R-:W-:Y:S01]  /*0c70*/  ISETP.GE.AND P1, PT, R22, RZ, PT ;  /* 0x000000ff1600720c */ /* 0x000fe20003f26270 */
[----:B------:R-:W-:Y:S01]  /*0c80*/  BSSY.RECONVERGENT B0, `(.L_x_108) ;  /* 0x00000a1000007945 */ /* 0x000fe20003800200 */
[----:B------:R-:W-:-:S11]  /*0c90*/  MOV R19, RZ ;  /* 0x000000ff00137202 */ /* 0x000fd60000000f00 */
[----:B0-----:R-:W-:Y:S05]  /*0ca0*/  @!P1 BRA `(.L_x_109) ;  /* 0x0000000800789947 */ /* 0x001fea0003800000 */
[----:B------:R-:W-:Y:S01]  /*0cb0*/  ISETP.GE.U32.AND P1, PT, R22, 0xf, PT ;  /* 0x0000000f1600780c */ /* 0x000fe20003f26070 */
[----:B------:R-:W-:Y:S01]  /*0cc0*/  BSSY.RECONVERGENT B1, `(.L_x_110) ;  /* 0x0000040000017945 */ /* 0x000fe20003800200 */
[----:B------:R-:W-:Y:S01]  /*0cd0*/  LOP3.LUT R20, R10, 0xf, RZ, 0xc0, !PT ;  /* 0x0000000f0a147812 */ /* 0x000fe200078ec0ff */
[----:B------:R-:W-:Y:S01]  /*0ce0*/  HFMA2 R19, -RZ, RZ, 0, 0 ;  /* 0x00000000ff137431 */ /* 0x000fe200000001ff */
[----:B------:R-:W-:Y:S02]  /*0cf0*/  MOV R13, RZ ;  /* 0x000000ff000d7202 */ /* 0x000fe40000000f00 */
[----:B------:R-:W-:-:S07]  /*0d00*/  ISETP.NE.AND P2, PT, R20, RZ, PT ;  /* 0x000000ff1400720c */ /* 0x000fce0003f45270 */
[----:B------:R-:W-:Y:S06]  /*0d10*/  @!P1 BRA `(.L_x_111) ;  /* 0x0000000000e89947 */ /* 0x000fec0003800000 */
[----:B------:R-:W-:Y:S01]  /*0d20*/  LOP3.LUT R13, R10, 0xfffffff0, RZ, 0xc0, !PT ;  /* 0xfffffff00a0d7812 */ /* 0x000fe200078ec0ff */
[----:B------:R-:W-:Y:S01]  /*0d30*/  IMAD.MOV.U32 R19, RZ, RZ, RZ ;  /* 0x000000ffff137224 */ /* 0x000fe200078e00ff */
[----:B------:R-:W-:-:S07]  /*0d40*/  MOV R15, RZ ;  /* 0x000000ff000f7202 */ /* 0x000fce0000000f00 */
.L_x_112:
[----:B------:R-:W0:Y:S01]  /*0d50*/  LDC.64 R6, c[0x0][0x398] ;  /* 0x0000e600ff067b82 */ /* 0x000e220000000a00 */
[----:B------:R-:W-:Y:S01]  /*0d60*/  IADD3 R17, PT, PT, R12, R15, RZ ;  /* 0x0000000f0c117210 */ /* 0x000fe20007ffe0ff */
[----:B-----5:R-:W-:-:S05]  /*0d70*/  IMAD.WIDE.U32 R8, R15, 0x4, R4 ;  /* 0x000000040f087825 */ /* 0x020fca00078e0004 */
[----:B------:R-:W2:Y:S04]  /*0d80*/  LDG.E R24, desc[UR8][R8.64+0x4] ;  /* 0x0000040808187981 */ /* 0x000ea8000c1e1900 */
[----:B------:R-:W3:Y:S04]  /*0d90*/  LDG.E R22, desc[UR8][R8.64+0x8] ;  /* 0x0000080808167981 */ /* 0x000ee8000c1e1900 */
[----:B------:R-:W4:Y:S04]  /*0da0*/  LDG.E R18, desc[UR8][R8.64+0xc] ;  /* 0x00000c0808127981 */ /* 0x000f28000c1e1900 */
[----:B------:R-:W4:Y:S04]  /*0db0*/  LDG.E R16, desc[UR8][R8.64+0x10] ;  /* 0x0000100808107981 */ /* 0x000f28000c1e1900 */
[----:B------:R-:W4:Y:S01]  /*0dc0*/  LDG.E R26, desc[UR8][R8.64+0x3c] ;  /* 0x00003c08081a7981 */ /* 0x000f22000c1e1900 */
[----:B0-----:R-:W-:-:S03]  /*0dd0*/  IMAD.WIDE.U32 R6, R17, 0x4, R6 ;  /* 0x0000000411067825 */ /* 0x001fc600078e0006 */
[----:B------:R-:W2:Y:S04]  /*0de0*/  LDG.E R17, desc[UR8][R8.64] ;  /* 0x0000000808117981 */ /* 0x000ea8000c1e1900 */
[----:B------:R-:W2:Y:S04]  /*0df0*/  LDG.E R14, desc[UR8][R6.64] ;  /* 0x00000008060e7981 */ /* 0x000ea8000c1e1900 */
[----:B------:R-:W3:Y:S04]  /*0e00*/  LDG.E R27, desc[UR8][R6.64+0x4] ;  /* 0x00000408061b7981 */ /* 0x000ee8000c1e1900 */
[----:B------:R-:W4:Y:S04]  /*0e10*/  LDG.E R25, desc[UR8][R6.64+0x8] ;  /* 0x0000080806197981 */ /* 0x000f28000c1e1900 */
[----:B------:R-:W4:Y:S04]  /*0e20*/  LDG.E R23, desc[UR8][R6.64+0xc] ;  /* 0x00000c0806177981 */ /* 0x000f28000c1e1900 */
[----:B------:R-:W4:Y:S01]  /*0e30*/  LDG.E R21, desc[UR8][R6.64+0x10] ;  /* 0x0000100806157981 */ /* 0x000f22000c1e1900 */
[----:B--2---:R-:W-:-:S03]  /*0e40*/  FFMA R14, R14, R17, R19 ;  /* 0x000000110e0e7223 */ /* 0x004fc60000000013 */
[----:B------:R-:W2:Y:S01]  /*0e50*/  LDG.E R17, desc[UR8][R8.64+0x14] ;  /* 0x0000140808117981 */ /* 0x000ea2000c1e1900 */
[----:B---3--:R-:W-:-:S03]  /*0e60*/  FFMA R24, R27, R24, R14 ;  /* 0x000000181b187223 */ /* 0x008fc6000000000e */
[----:B------:R-:W2:Y:S01]  /*0e70*/  LDG.E R14, desc[UR8][R6.64+0x14] ;  /* 0x00001408060e7981 */ /* 0x000ea2000c1e1900 */
[----:B----4-:R-:W-:-:S03]  /*0e80*/  FFMA R24, R25, R22, R24 ;  /* 0x0000001619187223 */ /* 0x010fc60000000018 */
[----:B------:R-:W3:Y:S04]  /*0e90*/  LDG.E R22, desc[UR8][R8.64+0x18] ;  /* 0x0000180808167981 */ /* 0x000ee8000c1e1900 */
[----:B------:R-:W3:Y:S01]  /*0ea0*/  LDG.E R25, desc[UR8][R6.64+0x18] ;  /* 0x0000180806197981 */ /* 0x000ee2000c1e1900 */
[----:B------:R-:W-:-:S03]  /*0eb0*/  FFMA R24, R23, R18, R24 ;  /* 0x0000001217187223 */ /* 0x000fc60000000018 */
[----:B------:R-:W4:Y:S04]  /*0ec0*/  LDG.E R18, desc[UR8][R8.64+0x1c] ;  /* 0x00001c0808127981 */ /* 0x000f28000c1e1900 */
[----:B------:R-:W4:Y:S01]  /*0ed0*/  LDG.E R23, desc[UR8][R6.64+0x1c] ;  /* 0x00001c0806177981 */ /* 0x000f22000c1e1900 */
[----:B------:R-:W-:-:S03]  /*0ee0*/  FFMA R21, R21, R16, R24 ;  /* 0x0000001015157223 */ /* 0x000fc60000000018 */
        /* <DEDUP_REMOVED lines=8> */
[----:B------:R-:W2:Y:S04]  /*0f70*/  LDG.E R14, desc[UR8][R8.64+0x28] ;  /* 0x00002808080e7981 */ /* 0x000ea8000c1e1900 */
[----:B------:R-:W3:Y:S01]  /*0f80*/  LDG.E R25, desc[UR8][R8.64+0x34] ;  /* 0x0000340808197981 */ /* 0x000ee2000c1e1900 */
[----:B----4-:R-:W-:-:S03]  /*0f90*/  FFMA R22, R23, R18, R22 ;  /* 0x0000001217167223 */ /* 0x010fc60000000016 */
[----:B------:R-:W4:Y:S04]  /*0fa0*/  LDG.E R18, desc[UR8][R6.64+0x2c] ;  /* 0x00002c0806127981 */ /* 0x000f28000c1e1900 */
[----:B------:R-:W3:Y:S01]  /*0fb0*/  LDG.E R23, desc[UR8][R8.64+0x30] ;  /* 0x0000300808177981 */ /* 0x000ee2000c1e1900 */
[----:B------:R-:W-:-:S03]  /*0fc0*/  FFMA R27, R27, R24, R22 ;  /* 0x000000181b1b7223 */ /* 0x000fc60000000016 */
[----:B------:R-:W3:Y:S04]  /*0fd0*/  LDG.E R22, desc[UR8][R6.64+0x30] ;  /* 0x0000300806167981 */ /* 0x000ee8000c1e1900 */
[----:B------:R-:W3:Y:S01]  /*0fe0*/  LDG.E R24, desc[UR8][R6.64+0x34] ;  /* 0x0000340806187981 */ /* 0x000ee2000c1e1900 */
[----:B------:R-:W-:-:S03]  /*0ff0*/  FFMA R28, R16, R19, R27 ;  /* 0x00000013101c7223 */ /* 0x000fc6000000001b */
[----:B------:R-:W3:Y:S04]  /*1000*/  LDG.E R19, desc[UR8][R8.64+0x38] ;  /* 0x0000380808137981 */ /* 0x000ee8000c1e1900 */
[----:B------:R-:W3:Y:S04]  /*1010*/  LDG.E R16, desc[UR8][R6.64+0x38] ;  /* 0x0000380806107981 */ /* 0x000ee8000c1e1900 */
[----:B------:R-:W3:Y:S01]  /*1020*/  LDG.E R27, desc[UR8][R6.64+0x3c] ;  /* 0x00003c08061b7981 */ /* 0x000ee2000c1e1900 */
[----:B------:R-:W-:-:S04]  /*1030*/  IADD3 R15, PT, PT, R15, 0x10, RZ ;  /* 0x000000100f0f7810 */ /* 0x000fc80007ffe0ff */
[----:B------:R-:W-:Y:S01]  /*1040*/  ISETP.NE.AND P1, PT, R15, R13, PT ;  /* 0x0000000d0f00720c */ /* 0x000fe20003f25270 */
[----:B--2---:R-:W-:-:S04]  /*1050*/  FFMA R17, R17, R14, R28 ;  /* 0x0000000e11117223 */ /* 0x004fc8000000001c */
[----:B----4-:R-:W-:-:S04]  /*1060*/  FFMA R17, R18, R21, R17 ;  /* 0x0000001512117223 */ /* 0x010fc80000000011 */
[----:B---3--:R-:W-:-:S04]  /*1070*/  FFMA R17, R22, R23, R17 ;  /* 0x0000001716117223 */ /* 0x008fc80000000011 */
[----:B------:R-:W-:-:S04]  /*1080*/  FFMA R17, R24, R25, R17 ;  /* 0x0000001918117223 */ /* 0x000fc80000000011 */
[----:B------:R-:W-:-:S04]  /*1090*/  FFMA R19, R16, R19, R17 ;  /* 0x0000001310137223 */ /* 0x000fc80000000011 */
[----:B------:R-:W-:Y:S01]  /*10a0*/  FFMA R19, R27, R26, R19 ;  /* 0x0000001a1b137223 */ /* 0x000fe20000000013 */
[----:B------:R-:W-:Y:S06]  /*10b0*/  @P1 BRA `(.L_x_112) ;  /* 0xfffffffc00241947 */ /* 0x000fec000383ffff */
.L_x_111:
[----:B------:R-:W-:Y:S05]  /*10c0*/  BSYNC.RECONVERGENT B1 ;  /* 0x0000000000017941 */ /* 0x000fea0003800200 */
.L_x_110:
[----:B------:R-:W-:Y:S05]  /*10d0*/  @!P2 BRA `(.L_x_109) ;  /* 0x00000004006ca947 */ /* 0x000fea0003800000 */
[----:B------:R-:W-:Y:S01]  /*10e0*/  ISETP.GE.U32.AND P1, PT, R20, 0x8, PT ;  /* 0x000000081400780c */ /* 0x000fe20003f26070 */
[----:B------:R-:W-:Y:S01]  /*10f0*/  BSSY.RECONVERGENT B1, `(.L_x_113) ;  /* 0x0000026000017945 */ /* 0x000fe20003800200 */
[----:B------:R-:W-:-:S04]  /*1100*/  LOP3.LUT R27, R10, 0x7, RZ, 0xc0, !PT ;  /* 0x000000070a1b7812 */ /* 0x000fc800078ec0ff */
[----:B------:R-:W-:-:S07]  /*1110*/  ISETP.NE.AND P2, PT, R27, RZ, PT ;  /* 0x000000ff1b00720c */ /* 0x000fce0003f45270 */
[----:B------:R-:W-:Y:S06]  /*1120*/  @!P1 BRA `(.L_x_114) ;  /* 0x0000000000889947 */ /* 0x000fec0003800000 */
[----:B------:R-:W0:Y:S01]  /*1130*/  LDC.64 R20, c[0x0][0x398] ;  /* 0x0000e600ff147b82 */ /* 0x000e220000000a00 */
[----:B------:R-:W-:Y:S01]  /*1140*/  IADD3 R7, PT, PT, R12, R13, RZ ;  /* 0x0000000d0c077210 */ /* 0x000fe20007ffe0ff */
[----:B-----5:R-:W-:Y:S01]  /*1150*/  IMAD.WIDE.U32 R8, R13, 0x4, R4 ;  /* 0x000000040d087825 */ /* 0x020fe200078e0004 */
[----:B------:R-:W1:Y:S04]  /*1160*/  LDCU.64 UR6, c[0x0][0x398] ;  /* 0x00007300ff0677ac */ /* 0x000e680008000a00 */
[----:B------:R-:W2:Y:S04]  /*1170*/  LDG.E R22, desc[UR8][R8.64] ;  /* 0x0000000808167981 */ /* 0x000ea8000c1e1900 */
[----:B------:R-:W3:Y:S04]  /*1180*/  LDG.E R16, desc[UR8][R8.64+0x8] ;  /* 0x0000080808107981 */ /* 0x000ee8000c1e1900 */
[----:B------:R-:W4:Y:S04]  /*1190*/  LDG.E R18, desc[UR8][R8.64+0xc] ;  /* 0x00000c0808127981 */ /* 0x000f28000c1e1900 */
[----:B------:R-:W4:Y:S04]  /*11a0*/  LDG.E R23, desc[UR8][R8.64+0x10] ;  /* 0x0000100808177981 */ /* 0x000f28000c1e1900 */
[----:B------:R-:W4:Y:S01]  /*11b0*/  LDG.E R25, desc[UR8][R8.64+0x14] ;  /* 0x0000140808197981 */ /* 0x000f22000c1e1900 */
[----:B0-----:R-:W-:-:S03]  /*11c0*/  IMAD.WIDE.U32 R20, R7, 0x4, R20 ;  /* 0x0000000407147825 */ /* 0x001fc600078e0014 */
[----:B------:R-:W4:Y:S04]  /*11d0*/  LDG.E R26, desc[UR8][R8.64+0x18] ;  /* 0x00001808081a7981 */ /* 0x000f28000c1e1900 */
[----:B------:R-:W2:Y:S01]  /*11e0*/  LDG.E R20, desc[UR8][R20.64] ;  /* 0x0000000814147981 */ /* 0x000ea2000c1e1900 */
[----:B------:R-:W-:-:S03]  /*11f0*/  IADD3 R7, P1, PT, R12, R13, RZ ;  /* 0x0000000d0c077210 */ /* 0x000fc60007f3e0ff */
[----:B------:R-:W4:Y:S01]  /*1200*/  LDG.E R29, desc[UR8][R8.64+0x1c] ;  /* 0x00001c08081d7981 */ /* 0x000f22000c1e1900 */
[----:B------:R-:W-:Y:S02]  /*1210*/  IADD3.X R14, PT, PT, RZ, RZ, RZ, P1, !PT ;  /* 0x000000ffff0e7210 */ /* 0x000fe40000ffe4ff */
[----:B-1----:R-:W-:-:S04]  /*1220*/  LEA R6, P1, R7, UR6, 0x2 ;  /* 0x0000000607067c11 */ /* 0x002fc8000f8210ff */
[----:B------:R-:W-:Y:S02]  /*1230*/  LEA.HI.X R7, R7, UR7, R14, 0x2, P1 ;  /* 0x0000000707077c11 */ /* 0x000fe400088f140e */
[----:B------:R-:W3:Y:S04]  /*1240*/  LDG.E R14, desc[UR8][R8.64+0x4] ;  /* 0x00000408080e7981 */ /* 0x000ee8000c1e1900 */
[----:B------:R-:W3:Y:S04]  /*1250*/  LDG.E R15, desc[UR8][R6.64+0x4] ;  /* 0x00000408060f7981 */ /* 0x000ee8000c1e1900 */
[----:B------:R-:W4:Y:S04]  /*1260*/  LDG.E R17, desc[UR8][R6.64+0x8] ;  /* 0x0000080806117981 */ /* 0x000f28000c1e1900 */
[----:B------:R-:W4:Y:S04]  /*1270*/  LDG.E R21, desc[UR8][R6.64+0xc] ;  /* 0x00000c0806157981 */ /* 0x000f28000c1e1900 */
[----:B------:R-:W4:Y:S01]  /*1280*/  LDG.E R24, desc[UR8][R6.64+0x1c] ;  /* 0x00001c0806187981 */ /* 0x000f22000c1e1900 */
[----:B--2---:R-:W-:-:S03]  /*1290*/  FFMA R28, R20, R22, R19 ;  /* 0x00000016141c7223 */ /* 0x004fc60000000013 */
[----:B------:R-:W2:Y:S04]  /*12a0*/  LDG.E R22, desc[UR8][R6.64+0x10] ;  /* 0x0000100806167981 */ /* 0x000ea8000c1e1900 */
[----:B------:R-:W2:Y:S04]  /*12b0*/  LDG.E R20, desc[UR8][R6.64+0x14] ;  /* 0x0000140806147981 */ /* 0x000ea8000c1e1900 */
[----:B------:R-:W2:Y:S01]  /*12c0*/  LDG.E R19, desc[UR8][R6.64+0x18] ;  /* 0x0000180806137981 */ /* 0x000ea2000c1e1900 */
[----:B---3--:R-:W-:-:S04]  /*12d0*/  FFMA R14, R15, R14, R28 ;  /* 0x0000000e0f0e7223 */ /* 0x008fc8000000001c */
[----:B----4-:R-:W-:-:S04]  /*12e0*/  FFMA R14, R17, R16, R14 ;  /* 0x00000010110e7223 */ /* 0x010fc8000000000e */
[----:B------:R-:W-:Y:S01]  /*12f0*/  FFMA R21, R21, R18, R14 ;  /* 0x0000001215157223 */ /* 0x000fe2000000000e */
[----:B------:R-:W-:-:S03]  /*1300*/  VIADD R13, R13, 0x8 ;  /* 0x000000080d0d7836 */ /* 0x000fc60000000000 */
[----:B--2---:R-:W-:-:S04]  /*1310*/  FFMA R21, R22, R23, R21 ;  /* 0x0000001716157223 */ /* 0x004fc80000000015 */
[----:B------:R-:W-:-:S04]  /*1320*/  FFMA R20, R20, R25, R21 ;  /* 0x0000001914147223 */ /* 0x000fc80000000015 */
[----:B------:R-:W-:-:S04]  /*1330*/  FFMA R19, R19, R26, R20 ;  /* 0x0000001a13137223 */ /* 0x000fc80000000014 */
[----:B------:R-:W-:-:S07]  /*1340*/  FFMA R19, R24, R29, R19 ;  /* 0x0000001d18137223 */ /* 0x000fce0000000013 */
.L_x_114:
[----:B------:R-:W-:Y:S05]  /*1350*/  BSYNC.RECONVERGENT B1 ;  /* 0x0000000000017941 */ /* 0x000fea0003800200 */
.L_x_113:
        /* <DEDUP_REMOVED lines=23> */
[----:B------:R-:W-:Y:S01]  /*14d0*/  IADD3 R13, PT, PT, R13, 0x4, RZ ;  /* 0x000000040d0d7810 */ /* 0x000fe20007ffe0ff */
[----:B--2---:R-:W-:-:S04]  /*14e0*/  FFMA R16, R14, R16, R19 ;  /* 0x000000100e107223 */ /* 0x004fc80000000013 */
[----:B---3--:R-:W-:-:S04]  /*14f0*/  FFMA R16, R17, R18, R16 ;  /* 0x0000001211107223 */ /* 0x008fc80000000010 */
[----:B----4-:R-:W-:-:S04]  /*1500*/  FFMA R16, R21, R20, R16 ;  /* 0x0000001415107223 */ /* 0x010fc80000000010 */
[----:B------:R-:W-:-:S07]  /*1510*/  FFMA R19, R23, R22, R16 ;  /* 0x0000001617137223 */ /* 0x000fce0000000010 */
.L_x_116:
[----:B------:R-:W-:Y:S05]  /*1520*/  BSYNC.RECONVERGENT B1 ;  /* 0x0000000000017941 */ /* 0x000fea0003800200 */
.L_x_115:
[----:B------:R-:W-:Y:S05]  /*1530*/  @!P2 BRA `(.L_x_109) ;  /* 0x000000000054a947 */ /* 0x000fea0003800000 */
[----:B------:R-:W0:Y:S01]  /*1540*/  LDC.64 R6, c[0x0][0x398] ;  /* 0x0000e600ff067b82 */ /* 0x000e220000000a00 */
[----:B------:R-:W-:Y:S01]  /*1550*/  IADD3 R9, PT, PT, R12, R13, RZ ;  /* 0x0000000d0c097210 */ /* 0x000fe20007ffe0ff */
[----:B-----5:R-:W-:-:S05]  /*1560*/  IMAD.WIDE.U32 R4, R13, 0x4, R4 ;  /* 0x000000040d047825 */ /* 0x020fca00078e0004 */
[----:B------:R-:W2:Y:S01]  /*1570*/  LDG.E R8, desc[UR8][R4.64] ;  /* 0x0000000804087981 */ /* 0x000ea2000c1e1900 */
[----:B0-----:R-:W-:-:S06]  /*1580*/  IMAD.WIDE.U32 R6, R9, 0x4, R6 ;  /* 0x0000000409067825 */ /* 0x001fcc00078e0006 */
        /* <DEDUP_REMOVED lines=16> */
.L_x_109:
[----:B------:R-:W-:Y:S05]  /*1690*/  BSYNC.RECONVERGENT B0 ;  /* 0x0000000000007941 */ /* 0x000fea0003800200 */
.L_x_108:
[----:B------:R0:W-:Y:S01]  /*16a0*/  STG.E desc[UR8][R2.64+0x24], R19 ;  /* 0x0000241302007986 */ /* 0x0001e2000c101908 */
[----:B------:R-:W-:Y:S05]  /*16b0*/  @!P0 BRA `(.L_x_117) ;  /* 0xffffffe800888947 */ /* 0x000fea000383ffff */
[----:B------:R-:W-:Y:S05]  /*16c0*/  EXIT ;  /* 0x000000000000794d */ /* 0x000fea0003800000 */
.L_x_118:
        /* <DEDUP_REMOVED lines=11> */
.L_x_689:


//--------------------- .text._Z8rk3_stepiP9Element_tfff --------------------------
	.section	.text._Z8rk3_stepiP9Element_tfff,"ax",@progbits
	.align	128
        .global         _Z8rk3_stepiP9Element_tfff
        .type           _Z8rk3_stepiP9Element_tfff,@function
        .size           _Z8rk3_stepiP9Element_tfff,(.L_x_690 - _Z8rk3_stepiP9Element_tfff)
        .other          _Z8rk3_stepiP9Element_tfff,@"STO_CUDA_ENTRY STV_DEFAULT"
_Z8rk3_stepiP9Element_tfff:
.text._Z8rk3_stepiP9Element_tfff:
        /* <DEDUP_REMOVED lines=8> */
[----:B------:R-:W0:Y:S01]  /*0080*/  LDC R4, c[0x0][0x398] ;  /* 0x0000e600ff047b82 */ /* 0x000e220000000800 */
[----:B------:R-:W1:Y:S01]  /*0090*/  LDCU UR4, c[0x0][0x370] ;  /* 0x00006e00ff0477ac */ /* 0x000e620008000800 */
[----:B------:R-:W0:Y:S01]  /*00a0*/  LDCU UR5, c[0x0][0x390] ;  /* 0x00007200ff0577ac */ /* 0x000e220008000800 */
[----:B------:R-:W2:Y:S01]  /*00b0*/  LDCU.64 UR6, c[0x0][0x358] ;  /* 0x00006b00ff0677ac */ /* 0x000ea20008000a00 */
[----:B------:R-:W3:Y:S01]  /*00c0*/  LDCU UR8, c[0x0][0x394] ;  /* 0x00007280ff0877ac */ /* 0x000ee20008000800 */
[----:B-1----:R-:W-:Y:S02]  /*00d0*/  IMAD R5, R5, UR4, RZ ;  /* 0x0000000405057c24 */ /* 0x002fe4000f8e02ff */
[----:B0-23--:R-:W-:-:S07]  /*00e0*/  FMUL R4, R4, UR5 ;  /* 0x0000000504047c20 */ /* 0x00dfce0008400000 */
.L_x_122:
[----:B------:R-:W0:Y:S01]  /*00f0*/  LDC.64 R2, c[0x0][0x388] ;  /* 0x0000e200ff027b82 */ /* 0x000e220000000a00 */
[----:B------:R-:W1:Y:S01]  /*0100*/  LDCU UR4, c[0x0][0x380] ;  /* 0x00007000ff0477ac */ /* 0x000e620008000800 */
[----:B0-----:R-:W-:-:S05]  /*0110*/  IMAD.WIDE R2, R0, 0x40, R2 ;  /* 0x0000004000027825 */ /* 0x001fca00078e0202 */
[----:B------:R-:W2:Y:S01]  /*0120*/  LDG.E R6, desc[UR6][R2.64] ;  /* 0x0000000602067981 */ /* 0x000ea2000c1e1900 */
[----:B------:R-:W-:Y:S01]  /*0130*/  IADD3 R0, PT, PT, R5, R0, RZ ;  /* 0x0000000005007210 */ /* 0x000fe20007ffe0ff */
[----:B------:R-:W-:Y:S03]  /*0140*/  BSSY.RECONVERGENT B0, `(.L_x_119) ;  /* 0x0000019000007945 */ /* 0x000fe60003800200 */
[----:B-1----:R-:W-:Y:S02]  /*0150*/  ISETP.GE.AND P0, PT, R0, UR4, PT ;  /* 0x0000000400007c0c */ /* 0x002fe4000bf06270 */
[----:B--2---:R-:W-:-:S13]  /*0160*/  ISETP.GE.AND P1, PT, R6, RZ, PT ;  /* 0x000000ff0600720c */ /* 0x004fda0003f26270 */
[----:B------:R-:W-:Y:S05]  /*0170*/  @!P1 BRA `(.L_x_120) ;  /* 0x0000000000549947 */ /* 0x000fea0003800000 */
[----:B------:R-:W-:-:S07]  /*0180*/  HFMA2 R15, -RZ, RZ, 0, 0 ;  /* 0x00000000ff0f7431 */ /* 0x000fce00000001ff */
.L_x_121:
[----:B------:R-:W2:Y:S04]  /*0190*/  LDG.E.64 R8, desc[UR6][R2.64+0x30] ;  /* 0x0000300602087981 */ /* 0x000ea8000c1e1b00 */
[----:B------:R-:W3:Y:S01]  /*01a0*/  LDG.E.64 R6, desc[UR6][R2.64+0x38] ;  /* 0x0000380602067981 */ /* 0x000ee2000c1e1b00 */
[----:B--2---:R-:W-:-:S04]  /*01b0*/  IMAD.WIDE.U32 R8, R15, 0x4, R8 ;  /* 0x000000040f087825 */ /* 0x004fc800078e0008 */
[----:B---3--:R-:W-:Y:S02]  /*01c0*/  IMAD.WIDE.U32 R6, R15, 0x4, R6 ;  /* 0x000000040f067825 */ /* 0x008fe400078e0006 */
[----:B------:R-:W2:Y:S04]  /*01d0*/  LDG.E R9, desc[UR6][R8.64] ;  /* 0x0000000608097981 */ /* 0x000ea8000c1e1900 */
[----:B------:R-:W2:Y:S02]  /*01e0*/  LDG.E R10, desc[UR6][R6.64] ;  /* 0x00000006060a7981 */ /* 0x000ea4000c1e1900 */
[----:B--2---:R-:W-:-:S05]  /*01f0*/  FFMA R17, R10, UR8, R9 ;  /* 0x000000080a117c23 */ /* 0x004fca0008000009 */
[----:B------:R0:W-:Y:S04]  /*0200*/  STG.E desc[UR6][R6.64], R17 ;  /* 0x0000001106007986 */ /* 0x0001e8000c101906 */
[----:B------:R-:W2:Y:S04]  /*0210*/  LDG.E.64 R10, desc[UR6][R2.64+0x38] ;  /* 0x00003806020a7981 */ /* 0x000ea8000c1e1b00 */
[----:B------:R-:W3:Y:S01]  /*0220*/  LDG.E.64 R12, desc[UR6][R2.64+0x28] ;  /* 0x00002806020c7981 */ /* 0x000ee2000c1e1b00 */
[----:B--2---:R-:W-:-:S04]  /*0230*/  IMAD.WIDE.U32 R10, R15, 0x4, R10 ;  /* 0x000000040f0a7825 */ /* 0x004fc800078e000a */
[----:B---3--:R-:W-:Y:S02]  /*0240*/  IMAD.WIDE.U32 R12, R15, 0x4, R12 ;  /* 0x000000040f0c7825 */ /* 0x008fe400078e000c */
[----:B------:R-:W2:Y:S04]  /*0250*/  LDG.E R11, desc[UR6][R10.64] ;  /* 0x000000060a0b7981 */ /* 0x000ea8000c1e1900 */
[----:B------:R-:W2:Y:S02]  /*0260*/  LDG.E R19, desc[UR6][R12.64] ;  /* 0x000000060c137981 */ /* 0x000ea4000c1e1900 */
[----:B--2---:R-:W-:-:S05]  /*0270*/  FFMA R19, R4, R11, R19 ;  /* 0x0000000b04137223 */ /* 0x004fca0000000013 */
[----:B------:R0:W-:Y:S04]  /*0280*/  STG.E desc[UR6][R12.64], R19 ;  /* 0x000000130c007986 */ /* 0x0001e8000c101906 */
[----:B------:R-:W2:Y:S02]  /*0290*/  LDG.E R8, desc[UR6][R2.64] ;  /* 0x0000000602087981 */ /* 0x000ea4000c1e1900 */
[C---:B--2---:R-:W-:Y:S02]  /*02a0*/  ISETP.GE.AND P1, PT, R15.reuse, R8, PT ;  /* 0x000000080f00720c */ /* 0x044fe40003f26270 */
[----:B------:R-:W-:-:S11]  /*02b0*/  IADD3 R15, PT, PT, R15, 0x1, RZ ;  /* 0x000000010f0f7810 */ /* 0x000fd60007ffe0ff */
[----:B0-----:R-:W-:Y:S05]  /*02c0*/  @!P1 BRA `(.L_x_121) ;  /* 0xfffffffc00b09947 */ /* 0x001fea000383ffff */
.L_x_120:
[----:B------:R-:W-:Y:S05]  /*02d0*/  BSYNC.RECONVERGENT B0 ;  /* 0x0000000000007941 */ /* 0x000fea0003800200 */
.L_x_119:
[----:B------:R-:W-:Y:S05]  /*02e0*/  @!P0 BRA `(.L_x_122) ;  /* 0xfffffffc00808947 */ /* 0x000fea000383ffff */
[----:B------:R-:W-:Y:S05]  /*02f0*/  EXIT ;  /* 0x000000000000794d */ /* 0x000fea0003800000 */
.L_x_123:
        /* <DEDUP_REMOVED lines=16> */
.L_x_690:


//--------------------- .text._Z12get_solutioniiPK9Element_tPKfPfS4_ --------------------------
	.section	.text._Z12get_solutioniiPK9Element_tPKfPfS4_,"ax",@progbits
	.align	128
        .global         _Z12get_solutioniiPK9Element_tPKfPfS4_
        .type           _Z12get_solutioniiPK9Element_tPKfPfS4_,@function
        .size           _Z12get_solutioniiPK9Element_tPKfPfS4_,(.L_x_672 - _Z12get_solutioniiPK9Element_tPKfPfS4_)
        .other          _Z12get_solutioniiPK9Element_tPKfPfS4_,@"STO_CUDA_ENTRY STV_DEFAULT"
_Z12get_solutioniiPK9Element_tPKfPfS4_:
.text._Z12get_solutioniiPK9Element_tPKfPfS4_:
        /* <DEDUP_REMOVED lines=8> */
[----:B------:R-:W0:Y:S02]  /*0080*/  LDC R3, c[0x0][0x384] ;  /* 0x0000e100ff037b82 */ /* 0x000e240000000800 */
[----:B0-----:R-:W-:-:S13]  /*0090*/  ISETP.GE.AND P0, PT, R3, 0x1, PT ;  /* 0x000000010300780c */ /* 0x001fda0003f06270 */
[----:B------:R-:W-:Y:S05]  /*00a0*/  @!P0 EXIT ;  /* 0x000000000000894d */ /* 0x000fea0003800000 */
[----:B------:R-:W0:Y:S01]  /*00b0*/  LDCU UR4, c[0x0][0x370] ;  /* 0x00006e00ff0477ac */ /* 0x000e220008000800 */
[----:B------:R-:W-:Y:S01]  /*00c0*/  VIADD R3, R3, 0xffffffff ;  /* 0xffffffff03037836 */ /* 0x000fe20000000000 */
[----:B------:R-:W1:Y:S04]  /*00d0*/  LDCU.64 UR6, c[0x0][0x358] ;  /* 0x00006b00ff0677ac */ /* 0x000e680008000a00 */
[----:B------:R-:W-:Y:S01]  /*00e0*/  I2FP.F32.S32 R3, R3 ;  /* 0x0000000300037245 */ /* 0x000fe20000201400 */
[----:B0-----:R-:W-:-:S07]  /*00f0*/  IMAD R7, R7, UR4, RZ ;  /* 0x0000000407077c24 */ /* 0x001fce000f8e02ff */
.L_x_130:
[----:B0-----:R-:W0:Y:S01]  /*0100*/  LDC.64 R4, c[0x0][0x388] ;  /* 0x0000e200ff047b82 */ /* 0x001e220000000a00 */
[----:B------:R-:W2:Y:S01]  /*0110*/  LDCU.64 UR4, c[0x0][0x380] ;  /* 0x00007000ff0477ac */ /* 0x000ea20008000a00 */
[----:B0-----:R-:W-:-:S05]  /*0120*/  IMAD.WIDE R4, R2, 0x40, R4 ;  /* 0x0000004002047825 */ /* 0x001fca00078e0204 */
[----:B-1----:R-:W3:Y:S01]  /*0130*/  LDG.E R0, desc[UR6][R4.64] ;  /* 0x0000000604007981 */ /* 0x002ee2000c1e1900 */
[--C-:B------:R-:W-:Y:S02]  /*0140*/  IMAD.MOV.U32 R6, RZ, RZ, R2.reuse ;  /* 0x000000ffff067224 */ /* 0x100fe400078e0002 */
[----:B------:R-:W-:-:S05]  /*0150*/  IMAD.IADD R2, R7, 0x1, R2 ;  /* 0x0000000107027824 */ /* 0x000fca00078e0202 */
[----:B--2---:R-:W-:Y:S01]  /*0160*/  ISETP.GE.AND P2, PT, R2, UR4, PT ;  /* 0x0000000402007c0c */ /* 0x004fe2000bf46270 */
[----:B---3--:R-:W-:-:S04]  /*0170*/  IMAD R9, R0, UR5, RZ ;  /* 0x0000000500097c24 */ /* 0x008fc8000f8e02ff */
[----:B------:R-:W-:Y:S02]  /*0180*/  IMAD R0, R0, R9, R9 ;  /* 0x0000000900007224 */ /* 0x000fe400078e0209 */
[----:B------:R-:W-:-:S03]  /*0190*/  IMAD.MOV.U32 R9, RZ, RZ, RZ ;  /* 0x000000ffff097224 */ /* 0x000fc600078e00ff */
[----:B------:R-:W-:-:S04]  /*01a0*/  LEA.HI R8, R0, R0, RZ, 0x1 ;  /* 0x0000000000087211 */ /* 0x000fc800078f08ff */
[----:B------:R-:W-:-:S07]  /*01b0*/  SHF.R.S32.HI R8, RZ, 0x1, R8 ;  /* 0x00000001ff087819 */ /* 0x000fce0000011408 */
.L_x_129:
[----:B0-----:R-:W0:Y:S01]  /*01c0*/  LDC.64 R14, c[0x0][0x398] ;  /* 0x0000e600ff0e7b82 */ /* 0x001e220000000a00 */
[----:B------:R-:W1:Y:S02]  /*01d0*/  LDCU UR4, c[0x0][0x384] ;  /* 0x00007080ff0477ac */ /* 0x000e640008000800 */
[----:B-1----:R-:W-:-:S04]  /*01e0*/  IMAD R10, R6, UR4, R9 ;  /* 0x00000004060a7c24 */ /* 0x002fc8000f8e0209 */
[----:B0-----:R-:W-:-:S05]  /*01f0*/  IMAD.WIDE R14, R10, 0x4, R14 ;  /* 0x000000040a0e7825 */ /* 0x001fca00078e020e */
[----:B------:R0:W-:Y:S04]  /*0200*/  STG.E desc[UR6][R14.64], RZ ;  /* 0x000000ff0e007986 */ /* 0x0001e8000c101906 */
[----:B------:R-:W2:Y:S01]  /*0210*/  LDG.E R0, desc[UR6][R4.64] ;  /* 0x0000000604007981 */ /* 0x000ea2000c1e1900 */
[----:B------:R-:W-:Y:S01]  /*0220*/  BSSY.RECONVERGENT B0, `(.L_x_124) ;  /* 0x0000018000007945 */ /* 0x000fe20003800200 */
[----:B--2---:R-:W-:-:S13]  /*0230*/  ISETP.GE.AND P0, PT, R0, RZ, PT ;  /* 0x000000ff0000720c */ /* 0x004fda0003f06270 */
[----:B0-----:R-:W-:Y:S05]  /*0240*/  @!P0 BRA `(.L_x_125) ;  /* 0x0000000000548947 */ /* 0x001fea0003800000 */
[----:B------:R-:W0:Y:S01]  /*0250*/  LDC.64 R12, c[0x0][0x390] ;  /* 0x0000e400ff0c7b82 */ /* 0x000e220000000a00 */
[----:B------:R-:W-:Y:S02]  /*0260*/  IMAD.MOV.U32 R11, RZ, RZ, RZ ;  /* 0x000000ffff0b7224 */ /* 0x000fe400078e00ff */
[----:B------:R-:W-:Y:S02]  /*0270*/  IMAD.MOV.U32 R21, RZ, RZ, RZ ;  /* 0x000000ffff157224 */ /* 0x000fe400078e00ff */
[----:B------:R-:W-:Y:S02]  /*0280*/  IMAD.MOV.U32 R23, RZ, RZ, RZ ;  /* 0x000000ffff177224 */ /* 0x000fe400078e00ff */
[----:B------:R-:W-:-:S07]  /*0290*/  IMAD.MOV.U32 R25, RZ, RZ, RZ ;  /* 0x000000ffff197224 */ /* 0x000fce00078e00ff */
.L_x_126:
[----:B------:R-:W2:Y:S01]  /*02a0*/  LDG.E.64 R16, desc[UR6][R4.64+0x28] ;  /* 0x0000280604107981 */ /* 0x000ea2000c1e1b00 */
[----:B------:R-:W-:-:S05]  /*02b0*/  IMAD R0, R0, R9, R9 ;  /* 0x0000000900007224 */ /* 0x000fca00078e0209 */
[----:B------:R-:W-:-:S05]  /*02c0*/  IADD3 R19, PT, PT, R0, R8, R11 ;  /* 0x0000000800137210 */ /* 0x000fca0007ffe00b */
[----:B0-----:R-:W-:-:S06]  /*02d0*/  IMAD.WIDE R18, R19, 0x4, R12 ;  /* 0x0000000413127825 */ /* 0x001fcc00078e020c */
[----:B------:R-:W3:Y:S01]  /*02e0*/  LDG.E R18, desc[UR6][R18.64] ;  /* 0x0000000612127981 */ /* 0x000ee2000c1e1900 */
[----:B--2---:R-:W-:-:S05]  /*02f0*/  IADD3 R16, P0, PT, R16, R23, RZ ;  /* 0x0000001710107210 */ /* 0x004fca0007f1e0ff */
[----:B------:R-:W-:-:S05]  /*0300*/  IMAD.X R17, R17, 0x1, R25, P0 ;  /* 0x0000000111117824 */ /* 0x000fca00000e0619 */
[----:B------:R-:W3:Y:S02]  /*0310*/  LDG.E R16, desc[UR6][R16.64] ;  /* 0x0000000610107981 */ /* 0x000ee4000c1e1900 */
[----:B---3--:R-:W-:-:S05]  /*0320*/  FFMA R21, R18, R16, R21 ;  /* 0x0000001012157223 */ /* 0x008fca0000000015 */
[----:B------:R1:W-:Y:S04]  /*0330*/  STG.E desc[UR6][R14.64], R21 ;  /* 0x000000150e007986 */ /* 0x0003e8000c101906 */
[----:B------:R-:W2:Y:S01]  /*0340*/  LDG.E R0, desc[UR6][R4.64] ;  /* 0x0000000604007981 */ /* 0x000ea2000c1e1900 */
[----:B------:R-:W-:-:S04]  /*0350*/  IADD3 R23, P1, PT, R23, 0x4, RZ ;  /* 0x0000000417177810 */ /* 0x000fc80007f3e0ff */
[----:B------:R-:W-:Y:S02]  /*0360*/  IADD3.X R25, PT, PT, RZ, R25, RZ, P1, !PT ;  /* 0x00000019ff197210 */ /* 0x000fe40000ffe4ff */
[C---:B--2---:R-:W-:Y:S01]  /*0370*/  ISETP.GE.AND P0, PT, R11.reuse, R0, PT ;  /* 0x000000000b00720c */ /* 0x044fe20003f06270 */
[----:B------:R-:W-:-:S12]  /*0380*/  VIADD R11, R11, 0x1 ;  /* 0x000000010b0b7836 */ /* 0x000fd80000000000 */
[----:B-1----:R-:W-:Y:S05]  /*0390*/  @!P0 BRA `(.L_x_126) ;  /* 0xfffffffc00c08947 */ /* 0x002fea000383ffff */
.L_x_125:
[----:B------:R-:W-:Y:S05]  /*03a0*/  BSYNC.RECONVERGENT B0 ;  /* 0x0000000000007941 */ /* 0x000fea0003800200 */
.L_x_124:
[----:B------:R-:W2:Y:S04]  /*03b0*/  LDG.E R12, desc[UR6][R4.64+0x18] ;  /* 0x00001806040c7981 */ /* 0x000ea8000c1e1900 */
[----:B------:R-:W2:Y:S01]  /*03c0*/  LDG.E R11, desc[UR6][R4.64+0x14] ;  /* 0x00001406040b7981 */ /* 0x000ea2000c1e1900 */
[----:B------:R-:W0:Y:S01]  /*03d0*/  MUFU.RCP R14, R3 ;  /* 0x00000003000e7308 */ /* 0x000e220000001000 */
[----:B------:R-:W-:Y:S01]  /*03e0*/  I2FP.F32.U32 R0, R9 ;  /* 0x0000000900007245 */ /* 0x000fe20000201000 */
[----:B------:R-:W-:Y:S01]  /*03f0*/  BSSY.RECONVERGENT B0, `(.L_x_127) ;  /* 0x000000d000007945 */ /* 0x000fe20003800200 */
[----:B0-----:R-:W-:-:S04]  /*0400*/  FFMA R15, -R3, R14, 1 ;  /* 0x3f800000030f7423 */ /* 0x001fc8000000010e */
[----:B------:R-:W-:Y:S01]  /*0410*/  FFMA R15, R14, R15, R14 ;  /* 0x0000000f0e0f7223 */ /* 0x000fe2000000000e */
[----:B--2---:R-:W-:-:S04]  /*0420*/  FADD R13, R12, -R11 ;  /* 0x8000000b0c0d7221 */ /* 0x004fc80000000000 */
[----:B------:R-:W-:-:S04]  /*0430*/  FMUL R0, R0, R13 ;  /* 0x0000000d00007220 */ /* 0x000fc80000400000 */
[----:B------:R-:W0:Y:S01]  /*0440*/  FCHK P0, R0, R3 ;  /* 0x0000000300007302 */ /* 0x000e220000000000 */
[----:B------:R-:W-:-:S04]  /*0450*/  FFMA R12, R0, R15, RZ ;  /* 0x0000000f000c7223 */ /* 0x000fc800000000ff */
[----:B------:R-:W-:-:S04]  /*0460*/  FFMA R13, -R3, R12, R0 ;  /* 0x0000000c030d7223 */ /* 0x000fc80000000100 */
[----:B------:R-:W-:Y:S01]  /*0470*/  FFMA R14, R15, R13, R12 ;  /* 0x0000000d0f0e7223 */ /* 0x000fe2000000000c */
[----:B0-----:R-:W-:Y:S06]  /*0480*/  @!P0 BRA `(.L_x_128) ;  /* 0x00000000000c8947 */ /* 0x001fec0003800000 */
[----:B------:R-:W-:-:S07]  /*0490*/  MOV R12, 0x4b0 ;  /* 0x000004b0000c7802 */ /* 0x000fce0000000f00 */
[----:B------:R-:W-:Y:S05]  /*04a0*/  CALL.REL.NOINC `($__internal_2_$__cuda_sm3x_div_rn_noftz_f32_slowpath) ;  /* 0x0000000000307944 */ /* 0x000fea0003c00000 */
[----:B------:R-:W-:-:S07]  /*04b0*/  IMAD.MOV.U32 R14, RZ, RZ, R0 ;  /* 0x000000ffff0e7224 */ /* 0x000fce00078e0000 */
.L_x_128:
[----:B------:R-:W-:Y:S05]  /*04c0*/  BSYNC.RECONVERGENT B0 ;  /* 0x0000000000007941 */ /* 0x000fea0003800200 */
.L_x_127:
[----:B------:R-:W0:Y:S01]  /*04d0*/  LDC.64 R12, c[0x0][0x3a0] ;  /* 0x0000e800ff0c7b82 */ /* 0x000e220000000a00 */
[----:B------:R-:W1:Y:S01]  /*04e0*/  LDCU UR4, c[0x0][0x384] ;  /* 0x00007080ff0477ac */ /* 0x000e620008000800 */
[----:B------:R-:W-:Y:S01]  /*04f0*/  FADD R15, R11, R14 ;  /* 0x0000000e0b0f7221 */ /* 0x000fe20000000000 */
[----:B------:R-:W-:-:S05]  /*0500*/  VIADD R9, R9, 0x1 ;  /* 0x0000000109097836 */ /* 0x000fca0000000000 */
[----:B-1----:R-:W-:Y:S01]  /*0510*/  ISETP.NE.AND P0, PT, R9, UR4, PT ;  /* 0x0000000409007c0c */ /* 0x002fe2000bf05270 */
[----:B0-----:R-:W-:-:S05]  /*0520*/  IMAD.WIDE R10, R10, 0x4, R12 ;  /* 0x000000040a0a7825 */ /* 0x001fca00078e020c */
[----:B------:R0:W-:Y:S07]  /*0530*/  STG.E desc[UR6][R10.64], R15 ;  /* 0x0000000f0a007986 */ /* 0x0001ee000c101906 */
[----:B------:R-:W-:Y:S05]  /*0540*/  @P0 BRA `(.L_x_129) ;  /* 0xfffffffc001c0947 */ /* 0x000fea000383ffff */
[----:B------:R-:W-:Y:S05]  /*0550*/  @!P2 BRA `(.L_x_130) ;  /* 0xfffffff800e8a947 */ /* 0x000fea000383ffff */
[----:B------:R-:W-:Y:S05]  /*0560*/  EXIT ;  /* 0x000000000000794d */ /* 0x000fea0003800000 */
        .weak           $__internal_2_$__cuda_sm3x_div_rn_noftz_f32_slowpath
        .type           $__internal_2_$__cuda_sm3x_div_rn_noftz_f32_slowpath,@function
        .size           $__internal_2_$__cuda_sm3x_div_rn_noftz_f32_slowpath,(.L_x_672 - $__internal_2_$__cuda_sm3x_div_rn_noftz_f32_slowpath)
$__internal_2_$__cuda_sm3x_div_rn_noftz_f32_slowpath:
[--C-:B------:R-:W-:Y:S01]  /*0570*/  SHF.R.U32.HI R13, RZ, 0x17, R3.reuse ;  /* 0x00000017ff0d7819 */ /* 0x100fe20000011603 */
[----:B------:R-:W-:Y:S01]  /*0580*/  BSSY.RECONVERGENT B1, `(.L_x_131) ;  /* 0x0000064000017945 */ /* 0x000fe20003800200 */
[--C-:B------:R-:W-:Y:S01]  /*0590*/  SHF.R.U32.HI R14, RZ, 0x17, R0.reuse ;  /* 0x00000017ff0e7819 */ /* 0x100fe20000011600 */
[----:B------:R-:W-:Y:S01]  /*05a0*/  IMAD.MOV.U32 R15, RZ, RZ, R0 ;  /* 0x000000ffff0f7224 */ /* 0x000fe200078e0000 */
[----:B------:R-:W-:Y:S01]  /*05b0*/  LOP3.LUT R13, R13, 0xff, RZ, 0xc0, !PT ;  /* 0x000000ff0d0d7812 */ /* 0x000fe200078ec0ff */
[----:B------:R-:W-:Y:S01]  /*05c0*/  IMAD.MOV.U32 R16, RZ, RZ, R3 ;  /* 0x000000ffff107224 */ /* 0x000fe200078e0003 */
[----:B------:R-:W-:-:S03]  /*05d0*/  LOP3.LUT R20, R14, 0xff, RZ, 0xc0, !PT ;  /* 0x000000ff0e147812 */ /* 0x000fc600078ec0ff */
[----:B------:R-:W-:Y:S02]  /*05e0*/  VIADD R17, R13, 0xffffffff ;  /* 0xffffffff0d117836 */ /* 0x000fe40000000000 */
[----:B------:R-:W-:-:S03]  /*05f0*/  VIADD R18, R20, 0xffffffff ;  /* 0xffffffff14127836 */ /* 0x000fc60000000000 */
        /* <DEDUP_REMOVED lines=27> */
.L_x_132:
[----:B------:R-:W-:Y:S01]  /*07b0*/  LEA R17, R13, 0xc0800000, 0x17 ;  /* 0xc08000000d117811 */ /* 0x000fe200078eb8ff */
[----:B------:R-:W-:Y:S04]  /*07c0*/  BSSY.RECONVERGENT B2, `(.L_x_137) ;  /* 0x0000036000027945 */ /* 0x000fe80003800200 */
[----:B------:R-:W-:Y:S02]  /*07d0*/  IMAD.IADD R17, R16, 0x1, -R17 ;  /* 0x0000000110117824 */ /* 0x000fe400078e0a11 */
[----:B------:R-:W-:Y:S02]  /*07e0*/  VIADD R16, R20, 0xffffff81 ;  /* 0xffffff8114107836 */ /* 0x000fe40000000000 */
[----:B------:R0:W1:Y:S01]  /*07f0*/  MUFU.RCP R18, R17 ;  /* 0x0000001100127308 */ /* 0x0000620000001000 */
[----:B------:R-:W-:Y:S01]  /*0800*/  FADD.FTZ R19, -R17, -RZ ;  /* 0x800000ff11137221 */ /* 0x000fe20000010100 */
[C---:B------:R-:W-:Y:S01]  /*0810*/  IMAD R0, R16.reuse, -0x800000, R15 ;  /* 0xff80000010007824 */ /* 0x040fe200078e020f */
[----:B0-----:R-:W-:-:S05]  /*0820*/  IADD3 R17, PT, PT, R16, 0x7f, -R13 ;  /* 0x0000007f10117810 */ /* 0x001fca0007ffe80d */
[----:B------:R-:W-:Y:S02]  /*0830*/  IMAD.IADD R17, R17, 0x1, R14 ;  /* 0x0000000111117824 */ /* 0x000fe400078e020e */
[----:B-1----:R-:W-:-:S04]  /*0840*/  FFMA R21, R18, R19, 1 ;  /* 0x3f80000012157423 */ /* 0x002fc80000000013 */
[----:B------:R-:W-:-:S04]  /*0850*/  FFMA R15, R18, R21, R18 ;  /* 0x00000015120f7223 */ /* 0x000fc80000000012 */
[----:B------:R-:W-:-:S04]  /*0860*/  FFMA R18, R0, R15, RZ ;  /* 0x0000000f00127223 */ /* 0x000fc800000000ff */
[----:B------:R-:W-:-:S04]  /*0870*/  FFMA R20, R19, R18, R0 ;  /* 0x0000001213147223 */ /* 0x000fc80000000000 */
[----:B------:R-:W-:-:S04]  /*0880*/  FFMA R20, R15, R20, R18 ;  /* 0x000000140f147223 */ /* 0x000fc80000000012 */
[----:B------:R-:W-:-:S04]  /*0890*/  FFMA R19, R19, R20, R0 ;  /* 0x0000001413137223 */ /* 0x000fc80000000000 */
[----:B------:R-:W-:-:S05]  /*08a0*/  FFMA R0, R15, R19, R20 ;  /* 0x000000130f007223 */ /* 0x000fca0000000014 */
[----:B------:R-:W-:-:S04]  /*08b0*/  SHF.R.U32.HI R13, RZ, 0x17, R0 ;  /* 0x00000017ff0d7819 */ /* 0x000fc80000011600 */
[----:B------:R-:W-:-:S05]  /*08c0*/  LOP3.LUT R13, R13, 0xff, RZ, 0xc0, !PT ;  /* 0x000000ff0d0d7812 */ /* 0x000fca00078ec0ff */
[----:B------:R-:W-:-:S05]  /*08d0*/  IMAD.IADD R18, R13, 0x1, R17 ;  /* 0x000000010d127824 */ /* 0x000fca00078e0211 */
[----:B------:R-:W-:-:S04]  /*08e0*/  IADD3 R13, PT, PT, R18, -0x1, RZ ;  /* 0xffffffff120d7810 */ /* 0x000fc80007ffe0ff */
        /* <DEDUP_REMOVED lines=9> */
[CCC-:B------:R-:W-:Y:S01]  /*0980*/  FFMA.RZ R13, R15.reuse, R19.reuse, R20.reuse ;  /* 0x000000130f0d7223 */ /* 0x1c0fe2000000c014 */
[-C--:B------:R-:W-:Y:S01]  /*0990*/  FFMA.RM R14, R15, R19.reuse, R20 ;  /* 0x000000130f0e7223 */ /* 0x080fe20000004014 */
[----:B------:R-:W-:Y:S01]  /*09a0*/  IMAD.MOV R17, RZ, RZ, -R18 ;  /* 0x000000ffff117224 */ /* 0x000fe200078e0a12 */
[C---:B------:R-:W-:Y:S02]  /*09b0*/  ISETP.NE.AND P3, PT, R18.reuse, RZ, PT ;  /* 0x000000ff1200720c */ /* 0x040fe40003f65270 */
[----:B------:R-:W-:Y:S01]  /*09c0*/  LOP3.LUT R16, R13, 0x7fffff, RZ, 0xc0, !PT ;  /* 0x007fffff0d107812 */ /* 0x000fe200078ec0ff */
[----:B------:R-:W-:Y:S01]  /*09d0*/  FFMA.RP R13, R15, R19, R20 ;  /* 0x000000130f0d7223 */ /* 0x000fe20000008014 */
[C---:B------:R-:W-:Y:S01]  /*09e0*/  VIADD R15, R18.reuse, 0x20 ;  /* 0x00000020120f7836 */ /* 0x040fe20000000000 */
[----:B------:R-:W-:Y:S02]  /*09f0*/  ISETP.NE.AND P1, PT, R18, RZ, PT ;  /* 0x000000ff1200720c */ /* 0x000fe40003f25270 */
[----:B------:R-:W-:-:S02]  /*0a00*/  LOP3.LUT R16, R16, 0x800000, RZ, 0xfc, !PT ;  /* 0x0080000010107812 */ /* 0x000fc400078efcff */
[----:B------:R-:W-:Y:S02]  /*0a10*/  FSETP.NEU.FTZ.AND P0, PT, R13, R14, PT ;  /* 0x0000000e0d00720b */ /* 0x000fe40003f1d000 */
[----:B------:R-:W-:Y:S02]  /*0a20*/  SHF.L.U32 R15, R16, R15, RZ ;  /* 0x0000000f100f7219 */ /* 0x000fe400000006ff */
[----:B------:R-:W-:Y:S02]  /*0a30*/  SEL R13, R17, RZ, P3 ;  /* 0x000000ff110d7207 */ /* 0x000fe40001800000 */
[----:B------:R-:W-:Y:S02]  /*0a40*/  ISETP.NE.AND P1, PT, R15, RZ, P1 ;  /* 0x000000ff0f00720c */ /* 0x000fe40000f25270 */
[----:B------:R-:W-:Y:S02]  /*0a50*/  SHF.R.U32.HI R13, RZ, R13, R16 ;  /* 0x0000000dff0d7219 */ /* 0x000fe40000011610 */
[----:B------:R-:W-:-:S02]  /*0a60*/  PLOP3.LUT P0, PT, P0, P1, PT, 0xf8, 0x8f ;  /* 0x00000000008f781c */ /* 0x000fc40000703f70 */
[----:B------:R-:W-:Y:S02]  /*0a70*/  SHF.R.U32.HI R15, RZ, 0x1, R13 ;  /* 0x00000001ff0f7819 */ /* 0x000fe4000001160d */
[----:B------:R-:W-:-:S04]  /*0a80*/  SEL R14, RZ, 0x1, !P0 ;  /* 0x00000001ff0e7807 */ /* 0x000fc80004000000 */
[----:B------:R-:W-:-:S04]  /*0a90*/  LOP3.LUT R14, R14, 0x1, R15, 0xf8, !PT ;  /* 0x000000010e0e7812 */ /* 0x000fc800078ef80f */
[----:B------:R-:W-:-:S05]  /*0aa0*/  LOP3.LUT R14, R14, R13, RZ, 0xc0, !PT ;  /* 0x0000000d0e0e7212 */ /* 0x000fca00078ec0ff */
[----:B------:R-:W-:-:S05]  /*0ab0*/  IMAD.IADD R15, R15, 0x1, R14 ;  /* 0x000000010f0f7824 */ /* 0x000fca00078e020e */
[----:B------:R-:W-:Y:S01]  /*0ac0*/  LOP3.LUT R0, R15, R0, RZ, 0xfc, !PT ;  /* 0x000000000f007212 */ /* 0x000fe200078efcff */
[----:B------:R-:W-:Y:S06]  /*0ad0*/  BRA `(.L_x_140) ;  /* 0x0000000000107947 */ /* 0x000fec0003800000 */
.L_x_139:
[----:B------:R-:W-:-:S04]  /*0ae0*/  LOP3.LUT R0, R0, 0x80000000, RZ, 0xc0, !PT ;  /* 0x8000000000007812 */ /* 0x000fc800078ec0ff */
[----:B------:R-:W-:Y:S01]  /*0af0*/  LOP3.LUT R0, R0, 0x7f800000, RZ, 0xfc, !PT ;  /* 0x7f80000000007812 */ /* 0x000fe200078efcff */
[----:B------:R-:W-:Y:S06]  /*0b00*/  BRA `(.L_x_140) ;  /* 0x0000000000047947 */ /* 0x000fec0003800000 */
.L_x_138:
[----:B------:R-:W-:-:S07]  /*0b10*/  IMAD R0, R17, 0x800000, R0 ;  /* 0x0080000011007824 */ /* 0x000fce00078e0200 */
.L_x_140:
[----:B------:R-:W-:Y:S05]  /*0b20*/  BSYNC.RECONVERGENT B2 ;  /* 0x0000000000027941 */ /* 0x000fea0003800200 */
.L_x_137:
[----:B------:R-:W-:Y:S05]  /*0b30*/  BRA `(.L_x_141) ;  /* 0x0000000000207947 */ /* 0x000fea0003800000 */
.L_x_136:
[----:B------:R-:W-:-:S04]  /*0b40*/  LOP3.LUT R0, R16, 0x80000000, R15, 0x48, !PT ;  /* 0x8000000010007812 */ /* 0x000fc800078e480f */
[----:B------:R-:W-:Y:S01]  /*0b50*/  LOP3.LUT R0, R0, 0x7f800000, RZ, 0xfc, !PT ;  /* 0x7f80000000007812 */ /* 0x000fe200078efcff */
[----:B------:R-:W-:Y:S06]  /*0b60*/  BRA `(.L_x_141) ;  /* 0x0000000000147947 */ /* 0x000fec0003800000 */
.L_x_135:
[----:B------:R-:W-:Y:S01]  /*0b70*/  LOP3.LUT R0, R16, 0x80000000, R15, 0x48, !PT ;  /* 0x8000000010007812 */ /* 0x000fe200078e480f */
[----:B------:R-:W-:Y:S06]  /*0b80*/  BRA `(.L_x_141) ;  /* 0x00000000000c7947 */ /* 0x000fec0003800000 */
.L_x_134:
[----:B------:R-:W0:Y:S01]  /*0b90*/  MUFU.RSQ R0, -QNAN ;  /* 0xffc0000000007908 */ /* 0x000e220000001400 */
[----:B------:R-:W-:Y:S05]  /*0ba0*/  BRA `(.L_x_141) ;  /* 0x0000000000047947 */ /* 0x000fea0003800000 */
.L_x_133:
[----:B------:R-:W-:-:S07]  /*0bb0*/  FADD.FTZ R0, R0, R3 ;  /* 0x0000000300007221 */ /* 0x000fce0000010000 */
.L_x_141:
[----:B------:R-:W-:Y:S05]  /*0bc0*/  BSYNC.RECONVERGENT B1 ;  /* 0x0000000000017941 */ /* 0x000fea0003800200 */
.L_x_131:
[----:B------:R-:W-:-:S04]  /*0bd0*/  IMAD.MOV.U32 R13, RZ, RZ, 0x0 ;  /* 0x00000000ff0d7424 */ /* 0x000fc800078e00ff */
[----:B0-----:R-:W-:Y:S05]  /*0be0*/  RET.REL.NODEC R12 `(_Z12get_solutioniiPK9Element_tPKfPfS4_) ;  /* 0xfffffff40c047950 */ /* 0x001fea0003c3ffff */
.L_x_142:
        /* <DEDUP_REMOVED lines=9> */
.L_x_672:


//--------------------- .text._Z7get_phiiPK9Element_tPf --------------------------
	.section	.text._Z7get_phiiPK9Element_tPf,"ax",@progbits
	.align	128
        .global         _Z7get_phiiPK9Element_tPf
        .type           _Z7get_phiiPK9Element_tPf,@function
        .size           _Z7get_phiiPK9Element_tPf,(.L_x_692 - _Z7get_phiiPK9Element_tPf)
        .other          _Z7get_phiiPK9Element_tPf,@"STO_CUDA_ENTRY STV_DEFAULT"
_Z7get_phiiPK9Element_tPf:
.text._Z7get_phiiPK9Element_tPf:
        /* <DEDUP_REMOVED lines=8> */
[----:B------:R-:W0:Y:S01]  /*0080*/  LDCU UR4, c[0x0][0x370] ;  /* 0x00006e00ff0477ac */ /* 0x000e220008000800 */
[----:B------:R-:W1:Y:S01]  /*0090*/  LDCU.64 UR6, c[0x0][0x358] ;  /* 0x00006b00ff0677ac */ /* 0x000e620008000a00 */
[----:B0-----:R-:W-:-:S07]  /*00a0*/  IMAD R9, R9, UR4, RZ ;  /* 0x0000000409097c24 */ /* 0x001fce000f8e02ff */
.L_x_146:
[----:B------:R-:W0:Y:S01]  /*00b0*/  LDC.64 R2, c[0x0][0x388] ;  /* 0x0000e200ff027b82 */ /* 0x000e220000000a00 */
[----:B------:R-:W2:Y:S01]  /*00c0*/  LDCU UR4, c[0x0][0x380] ;  /* 0x00007000ff0477ac */ /* 0x000ea20008000800 */
[----:B0-----:R-:W-:-:S05]  /*00d0*/  IMAD.WIDE R6, R0, 0x40, R2 ;  /* 0x0000004000067825 */ /* 0x001fca00078e0202 */
[----:B-1----:R-:W3:Y:S01]  /*00e0*/  LDG.E R2, desc[UR6][R6.64] ;  /* 0x0000000606027981 */ /* 0x002ee2000c1e1900 */
[----:B------:R-:W-:Y:S01]  /*00f0*/  IADD3 R0, PT, PT, R9, R0, RZ ;  /* 0x0000000009007210 */ /* 0x000fe20007ffe0ff */
[----:B------:R-:W-:Y:S03]  /*0100*/  BSSY.RECONVERGENT B0, `(.L_x_143) ;  /* 0x000000f000007945 */ /* 0x000fe60003800200 */
[----:B--2---:R-:W-:Y:S02]  /*0110*/  ISETP.GE.AND P0, PT, R0, UR4, PT ;  /* 0x0000000400007c0c */ /* 0x004fe4000bf06270 */
[----:B---3--:R-:W-:-:S13]  /*0120*/  ISETP.GE.AND P1, PT, R2, RZ, PT ;  /* 0x000000ff0200720c */ /* 0x008fda0003f26270 */
[----:B------:R-:W-:Y:S05]  /*0130*/  @!P1 BRA `(.L_x_144) ;  /* 0x00000000002c9947 */ /* 0x000fea0003800000 */
[----:B------:R-:W-:-:S07]  /*0140*/  HFMA2 R11, -RZ, RZ, 0, 0 ;  /* 0x00000000ff0b7431 */ /* 0x000fce00000001ff */
.L_x_145:
[----:B------:R-:W2:Y:S01]  /*0150*/  LDG.E.64 R2, desc[UR6][R6.64+0x28] ;  /* 0x0000280606027981 */ /* 0x000ea2000c1e1b00 */
[----:B------:R-:W0:Y:S01]  /*0160*/  LDC.64 R4, c[0x0][0x390] ;  /* 0x0000e400ff047b82 */ /* 0x000e220000000a00 */
[----:B--2---:R-:W-:-:S06]  /*0170*/  IMAD.WIDE.U32 R2, R11, 0x4, R2 ;  /* 0x000000040b027825 */ /* 0x004fcc00078e0002 */
[----:B------:R-:W2:Y:S01]  /*0180*/  LDG.E R3, desc[UR6][R2.64] ;  /* 0x0000000602037981 */ /* 0x000ea2000c1e1900 */
[----:B0-----:R-:W-:-:S05]  /*0190*/  IMAD.WIDE.U32 R4, R11, 0x4, R4 ;  /* 0x000000040b047825 */ /* 0x001fca00078e0004 */
[----:B--2---:R0:W-:Y:S04]  /*01a0*/  STG.E desc[UR6][R4.64], R3 ;  /* 0x0000000304007986 */ /* 0x0041e8000c101906 */
[----:B------:R-:W2:Y:S02]  /*01b0*/  LDG.E R8, desc[UR6][R6.64] ;  /* 0x0000000606087981 */ /* 0x000ea4000c1e1900 */
[C---:B--2---:R-:W-:Y:S02]  /*01c0*/  ISETP.GE.AND P1, PT, R11.reuse, R8, PT ;  /* 0x000000080b00720c */ /* 0x044fe40003f26270 */
[----:B------:R-:W-:-:S11]  /*01d0*/  IADD3 R11, PT, PT, R11, 0x1, RZ ;  /* 0x000000010b0b7810 */ /* 0x000fd60007ffe0ff */
[----:B0-----:R-:W-:Y:S05]  /*01e0*/  @!P1 BRA `(.L_x_145) ;  /* 0xfffffffc00d89947 */ /* 0x001fea000383ffff */
.L_x_144:
[----:B------:R-:W-:Y:S05]  /*01f0*/  BSYNC.RECONVERGENT B0 ;  /* 0x0000000000007941 */ /* 0x000fea0003800200 */
.L_x_143:
[----:B------:R-:W-:Y:S05]  /*0200*/  @!P0 BRA `(.L_x_146) ;  /* 0xfffffffc00a88947 */ /* 0x000fea000383ffff */
[----:B------:R-:W-:Y:S05]  /*0210*/  EXIT ;  /* 0x000000000000794d */ /* 0x000fea0003800000 */
.L_x_147:
        /* <DEDUP_REMOVED lines=14> */
.L_x_692:


//--------------------- .text._Z17get_elements_dataiPK9Element_tPfS2_ --------------------------
	.section	.text._Z17get_elements_dataiPK9Element_tPfS2_,"ax",@progbits
	.align	128
        .global         _Z17get_elements_dataiPK9Element_tPfS2_
        .type           _Z17get_elements_dataiPK9Element_tPfS2_,@function
        .size           _Z17get_elements_dataiPK9Element_tPfS2_,(.L_x_693 - _Z17get_elements_dataiPK9Element_tPfS2_)
        .other          _Z17get_elements_dataiPK9Element_tPfS2_,@"STO_CUDA_ENTRY STV_DEFAULT"
_Z17get_elements_dataiPK9Element_tPfS2_:
.text._Z17get_elements_dataiPK9Element_tPfS2_:
        /* <DEDUP_REMOVED lines=11> */
.L_x_151:
[----:B------:R-:W0:Y:S02]  /*00b0*/  LDC.64 R2, c[0x0][0x388] ;  /* 0x0000e200ff027b82 */ /* 0x000e240000000a00 */
[----:B0-----:R-:W-:-:S05]  /*00c0*/  IMAD.WIDE R2, R0, 0x40, R2 ;  /* 0x0000004000027825 */ /* 0x001fca00078e0202 */
[----:B-1----:R-:W2:Y:S01]  /*00d0*/  LDG.E R4, desc[UR6][R2.64] ;  /* 0x0000000602047981 */ /* 0x002ea2000c1e1900 */
[----:B------:R-:W-:Y:S01]  /*00e0*/  BSSY.RECONVERGENT B0, `(.L_x_148) ;  /* 0x0000017000007945 */ /* 0x000fe20003800200 */
[----:B--2---:R-:W-:-:S13]  /*00f0*/  ISETP.GE.AND P0, PT, R4, RZ, PT ;  /* 0x000000ff0400720c */ /* 0x004fda0003f06270 */
[----:B------:R-:W-:Y:S05]  /*0100*/  @!P0 BRA `(.L_x_149) ;  /* 0x0000000000508947 */ /* 0x000fea0003800000 */
[----:B------:R-:W-:Y:S01]  /*0110*/  IADD3 R7, PT, PT, R4, 0x1, RZ ;  /* 0x0000000104077810 */ /* 0x000fe20007ffe0ff */
[----:B------:R-:W-:-:S04]  /*0120*/  HFMA2 R15, -RZ, RZ, 0, 0 ;  /* 0x00000000ff0f7431 */ /* 0x000fc800000001ff */
[----:B------:R-:W-:-:S07]  /*0130*/  IMAD R14, R7, R0, RZ ;  /* 0x00000000070e7224 */ /* 0x000fce00078e02ff */
.L_x_150:
[----:B------:R-:W2:Y:S01]  /*0140*/  LDG.E.64 R6, desc[UR6][R2.64+0x28] ;  /* 0x0000280602067981 */ /* 0x000ea2000c1e1b00 */
[----:B------:R-:W0:Y:S01]  /*0150*/  LDC.64 R8, c[0x0][0x390] ;  /* 0x0000e400ff087b82 */ /* 0x000e220000000a00 */
[----:B------:R-:W-:-:S07]  /*0160*/  IADD3 R17, PT, PT, R14, R15, RZ ;  /* 0x0000000f0e117210 */ /* 0x000fce0007ffe0ff */
[----:B------:R-:W1:Y:S01]  /*0170*/  LDC.64 R12, c[0x0][0x398] ;  /* 0x0000e600ff0c7b82 */ /* 0x000e620000000a00 */
[----:B--2---:R-:W-:-:S06]  /*0180*/  IMAD.WIDE.U32 R6, R15, 0x4, R6 ;  /* 0x000000040f067825 */ /* 0x004fcc00078e0006 */
[----:B------:R-:W2:Y:S01]  /*0190*/  LDG.E R7, desc[UR6][R6.64] ;  /* 0x0000000606077981 */ /* 0x000ea2000c1e1900 */
[----:B0-----:R-:W-:-:S05]  /*01a0*/  IMAD.WIDE R8, R17, 0x4, R8 ;  /* 0x0000000411087825 */ /* 0x001fca00078e0208 */
[----:B--2---:R0:W-:Y:S04]  /*01b0*/  STG.E desc[UR6][R8.64], R7 ;  /* 0x0000000708007986 */ /* 0x0041e8000c101906 */
[----:B------:R-:W2:Y:S02]  /*01c0*/  LDG.E.64 R10, desc[UR6][R2.64+0x30] ;  /* 0x00003006020a7981 */ /* 0x000ea4000c1e1b00 */
[----:B--2---:R-:W-:-:S06]  /*01d0*/  IMAD.WIDE.U32 R10, R15, 0x4, R10 ;  /* 0x000000040f0a7825 */ /* 0x004fcc00078e000a */
[----:B------:R-:W2:Y:S01]  /*01e0*/  LDG.E R11, desc[UR6][R10.64] ;  /* 0x000000060a0b7981 */ /* 0x000ea2000c1e1900 */
[----:B-1----:R-:W-:-:S05]  /*01f0*/  IMAD.WIDE R12, R17, 0x4, R12 ;  /* 0x00000004110c7825 */ /* 0x002fca00078e020c */
[----:B--2---:R0:W-:Y:S04]  /*0200*/  STG.E desc[UR6][R12.64], R11 ;  /* 0x0000000b0c007986 */ /* 0x0041e8000c101906 */
[----:B------:R-:W2:Y:S02]  /*0210*/  LDG.E R4, desc[UR6][R2.64] ;  /* 0x0000000602047981 */ /* 0x000ea4000c1e1900 */
[C---:B--2---:R-:W-:Y:S02]  /*0220*/  ISETP.GE.AND P0, PT, R15.reuse, R4, PT ;  /* 0x000000040f00720c */ /* 0x044fe40003f06270 */
[----:B------:R-:W-:-:S11]  /*0230*/  IADD3 R15, PT, PT, R15, 0x1, RZ ;  /* 0x000000010f0f7810 */ /* 0x000fd60007ffe0ff */
[----:B0-----:R-:W-:Y:S05]  /*0240*/  @!P0 BRA `(.L_x_150) ;  /* 0xfffffffc00bc8947 */ /* 0x001fea000383ffff */
.L_x_149:
[----:B------:R-:W-:Y:S05]  /*0250*/  BSYNC.RECONVERGENT B0 ;  /* 0x0000000000007941 */ /* 0x000fea0003800200 */
.L_x_148:
[----:B------:R-:W0:Y:S01]  /*0260*/  LDCU UR4, c[0x0][0x380] ;  /* 0x00007000ff0477ac */ /* 0x000e220008000800 */
[----:B------:R-:W-:-:S04]  /*0270*/  IADD3 R0, PT, PT, R5, R0, RZ ;  /* 0x0000000005007210 */ /* 0x000fc80007ffe0ff */
[----:B0-----:R-:W-:-:S13]  /*0280*/  ISETP.GE.AND P0, PT, R0, UR4, PT ;  /* 0x0000000400007c0c */ /* 0x001fda000bf06270 */
[----:B------:R-:W-:Y:S05]  /*0290*/  @!P0 BRA `(.L_x_151) ;  /* 0xfffffffc00848947 */ /* 0x000fea000383ffff */
[----:B------:R-:W-:Y:S05]  /*02a0*/  EXIT ;  /* 0x000000000000794d */ /* 0x000fea0003800000 */
.L_x_152:
        /* <DEDUP_REMOVED lines=13> */
.L_x_693:


//--------------------- .text._Z18initial_conditionsiP9Element_tPKf --------------------------
	.section	.text._Z18initial_conditionsiP9Element_tPKf,"ax",@progbits
	.align	128
        .global         _Z18initial_conditionsiP9Element_tPKf
        .type           _Z18initial_conditionsiP9Element_tPKf,@function
        .size           _Z18initial_conditionsiP9Element_tPKf,(.L_x_674 - _Z18initial_conditionsiP9Element_tPKf)
        .other          _Z18initial_conditionsiP9Element_tPKf,@"STO_CUDA_ENTRY STV_DEFAULT"
_Z18initial_conditionsiP9Element_tPKf:
.text._Z18initial_conditionsiP9Element_tPKf:
        /* <DEDUP_REMOVED lines=11> */
.L_x_164:
[----:B------:R-:W0:Y:S01]  /*00b0*/  LDC.64 R8, c[0x0][0x388] ;  /* 0x0000e200ff087b82 */ /* 0x000e220000000a00 */
[----:B------:R-:W2:Y:S01]  /*00c0*/  LDCU UR4, c[0x0][0x380] ;  /* 0x00007000ff0477ac */ /* 0x000ea20008000800 */
[----:B0-----:R-:W-:-:S05]  /*00d0*/  IMAD.WIDE R8, R2, 0x40, R8 ;  /* 0x0000004002087825 */ /* 0x001fca00078e0208 */
[----:B-1----:R-:W3:Y:S01]  /*00e0*/  LDG.E R4, desc[UR6][R8.64] ;  /* 0x0000000608047981 */ /* 0x002ee2000c1e1900 */
[----:B------:R-:W-:Y:S01]  /*00f0*/  IMAD.IADD R2, R3, 0x1, R2 ;  /* 0x0000000103027824 */ /* 0x000fe200078e0202 */
[----:B------:R-:W-:Y:S04]  /*0100*/  BSSY.RECONVERGENT B0, `(.L_x_153) ;  /* 0x0000091000007945 */ /* 0x000fe80003800200 */
[----:B--2---:R-:W-:Y:S02]  /*0110*/  ISETP.GE.AND P1, PT, R2, UR4, PT ;  /* 0x0000000402007c0c */ /* 0x004fe4000bf26270 */
[C---:B---3--:R-:W-:Y:S01]  /*0120*/  ISETP.GE.AND P0, PT, R4.reuse, RZ, PT ;  /* 0x000000ff0400720c */ /* 0x048fe20003f06270 */
[----:B------:R-:W-:-:S12]  /*0130*/  IMAD R4, R4, R4, R4 ;  /* 0x0000000404047224 */ /* 0x000fd800078e0204 */
[----:B------:R-:W-:Y:S05]  /*0140*/  @!P0 BRA `(.L_x_154) ;  /* 0x0000000800308947 */ /* 0x000fea0003800000 */
[----:B------:R-:W-:Y:S01]  /*0150*/  BSSY.RECONVERGENT B1, `(.L_x_155) ;  /* 0x0000005000017945 */ /* 0x000fe20003800200 */
[----:B------:R-:W-:Y:S01]  /*0160*/  IMAD.MOV.U32 R20, RZ, RZ, -0x60000000 ;  /* 0xa0000000ff147424 */ /* 0x000fe200078e00ff */
[----:B------:R-:W-:Y:S01]  /*0170*/  MOV R0, 0x1a0 ;  /* 0x000001a000007802 */ /* 0x000fe20000000f00 */
[----:B------:R-:W-:-:S07]  /*0180*/  IMAD.MOV.U32 R35, RZ, RZ, 0x3fc99999 ;  /* 0x3fc99999ff237424 */ /* 0x000fce00078e00ff */
[----:B------:R-:W-:Y:S05]  /*0190*/  CALL.REL.NOINC `($_Z18initial_conditionsiP9Element_tPKf$__internal_accurate_pow) ;  /* 0x0000000c00a07944 */ /* 0x000fea0003c00000 */
[----:B------:R-:W-:Y:S05]  /*01a0*/  BSYNC.RECONVERGENT B1 ;  /* 0x0000000000017941 */ /* 0x000fea0003800200 */
.L_x_155:
[----:B------:R-:W0:Y:S01]  /*01b0*/  LDC.64 R6, c[0x0][0x390] ;  /* 0x0000e400ff067b82 */ /* 0x000e220000000a00 */
[----:B------:R-:W-:Y:S01]  /*01c0*/  LEA.HI R5, R4, R4, RZ, 0x1 ;  /* 0x0000000404057211 */ /* 0x000fe200078f08ff */
[----:B------:R-:W-:Y:S02]  /*01d0*/  IMAD.MOV.U32 R4, RZ, RZ, RZ ;  /* 0x000000ffff047224 */ /* 0x000fe400078e00ff */
[----:B------:R-:W-:Y:S01]  /*01e0*/  IMAD.MOV.U32 R10, RZ, RZ, R20 ;  /* 0x000000ffff0a7224 */ /* 0x000fe200078e0014 */
[----:B------:R-:W-:Y:S01]  /*01f0*/  SHF.R.S32.HI R5, RZ, 0x1, R5 ;  /* 0x00000001ff057819 */ /* 0x000fe20000011405 */
[----:B------:R-:W-:-:S07]  /*0200*/  IMAD.MOV.U32 R11, RZ, RZ, R21 ;  /* 0x000000ffff0b7224 */ /* 0x000fce00078e0015 */
.L_x_163:
[----:B------:R-:W-:Y:S01]  /*0210*/  IMAD.IADD R15, R5, 0x1, R4 ;  /* 0x00000001050f7824 */ /* 0x000fe200078e0204 */
[----:B------:R-:W2:Y:S03]  /*0220*/  LDG.E R21, desc[UR6][R8.64+0x14] ;  /* 0x0000140608157981 */ /* 0x000ea6000c1e1900 */
[----:B0-----:R-:W-:Y:S01]  /*0230*/  IMAD.WIDE.U32 R14, R15, 0x4, R6 ;  /* 0x000000040f0e7825 */ /* 0x001fe200078e0006 */
[----:B------:R-:W2:Y:S05]  /*0240*/  LDG.E R0, desc[UR6][R8.64+0x18] ;  /* 0x0000180608007981 */ /* 0x000eaa000c1e1900 */
[----:B------:R-:W3:Y:S01]  /*0250*/  LDG.E R14, desc[UR6][R14.64] ;  /* 0x000000060e0e7981 */ /* 0x000ee2000c1e1900 */
[----:B------:R-:W-:Y:S01]  /*0260*/  BSSY.RECONVERGENT B1, `(.L_x_156) ;  /* 0x000000f000017945 */ /* 0x000fe20003800200 */
[----:B---3--:R-:W-:-:S04]  /*0270*/  FMUL R20, R14, 0.5 ;  /* 0x3f0000000e147820 */ /* 0x008fc80000400000 */
[----:B------:R-:W0:Y:S01]  /*0280*/  F2F.F64.F32 R12, R20 ;  /* 0x00000014000c7310 */ /* 0x000e220000201800 */
[----:B--2---:R-:W-:-:S07]  /*0290*/  FADD R22, R0, -R21 ;  /* 0x8000001500167221 */ /* 0x004fce0000000000 */
[----:B------:R-:W-:Y:S08]  /*02a0*/  F2F.F64.F32 R18, R21 ;  /* 0x0000001500127310 */ /* 0x000ff00000201800 */
[----:B------:R-:W1:Y:S01]  /*02b0*/  F2F.F64.F32 R16, R22 ;  /* 0x0000001600107310 */ /* 0x000e620000201800 */
[----:B0-----:R-:W-:-:S08]  /*02c0*/  DADD R12, R12, 0.5 ;  /* 0x3fe000000c0c7429 */ /* 0x001fd00000000000 */
[----:B-1----:R-:W-:-:S06]  /*02d0*/  DFMA R16, R12, R16, R18 ;  /* 0x000000100c10722b */ /* 0x002fcc0000000012 */
[----:B------:R-:W0:Y:S08]  /*02e0*/  F2F.F32.F64 R34, R16 ;  /* 0x0000001000227310 */ /* 0x000e300000301000 */
[----:B0-----:R-:W0:Y:S01]  /*02f0*/  F2F.F64.F32 R12, R34 ;  /* 0x00000022000c7310 */ /* 0x001e220000201800 */
[----:B------:R-:W-:Y:S01]  /*0300*/  MOV R0, 0x350 ;  /* 0x0000035000007802 */ /* 0x000fe20000000f00 */
[----:B0-----:R-:W-:-:S10]  /*0310*/  DADD R14, -RZ, |R12| ;  /* 0x00000000ff0e7229 */ /* 0x001fd4000000050c */
[----:B------:R-:W-:Y:S02]  /*0320*/  IMAD.MOV.U32 R20, RZ, RZ, R14 ;  /* 0x000000ffff147224 */ /* 0x000fe400078e000e */
[----:B------:R-:W-:-:S07]  /*0330*/  IMAD.MOV.U32 R35, RZ, RZ, R15 ;  /* 0x000000ffff237224 */ /* 0x000fce00078e000f */
[----:B------:R-:W-:Y:S05]  /*0340*/  CALL.REL.NOINC `($_Z18initial_conditionsiP9Element_tPKf$__internal_accurate_pow) ;  /* 0x0000000c00347944 */ /* 0x000fea0003c00000 */
[----:B------:R-:W-:Y:S05]  /*0350*/  BSYNC.RECONVERGENT B1 ;  /* 0x0000000000017941 */ /* 0x000fea0003800200 */
.L_x_156:
[----:B------:R-:W0:Y:S01]  /*0360*/  MUFU.RCP64H R17, R11 ;  /* 0x0000000b00117308 */ /* 0x000e220000001800 */
[----:B------:R-:W-:Y:S01]  /*0370*/  DADD R14, R12, 2 ;  /* 0x400000000c0e7429 */ /* 0x000fe20000000000 */
[----:B------:R-:W-:Y:S01]  /*0380*/  IMAD.MOV.U32 R16, RZ, RZ, 0x1 ;  /* 0x00000001ff107424 */ /* 0x000fe200078e00ff */
[----:B------:R-:W-:Y:S01]  /*0390*/  FSETP.NEU.AND P0, PT, R34, RZ, PT ;  /* 0x000000ff2200720b */ /* 0x000fe20003f0d000 */
[----:B------:R-:W-:Y:S07]  /*03a0*/  BSSY.RECONVERGENT B1, `(.L_x_157) ;  /* 0x000000f000017945 */ /* 0x000fee0003800200 */
[----:B------:R-:W-:-:S02]  /*03b0*/  LOP3.LUT R14, R15, 0x7ff00000, RZ, 0xc0, !PT ;  /* 0x7ff000000f0e7812 */ /* 0x000fc400078ec0ff */
[----:B------:R-:W-:Y:S02]  /*03c0*/  FSEL R15, R21, RZ, P0 ;  /* 0x000000ff150f7208 */ /* 0x000fe40000000000 */
[----:B------:R-:W-:Y:S01]  /*03d0*/  ISETP.NE.AND P2, PT, R14, 0x7ff00000, PT ;  /* 0x7ff000000e00780c */ /* 0x000fe20003f45270 */
[----:B0-----:R-:W-:Y:S01]  /*03e0*/  DFMA R18, -R10, R16, 1 ;  /* 0x3ff000000a12742b */ /* 0x001fe20000000110 */
[----:B------:R-:W-:-:S07]  /*03f0*/  FSEL R14, R20, RZ, P0 ;  /* 0x000000ff140e7208 */ /* 0x000fce0000000000 */
[----:B------:R-:W-:-:S08]  /*0400*/  DFMA R18, R18, R18, R18 ;  /* 0x000000121212722b */ /* 0x000fd00000000012 */
[----:B------:R-:W-:Y:S01]  /*0410*/  DFMA R18, R16, R18, R16 ;  /* 0x000000121012722b */ /* 0x000fe20000000010 */
[----:B------:R-:W-:Y:S10]  /*0420*/  @P2 BRA `(.L_x_158) ;  /* 0x0000000000182947 */ /* 0x000ff40003800000 */
[----:B------:R-:W-:-:S13]  /*0430*/  FSETP.NAN.AND P0, PT, R34, R34, PT ;  /* 0x000000222200720b */ /* 0x000fda0003f08000 */
[----:B------:R-:W-:Y:S01]  /*0440*/  @P0 DADD R14, R12, 2 ;  /* 0x400000000c0e0429 */ /* 0x000fe20000000000 */
[----:B------:R-:W-:Y:S10]  /*0450*/  @P0 BRA `(.L_x_158) ;  /* 0x00000000000c0947 */ /* 0x000ff40003800000 */
[----:B------:R-:W-:-:S14]  /*0460*/  DSETP.NEU.AND P0, PT, |R12|, +INF , PT ;  /* 0x7ff000000c00742a */ /* 0x000fdc0003f0d200 */
[----:B------:R-:W-:Y:S02]  /*0470*/  @!P0 IMAD.MOV.U32 R14, RZ, RZ, 0x0 ;  /* 0x00000000ff0e8424 */ /* 0x000fe400078e00ff */
[----:B------:R-:W-:-:S07]  /*0480*/  @!P0 IMAD.MOV.U32 R15, RZ, RZ, 0x7ff00000 ;  /* 0x7ff00000ff0f8424 */ /* 0x000fce00078e00ff */
.L_x_158:
[----:B------:R-:W-:Y:S05]  /*0490*/  BSYNC.RECONVERGENT B1 ;  /* 0x0000000000017941 */ /* 0x000fea0003800200 */
.L_x_157:
[----:B------:R-:W-:Y:S01]  /*04a0*/  DMUL R14, R14, -0.69314718246459960938 ;  /* 0xbfe62e430e0e7828 */ /* 0x000fe20000000000 */
[----:B------:R-:W-:Y:S01]  /*04b0*/  FSETP.NEU.AND P0, PT, R34, 1, PT ;  /* 0x3f8000002200780b */ /* 0x000fe20003f0d000 */
[----:B------:R-:W-:Y:S01]  /*04c0*/  DFMA R12, -R10, R18, 1 ;  /* 0x3ff000000a0c742b */ /* 0x000fe20000000112 */
[----:B------:R-:W-:Y:S07]  /*04d0*/  BSSY.RECONVERGENT B1, `(.L_x_159) ;  /* 0x000000f000017945 */ /* 0x000fee0003800200 */
[----:B------:R-:W-:Y:S01]  /*04e0*/  DFMA R12, R18, R12, R18 ;  /* 0x0000000c120c722b */ /* 0x000fe20000000012 */
[----:B------:R-:W-:-:S02]  /*04f0*/  FSEL R18, R14, RZ, P0 ;  /* 0x000000ff0e127208 */ /* 0x000fc40000000000 */
        /* <DEDUP_REMOVED lines=8> */
[----:B------:R-:W-:-:S07]  /*0580*/  MOV R0, 0x5a0 ;  /* 0x000005a000007802 */ /* 0x000fce0000000f00 */
[----:B------:R-:W-:Y:S05]  /*0590*/  CALL.REL.NOINC `($__internal_3_$__cuda_sm20_div_rn_f64_full) ;  /* 0x0000000400287944 */ /* 0x000fea0003c00000 */
[----:B------:R-:W-:Y:S02]  /*05a0*/  IMAD.MOV.U32 R12, RZ, RZ, R18 ;  /* 0x000000ffff0c7224 */ /* 0x000fe400078e0012 */
[----:B------:R-:W-:-:S07]  /*05b0*/  IMAD.MOV.U32 R13, RZ, RZ, R19 ;  /* 0x000000ffff0d7224 */ /* 0x000fce00078e0013 */
.L_x_160:
[----:B------:R-:W-:Y:S05]  /*05c0*/  BSYNC.RECONVERGENT B1 ;  /* 0x0000000000017941 */ /* 0x000fea0003800200 */
.L_x_159:
[----:B------:R-:W-:Y:S01]  /*05d0*/  IMAD.MOV.U32 R14, RZ, RZ, 0x652b82fe ;  /* 0x652b82feff0e7424 */ /* 0x000fe200078e00ff */
[----:B------:R-:W-:Y:S01]  /*05e0*/  UMOV UR4, 0xfefa39ef ;  /* 0xfefa39ef00047882 */ /* 0x000fe20000000000 */
[----:B------:R-:W-:Y:S01]  /*05f0*/  IMAD.MOV.U32 R15, RZ, RZ, 0x3ff71547 ;  /* 0x3ff71547ff0f7424 */ /* 0x000fe200078e00ff */
[----:B------:R-:W-:Y:S01]  /*0600*/  UMOV UR5, 0x3fe62e42 ;  /* 0x3fe62e4200057882 */ /* 0x000fe20000000000 */
[----:B------:R-:W-:Y:S01]  /*0610*/  FSETP.GEU.AND P0, PT, |R13|, 4.1917929649353027344, PT ;  /* 0x4086232b0d00780b */ /* 0x000fe20003f0e200 */
[----:B------:R-:W-:Y:S03]  /*0620*/  BSSY.RECONVERGENT B1, `(.L_x_161) ;  /* 0x0000036000017945 */ /* 0x000fe60003800200 */
[----:B------:R-:W-:-:S08]  /*0630*/  DFMA R14, R12, R14, 6.75539944105574400000e+15 ;  /* 0x433800000c0e742b */ /* 0x000fd0000000000e */
[----:B------:R-:W-:-:S08]  /*0640*/  DADD R16, R14, -6.75539944105574400000e+15 ;  /* 0xc33800000e107429 */ /* 0x000fd00000000000 */
        /* <DEDUP_REMOVED lines=35> */
[----:B------:R-:W-:Y:S02]  /*0880*/  IMAD R17, R14, 0x100000, R19 ;  /* 0x001000000e117824 */ /* 0x000fe400078e0213 */
[----:B------:R-:W-:Y:S01]  /*0890*/  IMAD.MOV.U32 R16, RZ, RZ, R18 ;  /* 0x000000ffff107224 */ /* 0x000fe200078e0012 */
[----:B------:R-:W-:Y:S06]  /*08a0*/  @!P0 BRA `(.L_x_162) ;  /* 0x0000000000348947 */ /* 0x000fec0003800000 */
[----:B------:R-:W-:Y:S01]  /*08b0*/  FSETP.GEU.AND P2, PT, |R13|, 4.2275390625, PT ;  /* 0x408748000d00780b */ /* 0x000fe20003f4e200 */
[C---:B------:R-:W-:Y:S02]  /*08c0*/  DADD R16, R12.reuse, +INF ;  /* 0x7ff000000c107429 */ /* 0x040fe40000000000 */
[----:B------:R-:W-:-:S08]  /*08d0*/  DSETP.GEU.AND P0, PT, R12, RZ, PT ;  /* 0x000000ff0c00722a */ /* 0x000fd00003f0e000 */
[----:B------:R-:W-:Y:S02]  /*08e0*/  FSEL R16, R16, RZ, P0 ;  /* 0x000000ff10107208 */ /* 0x000fe40000000000 */
[----:B------:R-:W-:Y:S01]  /*08f0*/  @!P2 LEA.HI R0, R14, R14, RZ, 0x1 ;  /* 0x0000000e0e00a211 */ /* 0x000fe200078f08ff */
[----:B------:R-:W-:Y:S01]  /*0900*/  @!P2 IMAD.MOV.U32 R12, RZ, RZ, R18 ;  /* 0x000000ffff0ca224 */ /* 0x000fe200078e0012 */
[----:B------:R-:W-:Y:S02]  /*0910*/  FSEL R17, R17, RZ, P0 ;  /* 0x000000ff11117208 */ /* 0x000fe40000000000 */
[----:B------:R-:W-:-:S05]  /*0920*/  @!P2 SHF.R.S32.HI R13, RZ, 0x1, R0 ;  /* 0x00000001ff0da819 */ /* 0x000fca0000011400 */
[----:B------:R-:W-:Y:S02]  /*0930*/  @!P2 IMAD.IADD R14, R14, 0x1, -R13 ;  /* 0x000000010e0ea824 */ /* 0x000fe400078e0a0d */
[----:B------:R-:W-:-:S03]  /*0940*/  @!P2 IMAD R13, R13, 0x100000, R19 ;  /* 0x001000000d0da824 */ /* 0x000fc600078e0213 */
[----:B------:R-:W-:Y:S01]  /*0950*/  @!P2 LEA R15, R14, 0x3ff00000, 0x14 ;  /* 0x3ff000000e0fa811 */ /* 0x000fe200078ea0ff */
[----:B------:R-:W-:-:S06]  /*0960*/  @!P2 IMAD.MOV.U32 R14, RZ, RZ, RZ ;  /* 0x000000ffff0ea224 */ /* 0x000fcc00078e00ff */
[----:B------:R-:W-:-:S11]  /*0970*/  @!P2 DMUL R16, R12, R14 ;  /* 0x0000000e0c10a228 */ /* 0x000fd60000000000 */
.L_x_162:
[----:B------:R-:W-:Y:S05]  /*0980*/  BSYNC.RECONVERGENT B1 ;  /* 0x0000000000017941 */ /* 0x000fea0003800200 */
.L_x_161:
[----:B------:R-:W2:Y:S01]  /*0990*/  LDG.E.64 R12, desc[UR6][R8.64+0x28] ;  /* 0x00002806080c7981 */ /* 0x000ea2000c1e1b00 */
[----:B------:R-:W0:Y:S01]  /*09a0*/  F2F.F32.F64 R17, R16 ;  /* 0x0000001000117310 */ /* 0x000e220000301000 */
[----:B--2---:R-:W-:-:S05]  /*09b0*/  IMAD.WIDE.U32 R12, R4, 0x4, R12 ;  /* 0x00000004040c7825 */ /* 0x004fca00078e000c */
[----:B0-----:R1:W-:Y:S04]  /*09c0*/  ST.E desc[UR6][R12.64], R17 ;  /* 0x000000110c007985 */ /* 0x0013e8000c101906 */
[----:B------:R-:W2:Y:S02]  /*09d0*/  LDG.E R15, desc[UR6][R8.64] ;  /* 0x00000006080f7981 */ /* 0x000ea4000c1e1900 */
[C---:B--2---:R-:W-:Y:S01]  /*09e0*/  ISETP.GE.AND P0, PT, R4.reuse, R15, PT ;  /* 0x0000000f0400720c */ /* 0x044fe20003f06270 */
[----:B------:R-:W-:-:S12]  /*09f0*/  VIADD R4, R4, 0x1 ;  /* 0x0000000104047836 */ /* 0x000fd80000000000 */
[----:B-1----:R-:W-:Y:S05]  /*0a00*/  @!P0 BRA `(.L_x_163) ;  /* 0xfffffff800008947 */ /* 0x002fea000383ffff */
.L_x_154:
[----:B------:R-:W-:Y:S05]  /*0a10*/  BSYNC.RECONVERGENT B0 ;  /* 0x0000000000007941 */ /* 0x000fea0003800200 */
.L_x_153:
[----:B------:R-:W-:Y:S05]  /*0a20*/  @!P1 BRA `(.L_x_164) ;  /* 0xfffffff400a09947 */ /* 0x000fea000383ffff */
[----:B------:R-:W-:Y:S05]  /*0a30*/  EXIT ;  /* 0x000000000000794d */ /* 0x000fea0003800000 */
        .weak           $__internal_3_$__cuda_sm20_div_rn_f64_full
        .type           $__internal_3_$__cuda_sm20_div_rn_f64_full,@function
        .size           $__internal_3_$__cuda_sm20_div_rn_f64_full,($_Z18initial_conditionsiP9Element_tPKf$__internal_accurate_pow - $__internal_3_$__cuda_sm20_div_rn_f64_full)
$__internal_3_$__cuda_sm20_div_rn_f64_full:
[C---:B------:R-:W-:Y:S01]  /*0a40*/  FSETP.GEU.AND P0, PT, |R11|.reuse, 1.469367938527859385e-39, PT ;  /* 0x001000000b00780b */ /* 0x040fe20003f0e200 */
[----:B------:R-:W-:Y:S01]  /*0a50*/  IMAD.MOV.U32 R17, RZ, RZ, R19 ;  /* 0x000000ffff117224 */ /* 0x000fe200078e0013 */
[C---:B------:R-:W-:Y:S01]  /*0a60*/  LOP3.LUT R14, R11.reuse, 0x800fffff, RZ, 0xc0, !PT ;  /* 0x800fffff0b0e7812 */ /* 0x040fe200078ec0ff */
[----:B------:R-:W-:Y:S01]  /*0a70*/  IMAD.MOV.U32 R20, RZ, RZ, 0x1 ;  /* 0x00000001ff147424 */ /* 0x000fe200078e00ff */
[----:B------:R-:W-:Y:S01]  /*0a80*/  LOP3.LUT R25, R11, 0x7ff00000, RZ, 0xc0, !PT ;  /* 0x7ff000000b197812 */ /* 0x000fe200078ec0ff */
[----:B------:R-:W-:Y:S01]  /*0a90*/  IMAD.MOV.U32 R16, RZ, RZ, R18 ;  /* 0x000000ffff107224 */ /* 0x000fe200078e0012 */
[----:B------:R-:W-:Y:S01]  /*0aa0*/  LOP3.LUT R15, R14, 0x3ff00000, RZ, 0xfc, !PT ;  /* 0x3ff000000e0f7812 */ /* 0x000fe200078efcff */
[----:B------:R-:W-:Y:S01]  /*0ab0*/  BSSY.RECONVERGENT B2, `(.L_x_165) ;  /* 0x0000053000027945 */ /* 0x000fe20003800200 */
[----:B------:R-:W-:Y:S02]  /*0ac0*/  MOV R14, R10 ;  /* 0x0000000a000e7202 */ /* 0x000fe40000000f00 */
[----:B------:R-:W-:-:S02]  /*0ad0*/  FSETP.GEU.AND P3, PT, |R17|, 1.469367938527859385e-39, PT ;  /* 0x001000001100780b */ /* 0x000fc40003f6e200 */
[----:B------:R-:W-:Y:S01]  /*0ae0*/  LOP3.LUT R18, R17, 0x7ff00000, RZ, 0xc0, !PT ;  /* 0x7ff0000011127812 */ /* 0x000fe200078ec0ff */
[----:B------:R-:W-:-:S03]  /*0af0*/  @!P0 DMUL R14, R10, 8.98846567431157953865e+307 ;  /* 0x7fe000000a0e8828 */ /* 0x000fc60000000000 */
[----:B------:R-:W-:-:S03]  /*0b00*/  ISETP.GE.U32.AND P2, PT, R18, R25, PT ;  /* 0x000000191200720c */ /* 0x000fc60003f46070 */
[----:B------:R-:W0:Y:S04]  /*0b10*/  MUFU.RCP64H R21, R15 ;  /* 0x0000000f00157308 */ /* 0x000e280000001800 */
[----:B------:R-:W-:-:S04]  /*0b20*/  @!P3 LOP3.LUT R19, R11, 0x7ff00000, RZ, 0xc0, !PT ;  /* 0x7ff000000b13b812 */ /* 0x000fc800078ec0ff */
[----:B------:R-:W-:Y:S01]  /*0b30*/  @!P3 ISETP.GE.U32.AND P4, PT, R18, R19, PT ;  /* 0x000000131200b20c */ /* 0x000fe20003f86070 */
[----:B------:R-:W-:-:S05]  /*0b40*/  IMAD.MOV.U32 R19, RZ, RZ, 0x1ca00000 ;  /* 0x1ca00000ff137424 */ /* 0x000fca00078e00ff */
[----:B------:R-:W-:Y:S01]  /*0b50*/  @!P3 SEL R23, R19, 0x63400000, !P4 ;  /* 0x634000001317b807 */ /* 0x000fe20006000000 */
[----:B0-----:R-:W-:-:S03]  /*0b60*/  DFMA R12, R20, -R14, 1 ;  /* 0x3ff00000140c742b */ /* 0x001fc6000000080e */
[----:B------:R-:W-:-:S04]  /*0b70*/  @!P3 LOP3.LUT R26, R23, 0x80000000, R17, 0xf8, !PT ;  /* 0x80000000171ab812 */ /* 0x000fc800078ef811 */
[----:B------:R-:W-:Y:S01]  /*0b80*/  @!P3 LOP3.LUT R27, R26, 0x100000, RZ, 0xfc, !PT ;  /* 0x001000001a1bb812 */ /* 0x000fe200078efcff */
[----:B------:R-:W-:Y:S01]  /*0b90*/  @!P3 IMAD.MOV.U32 R26, RZ, RZ, RZ ;  /* 0x000000ffff1ab224 */ /* 0x000fe200078e00ff */
[----:B------:R-:W-:-:S08]  /*0ba0*/  DFMA R12, R12, R12, R12 ;  /* 0x0000000c0c0c722b */ /* 0x000fd0000000000c */
[----:B------:R-:W-:Y:S01]  /*0bb0*/  DFMA R20, R20, R12, R20 ;  /* 0x0000000c1414722b */ /* 0x000fe20000000014 */
[----:B------:R-:W-:Y:S01]  /*0bc0*/  SEL R13, R19, 0x63400000, !P2 ;  /* 0x63400000130d7807 */ /* 0x000fe20005000000 */
[----:B------:R-:W-:-:S03]  /*0bd0*/  IMAD.MOV.U32 R12, RZ, RZ, R16 ;  /* 0x000000ffff0c7224 */ /* 0x000fc600078e0010 */
[----:B------:R-:W-:-:S03]  /*0be0*/  LOP3.LUT R13, R13, 0x800fffff, R17, 0xf8, !PT ;  /* 0x800fffff0d0d7812 */ /* 0x000fc600078ef811 */
[----:B------:R-:W-:-:S03]  /*0bf0*/  DFMA R22, R20, -R14, 1 ;  /* 0x3ff000001416742b */ /* 0x000fc6000000080e */
[----:B------:R-:W-:Y:S01]  /*0c00*/  @!P3 DFMA R12, R12, 2, -R26 ;  /* 0x400000000c0cb82b */ /* 0x000fe2000000081a */
[----:B------:R-:W-:-:S04]  /*0c10*/  IMAD.MOV.U32 R27, RZ, RZ, R18 ;  /* 0x000000ffff1b7224 */ /* 0x000fc800078e0012 */
[----:B------:R-:W-:Y:S01]  /*0c20*/  DFMA R20, R20, R22, R20 ;  /* 0x000000161414722b */ /* 0x000fe20000000014 */
[----:B------:R-:W-:Y:S01]  /*0c30*/  IMAD.MOV.U32 R26, RZ, RZ, R25 ;  /* 0x000000ffff1a7224 */ /* 0x000fe200078e0019 */
[----:B------:R-:W-:-:S03]  /*0c40*/  @!P0 LOP3.LUT R26, R15, 0x7ff00000, RZ, 0xc0, !PT ;  /* 0x7ff000000f1a8812 */ /* 0x000fc600078ec0ff */
[----:B------:R-:W-:Y:S02]  /*0c50*/  @!P3 LOP3.LUT R27, R13, 0x7ff00000, RZ, 0xc0, !PT ;  /* 0x7ff000000d1bb812 */ /* 0x000fe400078ec0ff */
[----:B------:R-:W-:Y:S01]  /*0c60*/  VIADD R29, R26, 0xffffffff ;  /* 0xffffffff1a1d7836 */ /* 0x000fe20000000000 */
[----:B------:R-:W-:Y:S02]  /*0c70*/  DMUL R22, R20, R12 ;  /* 0x0000000c14167228 */ /* 0x000fe40000000000 */
[----:B------:R-:W-:-:S05]  /*0c80*/  VIADD R28, R27, 0xffffffff ;  /* 0xffffffff1b1c7836 */ /* 0x000fca0000000000 */
[----:B------:R-:W-:Y:S01]  /*0c90*/  ISETP.GT.U32.AND P0, PT, R28, 0x7feffffe, PT ;  /* 0x7feffffe1c00780c */ /* 0x000fe20003f04070 */
[----:B------:R-:W-:-:S03]  /*0ca0*/  DFMA R24, R22, -R14, R12 ;  /* 0x8000000e1618722b */ /* 0x000fc6000000000c */
[----:B------:R-:W-:-:S05]  /*0cb0*/  ISETP.GT.U32.OR P0, PT, R29, 0x7feffffe, P0 ;  /* 0x7feffffe1d00780c */ /* 0x000fca0000704470 */
[----:B------:R-:W-:-:S08]  /*0cc0*/  DFMA R20, R20, R24, R22 ;  /* 0x000000181414722b */ /* 0x000fd00000000016 */
[----:B------:R-:W-:Y:S05]  /*0cd0*/  @P0 BRA `(.L_x_166) ;  /* 0x00000000006c0947 */ /* 0x000fea0003800000 */
[----:B------:R-:W-:-:S04]  /*0ce0*/  LOP3.LUT R17, R11, 0x7ff00000, RZ, 0xc0, !PT ;  /* 0x7ff000000b117812 */ /* 0x000fc800078ec0ff */
[CC--:B------:R-:W-:Y:S02]  /*0cf0*/  VIADDMNMX R16, R18.reuse, -R17.reuse, 0xb9600000, !PT ;  /* 0xb960000012107446 */ /* 0x0c0fe40007800911 */
[----:B------:R-:W-:Y:S02]  /*0d00*/  ISETP.GE.U32.AND P0, PT, R18, R17, PT ;  /* 0x000000111200720c */ /* 0x000fe40003f06070 */
[----:B------:R-:W-:Y:S02]  /*0d10*/  VIMNMX R16, PT, PT, R16, 0x46a00000, PT ;  /* 0x46a0000010107848 */ /* 0x000fe40003fe0100 */
[----:B------:R-:W-:-:S05]  /*0d20*/  SEL R19, R19, 0x63400000, !P0 ;  /* 0x6340000013137807 */ /* 0x000fca0004000000 */
[----:B------:R-:W-:Y:S02]  /*0d30*/  IMAD.IADD R22, R16, 0x1, -R19 ;  /* 0x0000000110167824 */ /* 0x000fe400078e0a13 */
[----:B------:R-:W-:Y:S02]  /*0d40*/  IMAD.MOV.U32 R16, RZ, RZ, RZ ;  /* 0x000000ffff107224 */ /* 0x000fe400078e00ff */
        /* <DEDUP_REMOVED lines=11> */
[----:B------:R-:W-:Y:S01]  /*0e00*/  DMUL.RP R16, R20, R16 ;  /* 0x0000001014107228 */ /* 0x000fe20000008000 */
[----:B------:R-:W-:-:S06]  /*0e10*/  IMAD.MOV.U32 R12, RZ, RZ, RZ ;  /* 0x000000ffff0c7224 */ /* 0x000fcc00078e00ff */
[----:B------:R-:W-:-:S03]  /*0e20*/  DFMA R12, R18, -R12, R20 ;  /* 0x8000000c120c722b */ /* 0x000fc60000000014 */
[----:B------:R-:W-:-:S03]  /*0e30*/  LOP3.LUT R15, R17, R15, RZ, 0x3c, !PT ;  /* 0x0000000f110f7212 */ /* 0x000fc600078e3cff */
[----:B------:R-:W-:-:S04]  /*0e40*/  IADD3 R12, PT, PT, -R22, -0x43300000, RZ ;  /* 0xbcd00000160c7810 */ /* 0x000fc80007ffe1ff */
[----:B------:R-:W-:-:S04]  /*0e50*/  FSETP.NEU.AND P0, PT, |R13|, R12, PT ;  /* 0x0000000c0d00720b */ /* 0x000fc80003f0d200 */
[----:B------:R-:W-:Y:S02]  /*0e60*/  FSEL R18, R16, R18, !P0 ;  /* 0x0000001210127208 */ /* 0x000fe40004000000 */
[----:B------:R-:W-:Y:S01]  /*0e70*/  FSEL R19, R15, R19, !P0 ;  /* 0x000000130f137208 */ /* 0x000fe20004000000 */
[----:B------:R-:W-:Y:S06]  /*0e80*/  BRA `(.L_x_167) ;  /* 0x0000000000547947 */ /* 0x000fec0003800000 */
.L_x_166:
[----:B------:R-:W-:-:S14]  /*0e90*/  DSETP.NAN.AND P0, PT, R16, R16, PT ;  /* 0x000000101000722a */ /* 0x000fdc0003f08000 */
[----:B------:R-:W-:Y:S05]  /*0ea0*/  @P0 BRA `(.L_x_168) ;  /* 0x0000000000440947 */ /* 0x000fea0003800000 */
[----:B------:R-:W-:-:S14]  /*0eb0*/  DSETP.NAN.AND P0, PT, R10, R10, PT ;  /* 0x0000000a0a00722a */ /* 0x000fdc0003f08000 */
[----:B------:R-:W-:Y:S05]  /*0ec0*/  @P0 BRA `(.L_x_169) ;  /* 0x0000000000300947 */ /* 0x000fea0003800000 */
[----:B------:R-:W-:Y:S01]  /*0ed0*/  ISETP.NE.AND P0, PT, R27, R26, PT ;  /* 0x0000001a1b00720c */ /* 0x000fe20003f05270 */
[----:B------:R-:W-:Y:S01]  /*0ee0*/  IMAD.MOV.U32 R18, RZ, RZ, 0x0 ;  /* 0x00000000ff127424 */ /* 0x000fe200078e00ff */
[----:B------:R-:W-:-:S11]  /*0ef0*/  MOV R19, 0xfff80000 ;  /* 0xfff8000000137802 */ /* 0x000fd60000000f00 */
[----:B------:R-:W-:Y:S05]  /*0f00*/  @!P0 BRA `(.L_x_167) ;  /* 0x0000000000348947 */ /* 0x000fea0003800000 */
[----:B------:R-:W-:Y:S02]  /*0f10*/  ISETP.NE.AND P0, PT, R27, 0x7ff00000, PT ;  /* 0x7ff000001b00780c */ /* 0x000fe40003f05270 */
[----:B------:R-:W-:Y:S02]  /*0f20*/  LOP3.LUT R19, R17, 0x80000000, R11, 0x48, !PT ;  /* 0x8000000011137812 */ /* 0x000fe400078e480b */
[----:B------:R-:W-:-:S13]  /*0f30*/  ISETP.EQ.OR P0, PT, R26, RZ, !P0 ;  /* 0x000000ff1a00720c */ /* 0x000fda0004702670 */
[----:B------:R-:W-:Y:S01]  /*0f40*/  @P0 LOP3.LUT R12, R19, 0x7ff00000, RZ, 0xfc, !PT ;  /* 0x7ff00000130c0812 */ /* 0x000fe200078efcff */
[----:B------:R-:W-:Y:S02]  /*0f50*/  @!P0 IMAD.MOV.U32 R18, RZ, RZ, RZ ;  /* 0x000000ffff128224 */ /* 0x000fe400078e00ff */
[----:B------:R-:W-:Y:S02]  /*0f60*/  @P0 IMAD.MOV.U32 R18, RZ, RZ, RZ ;  /* 0x000000ffff120224 */ /* 0x000fe400078e00ff */
[----:B------:R-:W-:Y:S01]  /*0f70*/  @P0 IMAD.MOV.U32 R19, RZ, RZ, R12 ;  /* 0x000000ffff130224 */ /* 0x000fe200078e000c */
[----:B------:R-:W-:Y:S06]  /*0f80*/  BRA `(.L_x_167) ;  /* 0x0000000000147947 */ /* 0x000fec0003800000 */
.L_x_169:
[----:B------:R-:W-:Y:S01]  /*0f90*/  LOP3.LUT R19, R11, 0x80000, RZ, 0xfc, !PT ;  /* 0x000800000b137812 */ /* 0x000fe200078efcff */
[----:B------:R-:W-:Y:S01]  /*0fa0*/  IMAD.MOV.U32 R18, RZ, RZ, R10 ;  /* 0x000000ffff127224 */ /* 0x000fe200078e000a */
[----:B------:R-:W-:Y:S06]  /*0fb0*/  BRA `(.L_x_167) ;  /* 0x0000000000087947 */ /* 0x000fec0003800000 */
.L_x_168:
[----:B------:R-:W-:Y:S01]  /*0fc0*/  LOP3.LUT R19, R17, 0x80000, RZ, 0xfc, !PT ;  /* 0x0008000011137812 */ /* 0x000fe200078efcff */
[----:B------:R-:W-:-:S07]  /*0fd0*/  IMAD.MOV.U32 R18, RZ, RZ, R16 ;  /* 0x000000ffff127224 */ /* 0x000fce00078e0010 */
.L_x_167:
[----:B------:R-:W-:Y:S05]  /*0fe0*/  BSYNC.RECONVERGENT B2 ;  /* 0x0000000000027941 */ /* 0x000fea0003800200 */
.L_x_165:
[----:B------:R-:W-:Y:S02]  /*0ff0*/  IMAD.MOV.U32 R12, RZ, RZ, R0 ;  /* 0x000000ffff0c7224 */ /* 0x000fe400078e0000 */
[----:B------:R-:W-:-:S04]  /*1000*/  IMAD.MOV.U32 R13, RZ, RZ, 0x0 ;  /* 0x00000000ff0d7424 */ /* 0x000fc800078e00ff */
[----:B------:R-:W-:Y:S05]  /*1010*/  RET.REL.NODEC R12 `(_Z18initial_conditionsiP9Element_tPKf) ;  /* 0xffffffec0cf87950 */ /* 0x000fea0003c3ffff */
        .type           $_Z18initial_conditionsiP9Element_tPKf$__internal_accurate_pow,@function
        .size           $_Z18initial_conditionsiP9Element_tPKf$__internal_accurate_pow,(.L_x_674 - $_Z18initial_conditionsiP9Element_tPKf$__internal_accurate_pow)
$_Z18initial_conditionsiP9Element_tPKf$__internal_accurate_pow:
[----:B------:R-:W-:Y:S01]  /*1020*/  ISETP.GT.U32.AND P0, PT, R35, 0xfffff, PT ;  /* 0x000fffff2300780c */ /* 0x000fe20003f04070 */
[----:B------:R-:W-:Y:S01]  /*1030*/  IMAD.MOV.U32 R14, RZ, RZ, R20 ;  /* 0x000000ffff0e7224 */ /* 0x000fe200078e0014 */
[----:B------:R-:W-:Y:S01]  /*1040*/  UMOV UR4, 0x7d2cafe2 ;  /* 0x7d2cafe200047882 */ /* 0x000fe20000000000 */
[--C-:B------:R-:W-:Y:S01]  /*1050*/  IMAD.MOV.U32 R15, RZ, RZ, R35.reuse ;  /* 0x000000ffff0f7224 */ /* 0x100fe200078e0023 */
[----:B------:R-:W-:Y:S01]  /*1060*/  UMOV UR5, 0x3eb0f5ff ;  /* 0x3eb0f5ff00057882 */ /* 0x000fe20000000000 */
[--C-:B------:R-:W-:Y:S01]  /*1070*/  IMAD.MOV.U32 R16, RZ, RZ, R35.reuse ;  /* 0x000000ffff107224 */ /* 0x100fe200078e0023 */
[----:B------:R-:W-:Y:S01]  /*1080*/  SHF.R.U32.HI R35, RZ, 0x14, R35 ;  /* 0x00000014ff237819 */ /* 0x000fe20000011623 */
[----:B------:R-:W-:Y:S01]  /*1090*/  IMAD.MOV.U32 R30, RZ, RZ, RZ ;  /* 0x000000ffff1e7224 */ /* 0x000fe200078e00ff */
[----:B------:R-:W-:Y:S01]  /*10a0*/  UMOV UR8, 0x3b39803f ;  /* 0x3b39803f00087882 */ /* 0x000fe20000000000 */
[----:B------:R-:W-:Y:S01]  /*10b0*/  IMAD.MOV.U32 R22, RZ, RZ, 0x41ad3b5a ;  /* 0x41ad3b5aff167424 */ /* 0x000fe200078e00ff */
[----:B------:R-:W-:Y:S01]  /*10c0*/  UMOV UR9, 0x3c7abc9e ;  /* 0x3c7abc9e00097882 */ /* 0x000fe20000000000 */
[----:B------:R-:W-:-:S02]  /*10d0*/  IMAD.MOV.U32 R23, RZ, RZ, 0x3ed0f5d2 ;  /* 0x3ed0f5d2ff177424 */ /* 0x000fc400078e00ff */
[----:B------:R-:W-:-:S10]  /*10e0*/  @!P0 DMUL R14, R14, 1.80143985094819840000e+16 ;  /* 0x435000000e0e8828 */ /* 0x000fd40000000000 */
[----:B------:R-:W-:Y:S01]  /*10f0*/  @!P0 IMAD.MOV.U32 R16, RZ, RZ, R15 ;  /* 0x000000ffff108224 */ /* 0x000fe200078e000f */
[----:B------:R-:W-:Y:S01]  /*1100*/  @!P0 LEA.HI R35, R15, 0xffffffca, RZ, 0xc ;  /* 0xffffffca0f238811 */ /* 0x000fe200078f60ff */
[----:B------:R-:W-:-:S03]  /*1110*/  @!P0 IMAD.MOV.U32 R20, RZ, RZ, R14 ;  /* 0x000000ffff148224 */ /* 0x000fc600078e000e */
[----:B------:R-:W-:Y:S01]  /*1120*/  LOP3.LUT R16, R16, 0x800fffff, RZ, 0xc0, !PT ;  /* 0x800fffff10107812 */ /* 0x000fe200078ec0ff */
[----:B------:R-:W-:-:S03]  /*1130*/  VIADD R14, R35, 0xfffffc01 ;  /* 0xfffffc01230e7836 */ /* 0x000fc60000000000 */
[----:B------:R-:W-:-:S04]  /*1140*/  LOP3.LUT R21, R16, 0x3ff00000, RZ, 0xfc, !PT ;  /* 0x3ff0000010157812 */ /* 0x000fc800078efcff */
[----:B------:R-:W-:-:S13]  /*1150*/  ISETP.GE.U32.AND P2, PT, R21, 0x3ff6a09f, PT ;  /* 0x3ff6a09f1500780c */ /* 0x000fda0003f46070 */
[----:B------:R-:W-:Y:S02]  /*1160*/  @P2 VIADD R17, R21, 0xfff00000 ;  /* 0xfff0000015112836 */ /* 0x000fe40000000000 */
[----:B------:R-:W-:Y:S02]  /*1170*/  @P2 VIADD R14, R35, 0xfffffc02 ;  /* 0xfffffc02230e2836 */ /* 0x000fe40000000000 */
        /* <DEDUP_REMOVED lines=17> */
[----:B------:R-:W-:-:S05]  /*1290*/  DADD R22, R22, R22 ;  /* 0x0000000016167229 */ /* 0x000fca0000000016 */
[----:B------:R-:W-:Y:S01]  /*12a0*/  DFMA R18, R28, R18, UR4 ;  /* 0x000000041c127e2b */ /* 0x000fe20008000012 */
[----:B------:R-:W-:Y:S01]  /*12b0*/  UMOV UR4, 0x258a578b ;  /* 0x258a578b00047882 */ /* 0x000fe20000000000 */
[----:B------:R-:W-:Y:S01]  /*12c0*/  UMOV UR5, 0x3f3c71c7 ;  /* 0x3f3c71c700057882 */ /* 0x000fe20000000000 */
[-C--:B------:R-:W-:Y:S02]  /*12d0*/  DFMA R22, R20, -R16.reuse, R22 ;  /* 0x800000101416722b */ /* 0x080fe40000000016 */
[----:B------:R-:W-:-:S03]  /*12e0*/  DMUL R20, R16, R16 ;  /* 0x0000001010147228 */ /* 0x000fc60000000000 */
[----:B------:R-:W-:Y:S01]  /*12f0*/  DFMA R18, R28, R18, UR4 ;  /* 0x000000041c127e2b */ /* 0x000fe20008000012 */
[----:B------:R-:W-:Y:S01]  /*1300*/  UMOV UR4, 0x9242b910 ;  /* 0x9242b91000047882 */ /* 0x000fe20000000000 */
[----:B------:R-:W-:Y:S01]  /*1310*/  UMOV UR5, 0x3f624924 ;  /* 0x3f62492400057882 */ /* 0x000fe20000000000 */
[----:B------:R-:W-:-:S05]  /*1320*/  DMUL R22, R30, R22 ;  /* 0x000000161e167228 */ /* 0x000fca0000000000 */
[----:B------:R-:W-:Y:S01]  /*1330*/  DFMA R26, R28, R18, UR4 ;  /* 0x000000041c1a7e2b */ /* 0x000fe20008000012 */
[----:B------:R-:W-:Y:S01]  /*1340*/  UMOV UR4, 0x99999dfb ;  /* 0x99999dfb00047882 */ /* 0x000fe20000000000 */
[----:B------:R-:W-:-:S03]  /*1350*/  UMOV UR5, 0x3f899999 ;  /* 0x3f89999900057882 */ /* 0x000fc60000000000 */
[----:B------:R-:W-:Y:S01]  /*1360*/  IADD3 R33, PT, PT, R23, 0x100000, RZ ;  /* 0x0010000017217810 */ /* 0x000fe20007ffe0ff */
[----:B------:R-:W-:Y:S02]  /*1370*/  IMAD.MOV.U32 R32, RZ, RZ, R22 ;  /* 0x000000ffff207224 */ /* 0x000fe400078e0016 */
[----:B------:R-:W-:Y:S01]  /*1380*/  DFMA R26, R28, R26, UR4 ;  /* 0x000000041c1a7e2b */ /* 0x000fe2000800001a */
[----:B------:R-:W-:Y:S01]  /*1390*/  UMOV UR4, 0x55555555 ;  /* 0x5555555500047882 */ /* 0x000fe20000000000 */
[----:B------:R-:W-:-:S06]  /*13a0*/  UMOV UR5, 0x3fb55555 ;  /* 0x3fb5555500057882 */ /* 0x000fcc0000000000 */
[----:B------:R-:W-:-:S08]  /*13b0*/  DFMA R18, R28, R26, UR4 ;  /* 0x000000041c127e2b */ /* 0x000fd0000800001a */
[----:B------:R-:W-:Y:S01]  /*13c0*/  DADD R24, -R18, UR4 ;  /* 0x0000000412187e29 */ /* 0x000fe20008000100 */
[----:B------:R-:W-:Y:S01]  /*13d0*/  UMOV UR4, 0xb9e7b0 ;  /* 0x00b9e7b000047882 */ /* 0x000fe20000000000 */
[----:B------:R-:W-:-:S06]  /*13e0*/  UMOV UR5, 0x3c46a4cb ;  /* 0x3c46a4cb00057882 */ /* 0x000fcc0000000000 */
[----:B------:R-:W-:Y:S02]  /*13f0*/  DFMA R28, R28, R26, R24 ;  /* 0x0000001a1c1c722b */ /* 0x000fe40000000018 */
[C---:B------:R-:W-:Y:S02]  /*1400*/  DMUL R24, R16.reuse, R20 ;  /* 0x0000001410187228 */ /* 0x040fe40000000000 */
[----:B------:R-:W-:-:S04]  /*1410*/  DFMA R26, R16, R16, -R20 ;  /* 0x00000010101a722b */ /* 0x000fc80000000814 */
[----:B------:R-:W-:Y:S01]  /*1420*/  DADD R28, R28, -UR4 ;  /* 0x800000041c1c7e29 */ /* 0x000fe20008000000 */
[----:B------:R-:W-:Y:S01]  /*1430*/  UMOV UR4, 0x80000000 ;  /* 0x8000000000047882 */ /* 0x000fe20000000000 */
[C---:B------:R-:W-:Y:S01]  /*1440*/  DFMA R30, R16.reuse, R20, -R24 ;  /* 0x00000014101e722b */ /* 0x040fe20000000818 */
[----:B------:R-:W-:Y:S01]  /*1450*/  UMOV UR5, 0x43300000 ;  /* 0x4330000000057882 */ /* 0x000fe20000000000 */
[----:B------:R-:W-:-:S06]  /*1460*/  DFMA R26, R16, R32, R26 ;  /* 0x00000020101a722b */ /* 0x000fcc000000001a */
[----:B------:R-:W-:Y:S02]  /*1470*/  DFMA R30, R22, R20, R30 ;  /* 0x00000014161e722b */ /* 0x000fe4000000001e */
[----:B------:R-:W-:-:S06]  /*1480*/  DADD R20, R18, R28 ;  /* 0x0000000012147229 */ /* 0x000fcc000000001c */
[----:B------:R-:W-:Y:S02]  /*1490*/  DFMA R30, R16, R26, R30 ;  /* 0x0000001a101e722b */ /* 0x000fe4000000001e */
        /* <DEDUP_REMOVED lines=16> */
[----:B------:R-:W-:Y:S02]  /*15a0*/  DADD R18, R20, R22 ;  /* 0x0000000014127229 */ /* 0x000fe40000000016 */
[----:B------:R-:W-:Y:S01]  /*15b0*/  DADD R16, R16, -UR4 ;  /* 0x8000000410107e29 */ /* 0x000fe20008000000 */
[----:B------:R-:W-:Y:S01]  /*15c0*/  UMOV UR4, 0xfefa39ef ;  /* 0xfefa39ef00047882 */ /* 0x000fe20000000000 */
[----:B------:R-:W-:-:S04]  /*15d0*/  UMOV UR5, 0x3fe62e42 ;  /* 0x3fe62e4200057882 */ /* 0x000fc80000000000 */
[--C-:B------:R-:W-:Y:S02]  /*15e0*/  DADD R20, R20, -R18.reuse ;  /* 0x0000000014147229 */ /* 0x100fe40000000812 */
[----:B------:R-:W-:-:S06]  /*15f0*/  DFMA R14, R16, UR4, R18 ;  /* 0x00000004100e7c2b */ /* 0x000fcc0008000012 */
[----:B------:R-:W-:Y:S02]  /*1600*/  DADD R20, R22, R20 ;  /* 0x0000000016147229 */ /* 0x000fe40000000014 */
[----:B------:R-:W-:-:S08]  /*1610*/  DFMA R24, R16, -UR4, R14 ;  /* 0x8000000410187c2b */ /* 0x000fd0000800000e */
        /* <DEDUP_REMOVED lines=9> */
[----:B------:R-:W-:Y:S02]  /*16b0*/  IMAD.MOV.U32 R14, RZ, RZ, 0x652b82fe ;  /* 0x652b82feff0e7424 */ /* 0x000fe400078e00ff */
[----:B------:R-:W-:-:S05]  /*16c0*/  IMAD.MOV.U32 R15, RZ, RZ, 0x3ff71547 ;  /* 0x3ff71547ff0f7424 */ /* 0x000fca00078e00ff */
        /* <DEDUP_REMOVED lines=48> */
[----:B------:R-:W-:Y:S02]  /*19d0*/  @!P2 LEA.HI R15, R14, R14, RZ, 0x1 ;  /* 0x0000000e0e0fa211 */ /* 0x000fe400078f08ff */
[----:B------:R-:W-:Y:S02]  /*19e0*/  FSEL R19, R19, RZ, P0 ;  /* 0x000000ff13137208 */ /* 0x000fe40000000000 */
[----:B------:R-:W-:-:S05]  /*19f0*/  @!P2 SHF.R.S32.HI R15, RZ, 0x1, R15 ;  /* 0x00000001ff0fa819 */ /* 0x000fca000001140f */
[----:B------:R-:W-:Y:S02]  /*1a00*/  @!P2 IMAD.IADD R14, R14, 0x1, -R15 ;  /* 0x000000010e0ea824 */ /* 0x000fe400078e0a0f */
[----:B------:R-:W-:-:S03]  /*1a10*/  @!P2 IMAD R21, R15, 0x100000, R21 ;  /* 0x001000000f15a824 */ /* 0x000fc600078e0215 */
[----:B------:R-:W-:Y:S01]  /*1a20*/  @!P2 LEA R15, R14, 0x3ff00000, 0x14 ;  /* 0x3ff000000e0fa811 */ /* 0x000fe200078ea0ff */
[----:B------:R-:W-:-:S06]  /*1a30*/  @!P2 IMAD.MOV.U32 R14, RZ, RZ, RZ ;  /* 0x000000ffff0ea224 */ /* 0x000fcc00078e00ff */
[----:B------:R-:W-:-:S11]  /*1a40*/  @!P2 DMUL R18, R20, R14 ;  /* 0x0000000e1412a228 */ /* 0x000fd60000000000 */
.L_x_170:
[----:B------:R-:W-:Y:S01]  /*1a50*/  DFMA R22, R22, R18, R18 ;  /* 0x000000121616722b */ /* 0x000fe20000000012 */
[----:B------:R-:W-:Y:S01]  /*1a60*/  IMAD.MOV.U32 R14, RZ, RZ, R0 ;  /* 0x000000ffff0e7224 */ /* 0x000fe200078e0000 */
[----:B------:R-:W-:Y:S01]  /*1a70*/  DSETP.NEU.AND P0, PT, |R18|, +INF , PT ;  /* 0x7ff000001200742a */ /* 0x000fe20003f0d200 */
[----:B------:R-:W-:-:S07]  /*1a80*/  IMAD.MOV.U32 R15, RZ, RZ, 0x0 ;  /* 0x00000000ff0f7424 */ /* 0x000fce00078e00ff */
[----:B------:R-:W-:Y:S02]  /*1a90*/  FSEL R20, R18, R22, !P0 ;  /* 0x0000001612147208 */ /* 0x000fe40004000000 */
[----:B------:R-:W-:Y:S01]  /*1aa0*/  FSEL R21, R19, R23, !P0 ;  /* 0x0000001713157208 */ /* 0x000fe20004000000 */
[----:B------:R-:W-:Y:S06]  /*1ab0*/  RET.REL.NODEC R14 `(_Z18initial_conditionsiP9Element_tPKf) ;  /* 0xffffffe40e507950 */ /* 0x000fec0003c3ffff */
.L_x_171:
        /* <DEDUP_REMOVED lines=12> */
.L_x_674:


//--------------------- .text._Z14build_elementsiiP9Element_tff --------------------------
	.section	.text._Z14build_elementsiiP9Element_tff,"ax",@progbits
	.align	128
        .global         _Z14build_elementsiiP9Element_tff
        .type           _Z14build_elementsiiP9Element_tff,@function
        .size           _Z14build_elementsiiP9Element_tff,(.L_x_675 - _Z14build_elementsiiP9Element_tff)
        .other          _Z14build_elementsiiP9Element_tff,@"STO_CUDA_ENTRY STV_DEFAULT"
_Z14build_elementsiiP9Element_tff:
.text._Z14build_elementsiiP9Element_tff:
[----:B------:R-:W0:Y:S01]  /*0000*/  LDC R1, c[0x0][0x37c] ;  /* 0x0000df00ff017b82 */ /* 0x000e220000000800 */
[----:B------:R-:W1:Y:S01]  /*0010*/  S2R R24, SR_TID.X ;  /* 0x0000000000187919 */ /* 0x000e620000002100 */
[----:B------:R-:W2:Y:S06]  /*0020*/  LDCU UR40, c[0x0][0x360] ;  /* 0x00006c00ff2877ac */ /* 0x000eac0008000800 */
[----:B------:R-:W1:Y:S01]  /*0030*/  S2UR UR5, SR_CTAID.X ;  /* 0x00000000000579c3 */ /* 0x000e620000002500 */
[----:B------:R-:W3:Y:S07]  /*0040*/  LDCU UR6, c[0x0][0x380] ;  /* 0x00007000ff0677ac */ /* 0x000eee0008000800 */
[----:B------:R-:W1:Y:S01]  /*0050*/  LDC R3, c[0x0][0x360] ;  /* 0x0000d800ff037b82 */ /* 0x000e620000000800 */
[----:B------:R-:W2:Y:S02]  /*0060*/  LDCU UR4, c[0x0][0x370] ;  /* 0x00006e00ff0477ac */ /* 0x000ea40008000800 */
[----:B--2---:R-:W-:Y:S01]  /*0070*/  UIMAD UR40, UR40, UR4, URZ ;  /* 0x00000004282872a4 */ /* 0x004fe2000f8e02ff */
[----:B-1----:R-:W-:-:S05]  /*0080*/  IMAD R24, R3, UR5, R24 ;  /* 0x0000000503187c24 */ /* 0x002fca000f8e0218 */
[----:B---3--:R-:W-:-:S13]  /*0090*/  ISETP.GE.AND P0, PT, R24, UR6, PT ;  /* 0x0000000618007c0c */ /* 0x008fda000bf06270 */
[----:B0-----:R-:W-:Y:S05]  /*00a0*/  @P0 EXIT ;  /* 0x000000000000094d */ /* 0x001fea0003800000 */
[----:B------:R-:W0:Y:S01]  /*00b0*/  LDC.64 R6, c[0x0][0x390] ;  /* 0x0000e400ff067b82 */ /* 0x000e220000000a00 */
[----:B------:R-:W-:-:S04]  /*00c0*/  I2FP.F32.S32 R3, UR6 ;  /* 0x0000000600037c45 */ /* 0x000fc80008201400 */
[----:B------:R-:W1:Y:S02]  /*00d0*/  MUFU.RCP R2, R3 ;  /* 0x0000000300027308 */ /* 0x000e640000001000 */
[----:B-1----:R-:W-:Y:S01]  /*00e0*/  FFMA R5, -R3, R2, 1 ;  /* 0x3f80000003057423 */ /* 0x002fe20000000102 */
[----:B0-----:R-:W-:-:S03]  /*00f0*/  FADD R0, R7, -R6 ;  /* 0x8000000607007221 */ /* 0x001fc60000000000 */
[----:B------:R-:W-:Y:S02]  /*0100*/  FFMA R5, R2, R5, R2 ;  /* 0x0000000502057223 */ /* 0x000fe40000000002 */
[----:B------:R-:W0:Y:S02]  /*0110*/  FCHK P0, R0, R3 ;  /* 0x0000000300007302 */ /* 0x000e240000000000 */
[----:B------:R-:W-:-:S04]  /*0120*/  FFMA R2, R0, R5, RZ ;  /* 0x0000000500027223 */ /* 0x000fc800000000ff */
[----:B------:R-:W-:-:S04]  /*0130*/  FFMA R4, -R3, R2, R0 ;  /* 0x0000000203047223 */ /* 0x000fc80000000100 */
[----:B------:R-:W-:Y:S01]  /*0140*/  FFMA R2, R5, R4, R2 ;  /* 0x0000000405027223 */ /* 0x000fe20000000002 */
[----:B0-----:R-:W-:Y:S06]  /*0150*/  @!P0 BRA `(.L_x_172) ;  /* 0x00000000000c8947 */ /* 0x001fec0003800000 */
[----:B------:R-:W-:-:S07]  /*0160*/  MOV R2, 0x180 ;  /* 0x0000018000027802 */ /* 0x000fce0000000f00 */
[----:B------:R-:W-:Y:S05]  /*0170*/  CALL.REL.NOINC `($__internal_4_$__cuda_sm3x_div_rn_noftz_f32_slowpath) ;  /* 0x0000001000447944 */ /* 0x000fea0003c00000 */
[----:B------:R-:W-:-:S07]  /*0180*/  IMAD.MOV.U32 R2, RZ, RZ, R0 ;  /* 0x000000ffff027224 */ /* 0x000fce00078e0000 */
.L_x_172:
[----:B------:R-:W0:Y:S01]  /*0190*/  LDCU.64 UR42, c[0x0][0x380] ;  /* 0x00007000ff2a77ac */ /* 0x000e220008000a00 */
[----:B------:R-:W1:Y:S01]  /*01a0*/  LDCU.64 UR36, c[0x0][0x358] ;  /* 0x00006b00ff2477ac */ /* 0x000e620008000a00 */
[----:B------:R-:W2:Y:S01]  /*01b0*/  LDCU UR41, c[0x0][0x380] ;  /* 0x00007000ff2977ac */ /* 0x000ea20008000800 */
[----:B------:R-:W3:Y:S01]  /*01c0*/  LDCU UR44, c[0x0][0x390] ;  /* 0x00007200ff2c77ac */ /* 0x000ee20008000800 */
[----:B0-----:R-:W-:Y:S02]  /*01d0*/  UISETP.GT.AND UP0, UPT, UR43, -0x1, UPT ;  /* 0xffffffff2b00788c */ /* 0x001fe4000bf04270 */
[----:B------:R-:W-:Y:S02]  /*01e0*/  UIADD3 UR4, UPT, UPT, UR43, 0x1, URZ ;  /* 0x000000012b047890 */ /* 0x000fe4000fffe0ff */
[----:B------:R-:W-:Y:S02]  /*01f0*/  UIADD3 UR42, UPT, UPT, UR42, -0x1, URZ ;  /* 0xffffffff2a2a7890 */ /* 0x000fe4000fffe0ff */
[----:B------:R-:W-:-:S03]  /*0200*/  UIMAD.WIDE UR38, UR4, 0x4, URZ ;  /* 0x00000004042678a5 */ /* 0x000fc6000f8e02ff */
[----:B-123--:R-:W-:Y:S09]  /*0210*/  BRA.U UP0, `(.L_x_173) ;  /* 0x0000000500707547 */ /* 0x00eff2000b800000 */
.L_x_183:
[----:B------:R-:W-:Y:S01]  /*0220*/  MOV R28, 0x8 ;  /* 0x00000008001c7802 */ /* 0x000fe20000000f00 */
[C---:B------:R-:W-:Y:S01]  /*0230*/  VIADD R22, R24.reuse, 0x1 ;  /* 0x0000000118167836 */ /* 0x040fe20000000000 */
[----:B------:R-:W-:Y:S01]  /*0240*/  I2FP.F32.S32 R25, R24 ;  /* 0x0000001800197245 */ /* 0x000fe20000201400 */
[----:B------:R-:W-:Y:S01]  /*0250*/  IMAD.U32 R9, RZ, RZ, UR39 ;  /* 0x00000027ff097e24 */ /* 0x000fe2000f8e00ff */
[----:B------:R0:W1:Y:S01]  /*0260*/  LDC.64 R6, c[0x4][R28] ;  /* 0x010000001c067b82 */ /* 0x0000620000000a00 */
[C---:B------:R-:W-:Y:S01]  /*0270*/  ISETP.GT.AND P0, PT, R24.reuse, RZ, PT ;  /* 0x000000ff1800720c */ /* 0x040fe20003f04270 */
[----:B------:R-:W-:Y:S01]  /*0280*/  IMAD.U32 R5, RZ, RZ, UR39 ;  /* 0x00000027ff057e24 */ /* 0x000fe2000f8e00ff */
[----:B------:R-:W-:Y:S01]  /*0290*/  I2FP.F32.S32 R3, R22 ;  /* 0x0000001600037245 */ /* 0x000fe20000201400 */
[-C--:B------:R-:W-:Y:S01]  /*02a0*/  FFMA R25, R25, R2.reuse, UR44 ;  /* 0x0000002c19197e23 */ /* 0x080fe20008000002 */
[C---:B------:R-:W-:Y:S01]  /*02b0*/  ISETP.GE.AND P1, PT, R24.reuse, UR42, PT ;  /* 0x0000002a18007c0c */ /* 0x040fe2000bf26270 */
[----:B------:R-:W-:Y:S01]  /*02c0*/  IMAD.U32 R4, RZ, RZ, UR38 ;  /* 0x00000026ff047e24 */ /* 0x000fe2000f8e00ff */
[----:B------:R-:W-:Y:S01]  /*02d0*/  SEL R23, R24, UR41, P0 ;  /* 0x0000002918177c07 */ /* 0x000fe20008000000 */
[----:B------:R-:W-:Y:S01]  /*02e0*/  FFMA R18, R3, R2, UR44 ;  /* 0x0000002c03127e23 */ /* 0x000fe20008000002 */
[----:B------:R-:W-:Y:S01]  /*02f0*/  IMAD.U32 R8, RZ, RZ, UR38 ;  /* 0x00000026ff087e24 */ /* 0x000fe2000f8e00ff */
[----:B------:R-:W-:Y:S01]  /*0300*/  SEL R22, R22, RZ, !P1 ;  /* 0x000000ff16167207 */ /* 0x000fe20004800000 */
[----:B------:R-:W-:-:S02]  /*0310*/  IMAD.MOV.U32 R5, RZ, RZ, R9 ;  /* 0x000000ffff057224 */ /* 0x000fc400078e0009 */
[----:B0-----:R-:W-:-:S07]  /*0320*/  FADD R19, -R25, R18 ;  /* 0x0000001219137221 */ /* 0x001fce0000000100 */
[----:B------:R-:W-:-:S07]  /*0330*/  LEPC R20, `(.L_x_174) ;  /* 0x000000001014794e */ /* 0x000fce0000000000 */
[----:B-1----:R-:W-:Y:S05]  /*0340*/  CALL.ABS.NOINC R6 ;  /* 0x0000000006007343 */ /* 0x002fea0003c00000 */
.L_x_174:
[----:B------:R0:W1:Y:S01]  /*0350*/  LDC.64 R6, c[0x4][R28] ;  /* 0x010000001c067b82 */ /* 0x0000620000000a00 */
[----:B------:R-:W-:Y:S01]  /*0360*/  MOV R8, UR38 ;  /* 0x0000002600087c02 */ /* 0x000fe20008000f00 */
[----:B------:R-:W-:Y:S02]  /*0370*/  IMAD.U32 R11, RZ, RZ, UR39 ;  /* 0x00000027ff0b7e24 */ /* 0x000fe4000f8e00ff */
[----:B------:R-:W-:Y:S02]  /*0380*/  IMAD.MOV.U32 R26, RZ, RZ, R4 ;  /* 0x000000ffff1a7224 */ /* 0x000fe400078e0004 */
[----:B------:R-:W-:Y:S01]  /*0390*/  IMAD.MOV.U32 R27, RZ, RZ, R5 ;  /* 0x000000ffff1b7224 */ /* 0x000fe200078e0005 */
[----:B------:R-:W-:Y:S01]  /*03a0*/  MOV R5, R11 ;  /* 0x0000000b00057202 */ /* 0x000fe20000000f00 */
[----:B------:R-:W-:Y:S02]  /*03b0*/  IMAD.U32 R9, RZ, RZ, UR39 ;  /* 0x00000027ff097e24 */ /* 0x000fe4000f8e00ff */
[----:B------:R-:W-:-:S02]  /*03c0*/  IMAD.U32 R10, RZ, RZ, UR38 ;  /* 0x00000026ff0a7e24 */ /* 0x000fc4000f8e00ff */
[----:B0-----:R-:W-:-:S07]  /*03d0*/  IMAD.MOV.U32 R4, RZ, RZ, R8 ;  /* 0x000000ffff047224 */ /* 0x001fce00078e0008 */
[----:B------:R-:W-:-:S07]  /*03e0*/  LEPC R20, `(.L_x_175) ;  /* 0x000000001014794e */ /* 0x000fce0000000000 */
[----:B-1----:R-:W-:Y:S05]  /*03f0*/  CALL.ABS.NOINC R6 ;  /* 0x0000000006007343 */ /* 0x002fea0003c00000 */
.L_x_175:
[----:B------:R-:W0:Y:S01]  /*0400*/  LDC.64 R28, c[0x4][R28] ;  /* 0x010000001c1c7b82 */ /* 0x000e220000000a00 */
[----:B------:R-:W-:Y:S01]  /*0410*/  IMAD.U32 R6, RZ, RZ, UR38 ;  /* 0x00000026ff067e24 */ /* 0x000fe2000f8e00ff */
[----:B------:R-:W-:Y:S01]  /*0420*/  MOV R17, R5 ;  /* 0x0000000500117202 */ /* 0x000fe20000000f00 */
[----:B------:R-:W-:Y:S02]  /*0430*/  IMAD.U32 R9, RZ, RZ, UR39 ;  /* 0x00000027ff097e24 */ /* 0x000fe4000f8e00ff */
[----:B------:R-:W-:Y:S02]  /*0440*/  IMAD.MOV.U32 R16, RZ, RZ, R4 ;  /* 0x000000ffff107224 */ /* 0x000fe400078e0004 */
[----:B------:R-:W-:Y:S02]  /*0450*/  IMAD.U32 R7, RZ, RZ, UR39 ;  /* 0x00000027ff077e24 */ /* 0x000fe4000f8e00ff */
[----:B------:R-:W-:Y:S02]  /*0460*/  IMAD.U32 R8, RZ, RZ, UR38 ;  /* 0x00000026ff087e24 */ /* 0x000fe4000f8e00ff */
[----:B------:R-:W-:-:S02]  /*0470*/  IMAD.MOV.U32 R4, RZ, RZ, R6 ;  /* 0x000000ffff047224 */ /* 0x000fc400078e0006 */
[----:B------:R-:W-:-:S07]  /*0480*/  IMAD.MOV.U32 R5, RZ, RZ, R9 ;  /* 0x000000ffff057224 */ /* 0x000fce00078e0009 */
[----:B------:R-:W-:-:S07]  /*0490*/  LEPC R20, `(.L_x_176) ;  /* 0x000000001014794e */ /* 0x000fce0000000000 */
[----:B0-----:R-:W-:Y:S05]  /*04a0*/  CALL.ABS.NOINC R28 ;  /* 0x000000001c007343 */ /* 0x001fea0003c00000 */
.L_x_176:
[----:B------:R-:W0:Y:S01]  /*04b0*/  LDC.64 R6, c[0x0][0x388] ;  /* 0x0000e200ff067b82 */ /* 0x000e220000000a00 */
[----:B------:R-:W-:Y:S01]  /*04c0*/  VIADD R9, R23, 0xffffffff ;  /* 0xffffffff17097836 */ /* 0x000fe20000000000 */
[----:B------:R-:W-:Y:S01]  /*04d0*/  ISETP.NE.U32.AND P0, PT, R26, RZ, PT ;  /* 0x000000ff1a00720c */ /* 0x000fe20003f05070 */
[----:B------:R-:W-:Y:S01]  /*04e0*/  BSSY.RECONVERGENT B6, `(.L_x_177) ;  /* 0x0000015000067945 */ /* 0x000fe20003800200 */
[----:B------:R-:W-:Y:S02]  /*04f0*/  IMAD.MOV.U32 R28, RZ, RZ, R4 ;  /* 0x000000ffff1c7224 */ /* 0x000fe400078e0004 */
[----:B------:R-:W-:Y:S01]  /*0500*/  ISETP.NE.AND.EX P0, PT, R27, RZ, PT, P0 ;  /* 0x000000ff1b00720c */ /* 0x000fe20003f05300 */
[----:B------:R-:W-:Y:S01]  /*0510*/  IMAD.MOV.U32 R23, RZ, RZ, R9 ;  /* 0x000000ffff177224 */ /* 0x000fe200078e0009 */
[----:B------:R-:W1:Y:S01]  /*0520*/  LDC R8, c[0x0][0x384] ;  /* 0x0000e100ff087b82 */ /* 0x000e620000000800 */
[----:B0-----:R-:W-:-:S05]  /*0530*/  IMAD.WIDE R6, R24, 0x40, R6 ;  /* 0x0000004018067825 */ /* 0x001fca00078e0206 */
[----:B------:R-:W-:Y:S04]  /*0540*/  STG.E.64 desc[UR36][R6.64+0x18], R18 ;  /* 0x0000181206007986 */ /* 0x000fe8000c101b24 */
[----:B------:R-:W-:Y:S04]  /*0550*/  STG.E.64 desc[UR36][R6.64+0x28], R26 ;  /* 0x0000281a06007986 */ /* 0x000fe8000c101b24 */
[----:B------:R-:W-:Y:S04]  /*0560*/  STG.E.64 desc[UR36][R6.64+0x30], R16 ;  /* 0x0000301006007986 */ /* 0x000fe8000c101b24 */
[----:B------:R-:W-:Y:S04]  /*0570*/  STG.E.64 desc[UR36][R6.64+0x38], R4 ;  /* 0x0000380406007986 */ /* 0x000fe8000c101b24 */
[----:B------:R-:W-:Y:S04]  /*0580*/  STG.E.64 desc[UR36][R6.64+0x10], R24 ;  /* 0x0000101806007986 */ /* 0x000fe8000c101b24 */
[----:B-1----:R-:W-:Y:S04]  /*0590*/  STG.E.64 desc[UR36][R6.64], R8 ;  /* 0x0000000806007986 */ /* 0x002fe8000c101b24 */
[----:B------:R0:W-:Y:S02]  /*05a0*/  STG.E.64 desc[UR36][R6.64+0x8], R22 ;  /* 0x0000081606007986 */ /* 0x0001e4000c101b24 */
[----:B0-----:R-:W-:Y:S01]  /*05b0*/  IMAD.MOV.U32 R22, RZ, RZ, R5 ;  /* 0x000000ffff167224 */ /* 0x001fe200078e0005 */
[----:B------:R-:W-:Y:S06]  /*05c0*/  @!P0 BRA `(.L_x_178) ;  /* 0x0000000000188947 */ /* 0x000fec0003800000 */
[----:B------:R-:W-:Y:S01]  /*05d0*/  MOV R0, 0x10 ;  /* 0x0000001000007802 */ /* 0x000fe20000000f00 */
[----:B------:R-:W-:Y:S01]  /*05e0*/  IMAD.MOV.U32 R4, RZ, RZ, R26 ;  /* 0x000000ffff047224 */ /* 0x000fe200078e001a */
[----:B------:R-:W-:Y:S02]  /*05f0*/  MOV R5, R27 ;  /* 0x0000001b00057202 */ /* 0x000fe40000000f00 */
[----:B------:R0:W1:Y:S05]  /*0600*/  LDC.64 R6, c[0x4][R0] ;  /* 0x0100000000067b82 */ /* 0x00006a0000000a00 */
[----:B------:R-:W-:-:S07]  /*0610*/  LEPC R20, `(.L_x_178) ;  /* 0x000000001014794e */ /* 0x000fce0000000000 */
[----:B01----:R-:W-:Y:S05]  /*0620*/  CALL.ABS.NOINC R6 ;  /* 0x0000000006007343 */ /* 0x003fea0003c00000 */
.L_x_178:
[----:B------:R-:W-:Y:S05]  /*0630*/  BSYNC.RECONVERGENT B6 ;  /* 0x0000000000067941 */ /* 0x000fea0003800200 */
.L_x_177:
[----:B------:R-:W-:Y:S01]  /*0640*/  ISETP.NE.U32.AND P0, PT, R16, RZ, PT ;  /* 0x000000ff1000720c */ /* 0x000fe20003f05070 */
[----:B------:R-:W-:Y:S03]  /*0650*/  BSSY.RECONVERGENT B6, `(.L_x_179) ;  /* 0x0000009000067945 */ /* 0x000fe60003800200 */
[----:B------:R-:W-:-:S13]  /*0660*/  ISETP.NE.AND.EX P0, PT, R17, RZ, PT, P0 ;  /* 0x000000ff1100720c */ /* 0x000fda0003f05300 */
[----:B------:R-:W-:Y:S05]  /*0670*/  @!P0 BRA `(.L_x_180) ;  /* 0x0000000000188947 */ /* 0x000fea0003800000 */
[----:B------:R-:W-:Y:S01]  /*0680*/  MOV R0, 0x10 ;  /* 0x0000001000007802 */ /* 0x000fe20000000f00 */
[----:B------:R-:W-:Y:S02]  /*0690*/  IMAD.MOV.U32 R4, RZ, RZ, R16 ;  /* 0x000000ffff047224 */ /* 0x000fe400078e0010 */
[----:B------:R-:W-:Y:S01]  /*06a0*/  IMAD.MOV.U32 R5, RZ, RZ, R17 ;  /* 0x000000ffff057224 */ /* 0x000fe200078e0011 */
[----:B------:R0:W1:Y:S06]  /*06b0*/  LDC.64 R6, c[0x4][R0] ;  /* 0x0100000000067b82 */ /* 0x00006c0000000a00 */
[----:B------:R-:W-:-:S07]  /*06c0*/  LEPC R20, `(.L_x_180) ;  /* 0x000000001014794e */ /* 0x000fce0000000000 */
[----:B01----:R-:W-:Y:S05]  /*06d0*/  CALL.ABS.NOINC R6 ;  /* 0x0000000006007343 */ /* 0x003fea0003c00000 */
.L_x_180:
[----:B------:R-:W-:Y:S05]  /*06e0*/  BSYNC.RECONVERGENT B6 ;  /* 0x0000000000067941 */ /* 0x000fea0003800200 */
.L_x_179:
        /* <DEDUP_REMOVED lines=10> */
.L_x_182:
[----:B------:R-:W-:Y:S05]  /*0790*/  BSYNC.RECONVERGENT B6 ;  /* 0x0000000000067941 */ /* 0x000fea0003800200 */
.L_x_181:
[----:B------:R-:W-:-:S05]  /*07a0*/  VIADD R24, R24, UR40 ;  /* 0x0000002818187c36 */ /* 0x000fca0008000000 */
[----:B------:R-:W-:-:S13]  /*07b0*/  ISETP.GE.AND P0, PT, R24, UR41, PT ;  /* 0x0000002918007c0c */ /* 0x000fda000bf06270 */
[----:B------:R-:W-:Y:S05]  /*07c0*/  @!P0 BRA `(.L_x_183) ;  /* 0xfffffff800948947 */ /* 0x000fea000383ffff */
[----:B------:R-:W-:Y:S05]  /*07d0*/  EXIT ;  /* 0x000000000000794d */ /* 0x000fea0003800000 */
.L_x_173:
[----:B------:R-:W-:Y:S02]  /*07e0*/  ULOP3.LUT UR44, UR4, 0x7, URZ, 0xc0, !UPT ;  /* 0x00000007042c7892 */ /* 0x000fe4000f8ec0ff */
[----:B------:R-:W-:Y:S02]  /*07f0*/  ULOP3.LUT UR46, UR4, 0xfffffff0, URZ, 0xc0, !UPT ;  /* 0xfffffff0042e7892 */ /* 0x000fe4000f8ec0ff */
[----:B------:R-:W-:Y:S02]  /*0800*/  ULOP3.LUT UR43, UR4, 0xf, URZ, 0xc0, !UPT ;  /* 0x0000000f042b7892 */ /* 0x000fe4000f8ec0ff */
[----:B------:R-:W-:Y:S02]  /*0810*/  ULOP3.LUT UR41, UR4, 0x3, URZ, 0xc0, !UPT ;  /* 0x0000000304297892 */ /* 0x000fe4000f8ec0ff */
[----:B------:R-:W-:Y:S02]  /*0820*/  UIADD3 UR45, UPT, UPT, UR44, -0x1, URZ ;  /* 0xffffffff2c2d7890 */ /* 0x000fe4000fffe0ff */
[----:B------:R-:W-:-:S12]  /*0830*/  UIADD3 UR47, UPT, UPT, -UR46, URZ, URZ ;  /* 0x000000ff2e2f7290 */ /* 0x000fd8000fffe1ff */
.L_x_198:
[----:B------:R-:W0:Y:S01]  /*0840*/  LDC R19, c[0x0][0x384] ;  /* 0x0000e100ff137b82 */ /* 0x000e220000000800 */
[----:B------:R-:W-:Y:S01]  /*0850*/  MOV R18, 0x8 ;  /* 0x0000000800127802 */ /* 0x000fe20000000f00 */
[----:B------:R-:W1:Y:S01]  /*0860*/  LDCU UR4, c[0x0][0x390] ;  /* 0x00007200ff0477ac */ /* 0x000e620008000800 */
[----:B------:R-:W-:Y:S01]  /*0870*/  VIADD R26, R24, 0x1 ;  /* 0x00000001181a7836 */ /* 0x000fe20000000000 */
[----:B------:R-:W-:Y:S01]  /*0880*/  I2FP.F32.S32 R25, R24 ;  /* 0x0000001800197245 */ /* 0x000fe20000201400 */
[----:B------:R-:W-:Y:S01]  /*0890*/  IMAD.U32 R9, RZ, RZ, UR39 ;  /* 0x00000027ff097e24 */ /* 0x000fe2000f8e00ff */
[----:B------:R-:W-:Y:S01]  /*08a0*/  MOV R4, UR38 ;  /* 0x0000002600047c02 */ /* 0x000fe20008000f00 */
[----:B------:R-:W-:Y:S01]  /*08b0*/  IMAD.U32 R5, RZ, RZ, UR39 ;  /* 0x00000027ff057e24 */ /* 0x000fe2000f8e00ff */
[----:B------:R2:W3:Y:S01]  /*08c0*/  LDC.64 R6, c[0x4][R18] ;  /* 0x0100000012067b82 */ /* 0x0004e20000000a00 */
[----:B------:R-:W-:Y:S01]  /*08d0*/  I2FP.F32.S32 R3, R26 ;  /* 0x0000001a00037245 */ /* 0x000fe20000201400 */
[----:B------:R-:W-:-:S02]  /*08e0*/  IMAD.U32 R8, RZ, RZ, UR38 ;  /* 0x00000026ff087e24 */ /* 0x000fc4000f8e00ff */
[----:B------:R-:W-:Y:S02]  /*08f0*/  IMAD.MOV.U32 R5, RZ, RZ, R9 ;  /* 0x000000ffff057224 */ /* 0x000fe400078e0009 */
[-C--:B-1----:R-:W-:Y:S01]  /*0900*/  FFMA R25, R25, R2.reuse, UR4 ;  /* 0x0000000419197e23 */ /* 0x082fe20008000002 */
[----:B------:R-:W-:Y:S01]  /*0910*/  FFMA R22, R3, R2, UR4 ;  /* 0x0000000403167e23 */ /* 0x000fe20008000002 */
[----:B0-----:R-:W-:-:S04]  /*0920*/  ISETP.GE.U32.AND P0, PT, R19, 0xf, PT ;  /* 0x0000000f1300780c */ /* 0x001fc80003f06070 */
[----:B--2---:R-:W-:-:S09]  /*0930*/  P2R R0, PR, RZ, 0x1 ;  /* 0x00000001ff007803 */ /* 0x004fd20000000000 */
[----:B------:R-:W-:-:S07]  /*0940*/  LEPC R20, `(.L_x_184) ;  /* 0x000000001014794e */ /* 0x000fce0000000000 */
[----:B---3--:R-:W-:Y:S05]  /*0950*/  CALL.ABS.NOINC R6 ;  /* 0x0000000006007343 */ /* 0x008fea0003c00000 */
.L_x_184:
[----:B------:R0:W1:Y:S01]  /*0960*/  LDC.64 R6, c[0x4][R18] ;  /* 0x0100000012067b82 */ /* 0x0000620000000a00 */
[----:B------:R-:W-:Y:S01]  /*0970*/  IMAD.U32 R8, RZ, RZ, UR38 ;  /* 0x00000026ff087e24 */ /* 0x000fe2000f8e00ff */
[----:B------:R-:W-:Y:S01]  /*0980*/  MOV R10, UR38 ;  /* 0x00000026000a7c02 */ /* 0x000fe20008000f00 */
[----:B------:R-:W-:Y:S02]  /*0990*/  IMAD.U32 R11, RZ, RZ, UR39 ;  /* 0x00000027ff0b7e24 */ /* 0x000fe4000f8e00ff */
[----:B------:R-:W-:Y:S02]  /*09a0*/  IMAD.MOV.U32 R28, RZ, RZ, R4 ;  /* 0x000000ffff1c7224 */ /* 0x000fe400078e0004 */
[----:B------:R-:W-:Y:S02]  /*09b0*/  IMAD.MOV.U32 R29, RZ, RZ, R5 ;  /* 0x000000ffff1d7224 */ /* 0x000fe400078e0005 */
[----:B------:R-:W-:Y:S02]  /*09c0*/  IMAD.U32 R9, RZ, RZ, UR39 ;  /* 0x00000027ff097e24 */ /* 0x000fe4000f8e00ff */
[----:B------:R-:W-:-:S02]  /*09d0*/  IMAD.MOV.U32 R4, RZ, RZ, R8 ;  /* 0x000000ffff047224 */ /* 0x000fc400078e0008 */
[----:B0-----:R-:W-:-:S07]  /*09e0*/  IMAD.MOV.U32 R5, RZ, RZ, R11 ;  /* 0x000000ffff057224 */ /* 0x001fce00078e000b */
[----:B------:R-:W-:-:S07]  /*09f0*/  LEPC R20, `(.L_x_185) ;  /* 0x000000001014794e */ /* 0x000fce0000000000 */
[----:B-1----:R-:W-:Y:S05]  /*0a00*/  CALL.ABS.NOINC R6 ;  /* 0x0000000006007343 */ /* 0x002fea0003c00000 */
.L_x_185:
        /* <DEDUP_REMOVED lines=11> */
.L_x_186:
[----:B------:R-:W-:Y:S01]  /*0ac0*/  ISETP.GE.U32.AND P6, PT, R19, 0xf, PT ;  /* 0x0000000f1300780c */ /* 0x000fe20003fc6070 */
[----:B------:R-:W-:Y:S02]  /*0ad0*/  HFMA2 R3, -RZ, RZ, 0, 0 ;  /* 0x00000000ff037431 */ /* 0x000fe400000001ff */
[----:B------:R-:W-:Y:S02]  /*0ae0*/  IMAD.MOV.U32 R18, RZ, RZ, R4 ;  /* 0x000000ffff127224 */ /* 0x000fe400078e0004 */
[----:B------:R-:W-:-:S08]  /*0af0*/  IMAD.MOV.U32 R19, RZ, RZ, R5 ;  /* 0x000000ffff137224 */ /* 0x000fd000078e0005 */
[----:B------:R-:W-:Y:S05]  /*0b00*/  @!P6 BRA `(.L_x_187) ;  /* 0x000000000074e947 */ /* 0x000fea0003800000 */
[----:B------:R-:W-:Y:S01]  /*0b10*/  IADD3 R3, P0, PT, R18, 0x20, RZ ;  /* 0x0000002012037810 */ /* 0x000fe20007f1e0ff */
[----:B------:R-:W-:Y:S01]  /*0b20*/  BSSY.RECONVERGENT B0, `(.L_x_188) ;  /* 0x000001a000007945 */ /* 0x000fe20003800200 */
[----:B------:R-:W-:-:S03]  /*0b30*/  IMAD.U32 R0, RZ, RZ, UR47 ;  /* 0x0000002fff007e24 */ /* 0x000fc6000f8e00ff */
[----:B------:R-:W-:-:S08]  /*0b40*/  IMAD.X R6, RZ, RZ, R19, P0 ;  /* 0x000000ffff067224 */ /* 0x000fd000000e0613 */
.L_x_189:
[----:B0-----:R-:W-:Y:S01]  /*0b50*/  IMAD.MOV.U32 R4, RZ, RZ, R3 ;  /* 0x000000ffff047224 */ /* 0x001fe200078e0003 */
[----:B------:R-:W-:Y:S01]  /*0b60*/  IADD3 R0, PT, PT, R0, 0x10, RZ ;  /* 0x0000001000007810 */ /* 0x000fe20007ffe0ff */
[----:B------:R-:W-:-:S03]  /*0b70*/  IMAD.MOV.U32 R5, RZ, RZ, R6 ;  /* 0x000000ffff057224 */ /* 0x000fc600078e0006 */
[----:B------:R-:W-:Y:S02]  /*0b80*/  ISETP.NE.AND P0, PT, R0, RZ, PT ;  /* 0x000000ff0000720c */ /* 0x000fe40003f05270 */
[----:B------:R0:W-:Y:S01]  /*0b90*/  ST.E desc[UR36][R4.64+-0x20], RZ ;  /* 0xffffe0ff04007985 */ /* 0x0001e2000c101924 */
[----:B------:R-:W-:-:S03]  /*0ba0*/  IADD3 R3, P1, PT, R4, 0x40, RZ ;  /* 0x0000004004037810 */ /* 0x000fc60007f3e0ff */
[----:B------:R0:W-:Y:S02]  /*0bb0*/  ST.E desc[UR36][R4.64+-0x1c], RZ ;  /* 0xffffe4ff04007985 */ /* 0x0001e4000c101924 */
[----:B------:R-:W-:Y:S02]  /*0bc0*/  IMAD.X R6, RZ, RZ, R5, P1 ;  /* 0x000000ffff067224 */ /* 0x000fe400008e0605 */
[----:B------:R0:W-:Y:S04]  /*0bd0*/  ST.E desc[UR36][R4.64+-0x18], RZ ;  /* 0xffffe8ff04007985 */ /* 0x0001e8000c101924 */
        /* <DEDUP_REMOVED lines=12> */
[----:B------:R0:W-:Y:S01]  /*0ca0*/  ST.E desc[UR36][R4.64+0x1c], RZ ;  /* 0x00001cff04007985 */ /* 0x0001e2000c101924 */
[----:B------:R-:W-:Y:S05]  /*0cb0*/  @P0 BRA `(.L_x_189) ;  /* 0xfffffffc00a40947 */ /* 0x000fea000383ffff */
[----:B------:R-:W-:Y:S05]  /*0cc0*/  BSYNC.RECONVERGENT B0 ;  /* 0x0000000000007941 */ /* 0x000fea0003800200 */
.L_x_188:
[----:B------:R-:W-:-:S07]  /*0cd0*/  IMAD.U32 R3, RZ, RZ, UR46 ;  /* 0x0000002eff037e24 */ /* 0x000fce000f8e00ff */
.L_x_187:
[----:B------:R-:W-:-:S09]  /*0ce0*/  UISETP.NE.AND UP0, UPT, UR43, URZ, UPT ;  /* 0x000000ff2b00728c */ /* 0x000fd2000bf05270 */
[----:B------:R-:W-:Y:S05]  /*0cf0*/  BRA.U !UP0, `(.L_x_190) ;  /* 0x0000000108847547 */ /* 0x000fea000b800000 */
[----:B------:R-:W-:Y:S02]  /*0d00*/  UIADD3 UR4, UPT, UPT, UR43, -0x1, URZ ;  /* 0xffffffff2b047890 */ /* 0x000fe4000fffe0ff */
[----:B------:R-:W-:Y:S02]  /*0d10*/  UISETP.NE.AND UP1, UPT, UR44, URZ, UPT ;  /* 0x000000ff2c00728c */ /* 0x000fe4000bf25270 */
[----:B------:R-:W-:-:S09]  /*0d20*/  UISETP.GE.U32.AND UP0, UPT, UR4, 0x7, UPT ;  /* 0x000000070400788c */ /* 0x000fd2000bf06070 */
[----:B------:R-:W-:Y:S05]  /*0d30*/  BRA.U !UP0, `(.L_x_191) ;  /* 0x0000000108287547 */ /* 0x000fea000b800000 */
[----:B0-----:R-:W-:-:S04]  /*0d40*/  IMAD.WIDE.U32 R4, R3, 0x4, R18 ;  /* 0x0000000403047825 */ /* 0x001fc800078e0012 */
[----:B------:R-:W-:Y:S01]  /*0d50*/  VIADD R3, R3, 0x8 ;  /* 0x0000000803037836 */ /* 0x000fe20000000000 */
[----:B------:R1:W-:Y:S04]  /*0d60*/  ST.E desc[UR36][R4.64], RZ ;  /* 0x000000ff04007985 */ /* 0x0003e8000c101924 */
[----:B------:R1:W-:Y:S04]  /*0d70*/  ST.E desc[UR36][R4.64+0x4], RZ ;  /* 0x000004ff04007985 */ /* 0x0003e8000c101924 */
[----:B------:R1:W-:Y:S04]  /*0d80*/  ST.E desc[UR36][R4.64+0x8], RZ ;  /* 0x000008ff04007985 */ /* 0x0003e8000c101924 */
[----:B------:R1:W-:Y:S04]  /*0d90*/  ST.E desc[UR36][R4.64+0xc], RZ ;  /* 0x00000cff04007985 */ /* 0x0003e8000c101924 */
[----:B------:R1:W-:Y:S04]  /*0da0*/  ST.E desc[UR36][R4.64+0x10], RZ ;  /* 0x000010ff04007985 */ /* 0x0003e8000c101924 */
[----:B------:R1:W-:Y:S04]  /*0db0*/  ST.E desc[UR36][R4.64+0x14], RZ ;  /* 0x000014ff04007985 */ /* 0x0003e8000c101924 */
[----:B------:R1:W-:Y:S04]  /*0dc0*/  ST.E desc[UR36][R4.64+0x18], RZ ;  /* 0x000018ff04007985 */ /* 0x0003e8000c101924 */
[----:B------:R1:W-:Y:S02]  /*0dd0*/  ST.E desc[UR36][R4.64+0x1c], RZ ;  /* 0x00001cff04007985 */ /* 0x0003e4000c101924 */
.L_x_191:
[----:B------:R-:W-:Y:S05]  /*0de0*/  BRA.U !UP1, `(.L_x_190) ;  /* 0x0000000109487547 */ /* 0x000fea000b800000 */
[----:B------:R-:W-:-:S06]  /*0df0*/  UISETP.GE.U32.AND UP0, UPT, UR45, 0x3, UPT ;  /* 0x000000032d00788c */ /* 0x000fcc000bf06070 */
[----:B------:R-:W-:Y:S01]  /*0e00*/  PLOP3.LUT P0, PT, PT, PT, UP0, 0x80, 0x8 ;  /* 0x000000000008781c */ /* 0x000fe20003f0f008 */
[----:B------:R-:W-:-:S12]  /*0e10*/  UISETP.NE.AND UP0, UPT, UR41, URZ, UPT ;  /* 0x000000ff2900728c */ /* 0x000fd8000bf05270 */
[----:B01----:R-:W-:-:S04]  /*0e20*/  @P0 IMAD.WIDE.U32 R4, R3, 0x4, R18 ;  /* 0x0000000403040825 */ /* 0x003fc800078e0012 */
[----:B------:R-:W-:Y:S01]  /*0e30*/  @P0 VIADD R3, R3, 0x4 ;  /* 0x0000000403030836 */ /* 0x000fe20000000000 */
[----:B------:R2:W-:Y:S04]  /*0e40*/  @P0 ST.E desc[UR36][R4.64], RZ ;  /* 0x000000ff04000985 */ /* 0x0005e8000c101924 */
[----:B------:R2:W-:Y:S04]  /*0e50*/  @P0 ST.E desc[UR36][R4.64+0x4], RZ ;  /* 0x000004ff04000985 */ /* 0x0005e8000c101924 */
[----:B------:R2:W-:Y:S04]  /*0e60*/  @P0 ST.E desc[UR36][R4.64+0x8], RZ ;  /* 0x000008ff04000985 */ /* 0x0005e8000c101924 */
[----:B------:R2:W-:Y:S01]  /*0e70*/  @P0 ST.E desc[UR36][R4.64+0xc], RZ ;  /* 0x00000cff04000985 */ /* 0x0005e2000c101924 */
[----:B------:R-:W-:Y:S05]  /*0e80*/  BRA.U !UP0, `(.L_x_190) ;  /* 0x0000000108207547 */ /* 0x000fea000b800000 */
[----:B--2---:R-:W-:Y:S01]  /*0e90*/  IMAD.WIDE.U32 R4, R3, 0x4, R18 ;  /* 0x0000000403047825 */ /* 0x004fe200078e0012 */
[----:B------:R-:W-:-:S04]  /*0ea0*/  UISETP.NE.AND UP0, UPT, UR41, 0x1, UPT ;  /* 0x000000012900788c */ /* 0x000fc8000bf05270 */
[----:B------:R3:W-:Y:S05]  /*0eb0*/  ST.E desc[UR36][R4.64], RZ ;  /* 0x000000ff04007985 */ /* 0x0007ea000c101924 */
[----:B------:R-:W-:Y:S05]  /*0ec0*/  BRA.U !UP0, `(.L_x_190) ;  /* 0x0000000108107547 */ /* 0x000fea000b800000 */
[----:B------:R-:W-:Y:S01]  /*0ed0*/  UISETP.NE.AND UP0, UPT, UR41, 0x2, UPT ;  /* 0x000000022900788c */ /* 0x000fe2000bf05270 */
[----:B------:R4:W-:Y:S05]  /*0ee0*/  ST.E desc[UR36][R4.64+0x4], RZ ;  /* 0x000004ff04007985 */ /* 0x0009ea000c101924 */
[----:B------:R-:W-:-:S13]  /*0ef0*/  PLOP3.LUT P0, PT, PT, PT, UP0, 0x80, 0x8 ;  /* 0x000000000008781c */ /* 0x000fda0003f0f008 */
[----:B------:R4:W-:Y:S02]  /*0f00*/  @P0 ST.E desc[UR36][R4.64+0x8], RZ ;  /* 0x000008ff04000985 */ /* 0x0009e4000c101924 */
.L_x_190:
[----:B------:R-:W5:Y:S01]  /*0f10*/  LDC.64 R6, c[0x0][0x380] ;  /* 0x0000e000ff067b82 */ /* 0x000f620000000a00 */
[C---:B------:R-:W-:Y:S01]  /*0f20*/  ISETP.GT.AND P0, PT, R24.reuse, RZ, PT ;  /* 0x000000ff1800720c */ /* 0x040fe20003f04270 */
[----:B------:R-:W-:Y:S01]  /*0f30*/  FADD R23, -R25, R22 ;  /* 0x0000001619177221 */ /* 0x000fe20000000100 */
[----:B------:R-:W-:Y:S05]  /*0f40*/  BSSY.RECONVERGENT B6, `(.L_x_192) ;  /* 0x0000019000067945 */ /* 0x000fea0003800200 */
[----:B01234-:R-:W0:Y:S01]  /*0f50*/  LDC.64 R4, c[0x0][0x388] ;  /* 0x0000e200ff047b82 */ /* 0x01fe220000000a00 */
[C---:B-----5:R-:W-:Y:S01]  /*0f60*/  SEL R0, R24.reuse, R6, P0 ;  /* 0x0000000618007207 */ /* 0x060fe20000000000 */
[----:B------:R-:W-:Y:S01]  /*0f70*/  IMAD.MOV.U32 R8, RZ, RZ, R7 ;  /* 0x000000ffff087224 */ /* 0x000fe200078e0007 */
[----:B------:R-:W-:-:S03]  /*0f80*/  ISETP.GE.AND P0, PT, R24, UR42, PT ;  /* 0x0000002a18007c0c */ /* 0x000fc6000bf06270 */
[----:B------:R-:W-:Y:S01]  /*0f90*/  VIADD R9, R0, 0xffffffff ;  /* 0xffffffff00097836 */ /* 0x000fe20000000000 */
[----:B------:R-:W-:Y:S01]  /*0fa0*/  SEL R26, R26, RZ, !P0 ;  /* 0x000000ff1a1a7207 */ /* 0x000fe20004000000 */
[----:B0-----:R-:W-:Y:S01]  /*0fb0*/  IMAD.WIDE R4, R24, 0x40, R4 ;  /* 0x0000004018047825 */ /* 0x001fe200078e0204 */
[----:B------:R-:W-:Y:S02]  /*0fc0*/  ISETP.NE.U32.AND P0, PT, R28, RZ, PT ;  /* 0x000000ff1c00720c */ /* 0x000fe40003f05070 */
[----:B------:R-:W-:Y:S02]  /*0fd0*/  MOV R27, R9 ;  /* 0x00000009001b7202 */ /* 0x000fe40000000f00 */
[----:B------:R0:W-:Y:S01]  /*0fe0*/  STG.E.64 desc[UR36][R4.64+0x10], R24 ;  /* 0x0000101804007986 */ /* 0x0001e2000c101b24 */
[----:B------:R-:W-:-:S03]  /*0ff0*/  ISETP.NE.AND.EX P0, PT, R29, RZ, PT, P0 ;  /* 0x000000ff1d00720c */ /* 0x000fc60003f05300 */
[----:B------:R0:W-:Y:S04]  /*1000*/  STG.E.64 desc[UR36][R4.64+0x18], R22 ;  /* 0x0000181604007986 */ /* 0x0001e8000c101b24 */
[----:B------:R0:W-:Y:S04]  /*1010*/  STG.E.64 desc[UR36][R4.64+0x28], R28 ;  /* 0x0000281c04007986 */ /* 0x0001e8000c101b24 */
[----:B------:R0:W-:Y:S04]  /*1020*/  STG.E.64 desc[UR36][R4.64+0x30], R16 ;  /* 0x0000301004007986 */ /* 0x0001e8000c101b24 */
[----:B------:R0:W-:Y:S04]  /*1030*/  STG.E.64 desc[UR36][R4.64], R8 ;  /* 0x0000000804007986 */ /* 0x0001e8000c101b24 */
[----:B------:R0:W-:Y:S04]  /*1040*/  STG.E.64 desc[UR36][R4.64+0x38], R18 ;  /* 0x0000381204007986 */ /* 0x0001e8000c101b24 */
[----:B------:R0:W-:Y:S01]  /*1050*/  STG.E.64 desc[UR36][R4.64+0x8], R26 ;  /* 0x0000081a04007986 */ /* 0x0001e2000c101b24 */
[----:B------:R-:W-:Y:S05]  /*1060*/  @!P0 BRA `(.L_x_193) ;  /* 0x0000000000188947 */ /* 0x000fea0003800000 */
[----:B------:R-:W-:Y:S01]  /*1070*/  MOV R0, 0x10 ;  /* 0x0000001000007802 */ /* 0x000fe20000000f00 */
[----:B0-----:R-:W-:Y:S02]  /*1080*/  IMAD.MOV.U32 R4, RZ, RZ, R28 ;  /* 0x000000ffff047224 */ /* 0x001fe400078e001c */
[----:B------:R-:W-:Y:S01]  /*1090*/  IMAD.MOV.U32 R5, RZ, RZ, R29 ;  /* 0x000000ffff057224 */ /* 0x000fe200078e001d */
[----:B------:R0:W1:Y:S06]  /*10a0*/  LDC.64 R6, c[0x4][R0] ;  /* 0x0100000000067b82 */ /* 0x00006c0000000a00 */
[----:B------:R-:W-:-:S07]  /*10b0*/  LEPC R20, `(.L_x_193) ;  /* 0x000000001014794e */ /* 0x000fce0000000000 */
[----:B01----:R-:W-:Y:S05]  /*10c0*/  CALL.ABS.NOINC R6 ;  /* 0x0000000006007343 */ /* 0x003fea0003c00000 */
.L_x_193:
[----:B------:R-:W-:Y:S05]  /*10d0*/  BSYNC.RECONVERGENT B6 ;  /* 0x0000000000067941 */ /* 0x000fea0003800200 */
.L_x_192:
[----:B------:R-:W-:Y:S01]  /*10e0*/  ISETP.NE.U32.AND P0, PT, R16, RZ, PT ;  /* 0x000000ff1000720c */ /* 0x000fe20003f05070 */
[----:B------:R-:W-:Y:S03]  /*10f0*/  BSSY.RECONVERGENT B6, `(.L_x_194) ;  /* 0x0000009000067945 */ /* 0x000fe60003800200 */
[----:B------:R-:W-:-:S13]  /*1100*/  ISETP.NE.AND.EX P0, PT, R17, RZ, PT, P0 ;  /* 0x000000ff1100720c */ /* 0x000fda0003f05300 */
[----:B------:R-:W-:Y:S05]  /*1110*/  @!P0 BRA `(.L_x_195) ;  /* 0x0000000000188947 */ /* 0x000fea0003800000 */
[----:B------:R-:W-:Y:S01]  /*1120*/  MOV R0, 0x10 ;  /* 0x0000001000007802 */ /* 0x000fe20000000f00 */
[----:B0-----:R-:W-:Y:S02]  /*1130*/  IMAD.MOV.U32 R4, RZ, RZ, R16 ;  /* 0x000000ffff047224 */ /* 0x001fe400078e0010 */
[----:B------:R-:W-:Y:S01]  /*1140*/  IMAD.MOV.U32 R5, RZ, RZ, R17 ;  /* 0x000000ffff057224 */ /* 0x000fe200078e0011 */
[----:B------:R0:W1:Y:S06]  /*1150*/  LDC.64 R6, c[0x4][R0] ;  /* 0x0100000000067b82 */ /* 0x00006c0000000a00 */
[----:B------:R-:W-:-:S07]  /*1160*/  LEPC R20, `(.L_x_195) ;  /* 0x000000001014794e */ /* 0x000fce0000000000 */
[----:B01----:R-:W-:Y:S05]  /*1170*/  CALL.ABS.NOINC R6 ;  /* 0x0000000006007343 */ /* 0x003fea0003c00000 */
.L_x_195:
[----:B------:R-:W-:Y:S05]  /*1180*/  BSYNC.RECONVERGENT B6 ;  /* 0x0000000000067941 */ /* 0x000fea0003800200 */
.L_x_194:
        /* <DEDUP_REMOVED lines=10> */
.L_x_197:
[----:B------:R-:W-:Y:S05]  /*1230*/  BSYNC.RECONVERGENT B6 ;  /* 0x0000000000067941 */ /* 0x000fea0003800200 */
.L_x_196:
[----:B------:R-:W1:Y:S01]  /*1240*/  LDCU UR4, c[0x0][0x380] ;  /* 0x00007000ff0477ac */ /* 0x000e620008000800 */
[----:B0-----:R-:W-:-:S04]  /*1250*/  IADD3 R24, PT, PT, R24, UR40, RZ ;  /* 0x0000002818187c10 */ /* 0x001fc8000fffe0ff */
[----:B-1----:R-:W-:-:S13]  /*1260*/  ISETP.GE.AND P0, PT, R24, UR4, PT ;  /* 0x0000000418007c0c */ /* 0x002fda000bf06270 */
[----:B------:R-:W-:Y:S05]  /*1270*/  @!P0 BRA `(.L_x_198) ;  /* 0xfffffff400708947 */ /* 0x000fea000383ffff */
[----:B------:R-:W-:Y:S05]  /*1280*/  EXIT ;  /* 0x000000000000794d */ /* 0x000fea0003800000 */
        .weak           $__internal_4_$__cuda_sm3x_div_rn_noftz_f32_slowpath
        .type           $__internal_4_$__cuda_sm3x_div_rn_noftz_f32_slowpath,@function
        .size           $__internal_4_$__cuda_sm3x_div_rn_noftz_f32_slowpath,(.L_x_675 - $__internal_4_$__cuda_sm3x_div_rn_noftz_f32_slowpath)
$__internal_4_$__cuda_sm3x_div_rn_noftz_f32_slowpath:
[--C-:B------:R-:W-:Y:S01]  /*1290*/  SHF.R.U32.HI R5, RZ, 0x17, R3.reuse ;  /* 0x00000017ff057819 */ /* 0x100fe20000011603 */
[--C-:B------:R-:W-:Y:S01]  /*12a0*/  IMAD.MOV.U32 R6, RZ, RZ, R0.reuse ;  /* 0x000000ffff067224 */ /* 0x100fe200078e0000 */
[----:B------:R-:W-:Y:S01]  /*12b0*/  SHF.R.U32.HI R4, RZ, 0x17, R0 ;  /* 0x00000017ff047819 */ /* 0x000fe20000011600 */
[----:B------:R-:W-:Y:S01]  /*12c0*/  IMAD.MOV.U32 R7, RZ, RZ, R3 ;  /* 0x000000ffff077224 */ /* 0x000fe200078e0003 */
[----:B------:R-:W-:Y:S02]  /*12d0*/  LOP3.LUT R5, R5, 0xff, RZ, 0xc0, !PT ;  /* 0x000000ff05057812 */ /* 0x000fe400078ec0ff */
        /* <DEDUP_REMOVED lines=25> */
[----:B------:R-:W-:Y:S01]  /*1470*/  @P0 IMAD.MOV.U32 R8, RZ, RZ, RZ ;  /* 0x000000ffff080224 */ /* 0x000fe200078e00ff */
[----:B------:R-:W-:Y:S01]  /*1480*/  @!P0 MOV R8, 0xffffffc0 ;  /* 0xffffffc000088802 */ /* 0x000fe20000000f00 */
[----:B------:R-:W-:Y:S01]  /*1490*/  @!P0 FFMA R6, R0, 1.84467440737095516160e+19, RZ ;  /* 0x5f80000000068823 */ /* 0x000fe200000000ff */
[----:B------:R-:W-:-:S03]  /*14a0*/  @!P1 FFMA R7, R3, 1.84467440737095516160e+19, RZ ;  /* 0x5f80000003079823 */ /* 0x000fc600000000ff */
[----:B------:R-:W-:-:S07]  /*14b0*/  @!P1 VIADD R8, R8, 0x40 ;  /* 0x0000004008089836 */ /* 0x000fce0000000000 */
.L_x_199:
[----:B------:R-:W-:Y:S01]  /*14c0*/  LEA R0, R5, 0xc0800000, 0x17 ;  /* 0xc080000005007811 */ /* 0x000fe200078eb8ff */
[----:B------:R-:W-:-:S04]  /*14d0*/  VIADD R4, R4, 0xffffff81 ;  /* 0xffffff8104047836 */ /* 0x000fc80000000000 */
[----:B------:R-:W-:Y:S01]  /*14e0*/  IMAD.IADD R7, R7, 0x1, -R0 ;  /* 0x0000000107077824 */ /* 0x000fe200078e0a00 */
[C---:B------:R-:W-:Y:S01]  /*14f0*/  IADD3 R5, PT, PT, R4.reuse, 0x7f, -R5 ;  /* 0x0000007f04057810 */ /* 0x040fe20007ffe805 */
[----:B------:R-:W-:Y:S02]  /*1500*/  IMAD R0, R4, -0x800000, R6 ;  /* 0xff80000004007824 */ /* 0x000fe400078e0206 */
[----:B------:R-:W0:Y:S01]  /*1510*/  MUFU.RCP R3, R7 ;  /* 0x0000000700037308 */ /* 0x000e220000001000 */
[----:B------:R-:W-:Y:S01]  /*1520*/  FADD.FTZ R9, -R7, -RZ ;  /* 0x800000ff07097221 */ /* 0x000fe20000010100 */
[----:B------:R-:W-:-:S03]  /*1530*/  IMAD.IADD R5, R5, 0x1, R8 ;  /* 0x0000000105057824 */ /* 0x000fc600078e0208 */
        /* <DEDUP_REMOVED lines=9> */
[----:B------:R-:W-:-:S04]  /*15d0*/  IMAD.IADD R7, R3, 0x1, R5 ;  /* 0x0000000103077824 */ /* 0x000fc800078e0205 */
        /* <DEDUP_REMOVED lines=11> */
[CCC-:B------:R-:W-:Y:S01]  /*1690*/  FFMA.RM R4, R10.reuse, R6.reuse, R11.reuse ;  /* 0x000000060a047223 */ /* 0x1c0fe2000000400b */
[C---:B------:R-:W-:Y:S02]  /*16a0*/  ISETP.NE.AND P2, PT, R7.reuse, RZ, PT ;  /* 0x000000ff0700720c */ /* 0x040fe40003f45270 */
[----:B------:R-:W-:Y:S02]  /*16b0*/  ISETP.NE.AND P1, PT, R7, RZ, PT ;  /* 0x000000ff0700720c */ /* 0x000fe40003f25270 */
[----:B------:R-:W-:Y:S01]  /*16c0*/  LOP3.LUT R5, R3, 0x7fffff, RZ, 0xc0, !PT ;  /* 0x007fffff03057812 */ /* 0x000fe200078ec0ff */
[----:B------:R-:W-:Y:S01]  /*16d0*/  FFMA.RP R3, R10, R6, R11 ;  /* 0x000000060a037223 */ /* 0x000fe2000000800b */
[----:B------:R-:W-:Y:S01]  /*16e0*/  IADD3 R6, PT, PT, R7, 0x20, RZ ;  /* 0x0000002007067810 */ /* 0x000fe20007ffe0ff */
[----:B------:R-:W-:Y:S01]  /*16f0*/  IMAD.MOV R7, RZ, RZ, -R7 ;  /* 0x000000ffff077224 */ /* 0x000fe200078e0a07 */
        /* <DEDUP_REMOVED lines=14> */
.L_x_205:
[----:B------:R-:W-:-:S04]  /*17e0*/  LOP3.LUT R0, R0, 0x80000000, RZ, 0xc0, !PT ;  /* 0x8000000000007812 */ /* 0x000fc800078ec0ff */
[----:B------:R-:W-:Y:S01]  /*17f0*/  LOP3.LUT R0, R0, 0x7f800000, RZ, 0xfc, !PT ;  /* 0x7f80000000007812 */ /* 0x000fe200078efcff */
[----:B------:R-:W-:Y:S06]  /*1800*/  BRA `(.L_x_206) ;  /* 0x0000000000287947 */ /* 0x000fec0003800000 */
.L_x_204:
[----:B------:R-:W-:Y:S01]  /*1810*/  IMAD R0, R5, 0x800000, R0 ;  /* 0x0080000005007824 */ /* 0x000fe200078e0200 */
[----:B------:R-:W-:Y:S06]  /*1820*/  BRA `(.L_x_206) ;  /* 0x0000000000207947 */ /* 0x000fec0003800000 */
.L_x_203:
[----:B------:R-:W-:-:S04]  /*1830*/  LOP3.LUT R0, R7, 0x80000000, R6, 0x48, !PT ;  /* 0x8000000007007812 */ /* 0x000fc800078e4806 */
[----:B------:R-:W-:Y:S01]  /*1840*/  LOP3.LUT R0, R0, 0x7f800000, RZ, 0xfc, !PT ;  /* 0x7f80000000007812 */ /* 0x000fe200078efcff */
[----:B------:R-:W-:Y:S06]  /*1850*/  BRA `(.L_x_206) ;  /* 0x0000000000147947 */ /* 0x000fec0003800000 */
.L_x_202:
[----:B------:R-:W-:Y:S01]  /*1860*/  LOP3.LUT R0, R7, 0x80000000, R6, 0x48, !PT ;  /* 0x8000000007007812 */ /* 0x000fe200078e4806 */
[----:B------:R-:W-:Y:S06]  /*1870*/  BRA `(.L_x_206) ;  /* 0x00000000000c7947 */ /* 0x000fec0003800000 */
.L_x_201:
[----:B------:R-:W0:Y:S01]  /*1880*/  MUFU.RSQ R0, -QNAN ;  /* 0xffc0000000007908 */ /* 0x000e220000001400 */
[----:B------:R-:W-:Y:S05]  /*1890*/  BRA `(.L_x_206) ;  /* 0x0000000000047947 */ /* 0x000fea0003800000 */
.L_x_200:
[----:B------:R-:W-:-:S07]  /*18a0*/  FADD.FTZ R0, R0, R3 ;  /* 0x0000000300007221 */ /* 0x000fce0000010000 */
.L_x_206:
[----:B------:R-:W-:-:S04]  /*18b0*/  IMAD.MOV.U32 R3, RZ, RZ, 0x0 ;  /* 0x00000000ff037424 */ /* 0x000fc800078e00ff */
[----:B0-----:R-:W-:Y:S05]  /*18c0*/  RET.REL.NODEC R2 `(_Z14build_elementsiiP9Element_tff) ;  /* 0xffffffe402cc7950 */ /* 0x001fea0003c3ffff */
.L_x_207:
        /* <DEDUP_REMOVED lines=11> */
.L_x_675:


//--------------------- .text._Z29create_interpolation_matricesiiPKfS0_Pf --------------------------
	.section	.text._Z29create_interpolation_matricesiiPKfS0_Pf,"ax",@progbits
	.align	128
        .global         _Z29create_interpolation_matricesiiPKfS0_Pf
        .type           _Z29create_interpolation_matricesiiPKfS0_Pf,@function
        .size           _Z29create_interpolation_matricesiiPKfS0_Pf,(.L_x_676 - _Z29create_interpolation_matricesiiPKfS0_Pf)
        .other          _Z29create_interpolation_matricesiiPKfS0_Pf,@"STO_CUDA_ENTRY STV_DEFAULT"
_Z29create_interpolation_matricesiiPKfS0_Pf:
.text._Z29create_interpolation_matricesiiPKfS0_Pf:
[----:B------:R-:W-:Y:S01]  /*0000*/  LDC R1, c[0x0][0x37c] ;  /* 0x0000df00ff017b82 */ /* 0x000fe20000000800 */
[----:B------:R-:W0:Y:S01]  /*0010*/  S2R R8, SR_TID.X ;  /* 0x0000000000087919 */ /* 0x000e220000002100 */
[----:B------:R-:W1:Y:S06]  /*0020*/  LDCU UR17, c[0x0][0x360] ;  /* 0x00006c00ff1177ac */ /* 0x000e6c0008000800 */
[----:B------:R-:W0:Y:S01]  /*0030*/  S2UR UR4, SR_CTAID.X ;  /* 0x00000000000479c3 */ /* 0x000e220000002500 */
[----:B------:R-:W2:Y:S07]  /*0040*/  LDCU UR22, c[0x0][0x384] ;  /* 0x00007080ff1677ac */ /* 0x000eae0008000800 */
[----:B------:R-:W0:Y:S02]  /*0050*/  LDC R3, c[0x0][0x360] ;  /* 0x0000d800ff037b82 */ /* 0x000e240000000800 */
[----:B0-----:R-:W-:-:S05]  /*0060*/  IMAD R8, R3, UR4, R8 ;  /* 0x0000000403087c24 */ /* 0x001fca000f8e0208 */
[----:B--2---:R-:W-:-:S13]  /*0070*/  ISETP.GE.AND P0, PT, R8, UR22, PT ;  /* 0x0000001608007c0c */ /* 0x004fda000bf06270 */
[----:B-1----:R-:W-:Y:S05]  /*0080*/  @P0 EXIT ;  /* 0x000000000000094d */ /* 0x002fea0003800000 */
[----:B------:R-:W0:Y:S02]  /*0090*/  LDCU UR10, c[0x0][0x380] ;  /* 0x00007000ff0a77ac */ /* 0x000e240008000800 */
[----:B0-----:R-:W-:Y:S01]  /*00a0*/  ISETP.LE.AND P0, PT, RZ, UR10, PT ;  /* 0x0000000aff007c0c */ /* 0x001fe2000bf03270 */
[----:B------:R-:W-:-:S04]  /*00b0*/  UIMAD UR6, UR10, UR10, UR10 ;  /* 0x0000000a0a0672a4 */ /* 0x000fc8000f8e020a */
[----:B------:R-:W-:-:S08]  /*00c0*/  ULEA.HI UR9, UR6, UR6, URZ, 0x1 ;  /* 0x0000000606097291 */ /* 0x000fd0000f8f08ff */
[----:B------:R-:W-:Y:S05]  /*00d0*/  @!P0 EXIT ;  /* 0x000000000000894d */ /* 0x000fea0003800000 */
[----:B------:R-:W0:Y:S01]  /*00e0*/  LDCU.64 UR4, c[0x0][0x388] ;  /* 0x00007100ff0477ac */ /* 0x000e220008000a00 */
[----:B------:R-:W-:Y:S01]  /*00f0*/  BSSY.RECONVERGENT B0, `(.L_x_208) ;  /* 0x000049e000007945 */ /* 0x000fe20003800200 */
[----:B------:R-:W1:Y:S01]  /*0100*/  LDCU UR8, c[0x0][0x370] ;  /* 0x00006e00ff0877ac */ /* 0x000e620008000800 */
[----:B------:R-:W-:Y:S02]  /*0110*/  UIADD3 UR18, UPT, UPT, UR10, 0x1, URZ ;  /* 0x000000010a127890 */ /* 0x000fe4000fffe0ff */
[----:B------:R-:W-:Y:S02]  /*0120*/  USHF.R.S32.HI UR9, URZ, 0x1, UR9 ;  /* 0x00000001ff097899 */ /* 0x000fe40008011409 */
[----:B------:R-:W-:Y:S02]  /*0130*/  UIADD3 UR16, UPT, UPT, UR22, -0x1, URZ ;  /* 0xffffffff16107890 */ /* 0x000fe4000fffe0ff */
[----:B------:R-:W-:Y:S02]  /*0140*/  ULOP3.LUT UR23, UR18, 0xfffffff8, URZ, 0xc0, !UPT ;  /* 0xfffffff812177892 */ /* 0x000fe4000f8ec0ff */
[----:B------:R-:W-:-:S02]  /*0150*/  UIMAD UR7, UR6, UR22, URZ ;  /* 0x00000016060772a4 */ /* 0x000fc4000f8e02ff */
[----:B0-----:R-:W-:Y:S01]  /*0160*/  UIMAD.WIDE.U32 UR4, UR9, 0x4, UR4 ;  /* 0x00000004090478a5 */ /* 0x001fe2000f8e0004 */
[----:B------:R-:W-:Y:S01]  /*0170*/  I2FP.F32.S32 R6, UR16 ;  /* 0x0000001000067c45 */ /* 0x000fe20008201400 */
[----:B------:R-:W-:Y:S01]  /*0180*/  ULOP3.LUT UR6, UR10, 0x1, URZ, 0xc0, !UPT ;  /* 0x000000010a067892 */ /* 0x000fe2000f8ec0ff */
[----:B------:R-:W-:Y:S01]  /*0190*/  MOV R7, UR23 ;  /* 0x0000001700077c02 */ /* 0x000fe20008000f00 */
[----:B------:R-:W-:Y:S02]  /*01a0*/  ULOP3.LUT UR10, UR18, 0x7, URZ, 0xc0, !UPT ;  /* 0x00000007120a7892 */ /* 0x000fe4000f8ec0ff */
[----:B------:R-:W-:Y:S02]  /*01b0*/  ULOP3.LUT UR12, UR18, 0x3, URZ, 0xc0, !UPT ;  /* 0x00000003120c7892 */ /* 0x000fe4000f8ec0ff */
[----:B------:R-:W-:Y:S02]  /*01c0*/  ULEA.HI UR7, UR7, UR7, URZ, 0x1 ;  /* 0x0000000707077291 */ /* 0x000fe4000f8f08ff */
[----:B------:R-:W-:Y:S01]  /*01d0*/  UIADD3 UR19, UP0, UPT, UR4, 0x10, URZ ;  /* 0x0000001004137890 */ /* 0x000fe2000ff1e0ff */
[----:B------:R-:W0:Y:S01]  /*01e0*/  LDCU.64 UR20, c[0x0][0x358] ;  /* 0x00006b00ff1477ac */ /* 0x000e220008000a00 */
[----:B------:R-:W-:-:S02]  /*01f0*/  ULOP3.LUT UR14, UR18, 0xf, URZ, 0xc0, !UPT ;  /* 0x0000000f120e7892 */ /* 0x000fc4000f8ec0ff */
[----:B------:R-:W-:Y:S02]  /*0200*/  ULOP3.LUT UR15, UR18, 0xfffffff0, URZ, 0xc0, !UPT ;  /* 0xfffffff0120f7892 */ /* 0x000fe4000f8ec0ff */
[----:B-1----:R-:W-:Y:S02]  /*0210*/  UIMAD UR8, UR17, UR8, URZ ;  /* 0x00000008110872a4 */ /* 0x002fe4000f8e02ff */
[----:B------:R-:W-:Y:S02]  /*0220*/  UIADD3 UR11, UPT, UPT, UR10, -0x1, URZ ;  /* 0xffffffff0a0b7890 */ /* 0x000fe4000fffe0ff */
[----:B------:R-:W-:Y:S02]  /*0230*/  UIADD3 UR13, UPT, UPT, UR12, -0x1, URZ ;  /* 0xffffffff0c0d7890 */ /* 0x000fe4000fffe0ff */
[----:B------:R-:W-:Y:S02]  /*0240*/  USHF.R.S32.HI UR7, URZ, 0x1, UR7 ;  /* 0x00000001ff077899 */ /* 0x000fe40008011407 */
[----:B------:R-:W-:-:S12]  /*0250*/  UIADD3.X UR4, UPT, UPT, URZ, UR5, URZ, UP0, !UPT ;  /* 0x00000005ff047290 */ /* 0x000fd800087fe4ff */
.L_x_320:
[----:B01----:R-:W1:Y:S01]  /*0260*/  MUFU.RCP R5, R6 ;  /* 0x0000000600057308 */ /* 0x003e620000001000 */
[----:B--23--:R-:W2:Y:S01]  /*0270*/  LDC R2, c[0x0][0x380] ;  /* 0x0000e000ff027b82 */ /* 0x00cea20000000800 */
[----:B------:R-:W-:Y:S01]  /*0280*/  I2FP.F32.S32 R3, R8 ;  /* 0x0000000800037245 */ /* 0x000fe20000201400 */
[----:B------:R-:W-:Y:S04]  /*0290*/  BSSY.RECONVERGENT B3, `(.L_x_209) ;  /* 0x000000d000037945 */ /* 0x000fe80003800200 */
[----:B------:R-:W-:-:S04]  /*02a0*/  FADD R3, R3, R3 ;  /* 0x0000000303037221 */ /* 0x000fc80000000000 */
[----:B------:R-:W3:Y:S01]  /*02b0*/  FCHK P0, R3, R6 ;  /* 0x0000000603007302 */ /* 0x000ee20000000000 */
[----:B-1--4-:R-:W-:-:S04]  /*02c0*/  FFMA R0, -R6, R5, 1 ;  /* 0x3f80000006007423 */ /* 0x012fc80000000105 */
[----:B------:R-:W-:-:S04]  /*02d0*/  FFMA R0, R5, R0, R5 ;  /* 0x0000000005007223 */ /* 0x000fc80000000005 */
[----:B------:R-:W-:Y:S01]  /*02e0*/  FFMA R5, R3, R0, RZ ;  /* 0x0000000003057223 */ /* 0x000fe200000000ff */
[----:B--2---:R-:W-:-:S03]  /*02f0*/  ISETP.GE.U32.AND P4, PT, R2, 0x7, PT ;  /* 0x000000070200780c */ /* 0x004fc60003f86070 */
[----:B------:R-:W-:-:S04]  /*0300*/  FFMA R2, -R6, R5, R3 ;  /* 0x0000000506027223 */ /* 0x000fc80000000103 */
[----:B------:R-:W-:Y:S01]  /*0310*/  FFMA R0, R0, R2, R5 ;  /* 0x0000000200007223 */ /* 0x000fe20000000005 */
[----:B---3--:R-:W-:Y:S06]  /*0320*/  @!P0 BRA `(.L_x_210) ;  /* 0x00000000000c8947 */ /* 0x008fec0003800000 */
[----:B------:R-:W-:Y:S02]  /*0330*/  MOV R0, R6 ;  /* 0x0000000600007202 */ /* 0x000fe40000000f00 */
[----:B------:R-:W-:-:S07]  /*0340*/  MOV R22, 0x360 ;  /* 0x0000036000167802 */ /* 0x000fce0000000f00 */
[----:B0-----:R-:W-:Y:S05]  /*0350*/  CALL.REL.NOINC `($__internal_5_$__cuda_sm3x_div_rn_noftz_f32_slowpath) ;  /* 0x0000004400e47944 */ /* 0x001fea0003c00000 */
.L_x_210:
[----:B0-----:R-:W-:Y:S05]  /*0360*/  BSYNC.RECONVERGENT B3 ;  /* 0x0000000000037941 */ /* 0x001fea0003800200 */
.L_x_209:
[----:B------:R-:W-:Y:S01]  /*0370*/  MOV R5, UR18 ;  /* 0x0000001200057c02 */ /* 0x000fe20008000f00 */
[----:B------:R-:W-:Y:S02]  /*0380*/  HFMA2 R2, -RZ, RZ, 0, 0 ;  /* 0x00000000ff027431 */ /* 0x000fe400000001ff */
[----:B------:R-:W-:Y:S01]  /*0390*/  FADD R4, R0, -1 ;  /* 0xbf80000000047421 */ /* 0x000fe20000000000 */
[----:B------:R-:W-:Y:S01]  /*03a0*/  PRMT R0, RZ, 0x7610, R0 ;  /* 0x00007610ff007816 */ /* 0x000fe20000000000 */
[----:B------:R-:W-:Y:S01]  /*03b0*/  IMAD R5, R8, R5, UR7 ;  /* 0x0000000708057e24 */ /* 0x000fe2000f8e0205 */
[----:B------:R-:W-:Y:S06]  /*03c0*/  @!P4 BRA `(.L_x_211) ;  /* 0x0000000400a0c947 */ /* 0x000fec0003800000 */
[----:B------:R-:W0:Y:S01]  /*03d0*/  LDC.64 R2, c[0x0][0x398] ;  /* 0x0000e600ff027b82 */ /* 0x000e220000000a00 */
[----:B------:R-:W-:Y:S01]  /*03e0*/  ULOP3.LUT UR5, UR18, 0xfffffff8, URZ, 0xc0, !UPT ;  /* 0xfffffff812057892 */ /* 0x000fe2000f8ec0ff */
[----:B------:R-:W-:Y:S02]  /*03f0*/  PRMT R0, RZ, 0x7610, R0 ;  /* 0x00007610ff007816 */ /* 0x000fe40000000000 */
[----:B------:R-:W-:Y:S02]  /*0400*/  MOV R10, UR19 ;  /* 0x00000013000a7c02 */ /* 0x000fe40008000f00 */
[----:B------:R-:W-:Y:S02]  /*0410*/  MOV R11, UR4 ;  /* 0x00000004000b7c02 */ /* 0x000fe40008000f00 */
[----:B------:R-:W-:Y:S02]  /*0420*/  MOV R7, UR5 ;  /* 0x0000000500077c02 */ /* 0x000fe40008000f00 */
[----:B------:R-:W-:-:S02]  /*0430*/  MOV R15, R5 ;  /* 0x00000005000f7202 */ /* 0x000fc40000000f00 */
[----:B------:R-:W-:-:S07]  /*0440*/  IADD3 R9, PT, PT, -R7, RZ, RZ ;  /* 0x000000ff07097210 */ /* 0x000fce0007ffe1ff */
.L_x_212:
[----:B01----:R-:W-:-:S05]  /*0450*/  IMAD.WIDE R12, R15, 0x4, R2 ;  /* 0x000000040f0c7825 */ /* 0x003fca00078e0202 */
[----:B------:R-:W-:Y:S04]  /*0460*/  STG.E desc[UR20][R12.64], RZ ;  /* 0x000000ff0c007986 */ /* 0x000fe8000c101914 */
[----:B------:R-:W2:Y:S04]  /*0470*/  LDG.E R17, desc[UR20][R10.64+-0x10] ;  /* 0xfffff0140a117981 */ /* 0x000ea8000c1e1900 */
[----:B------:R-:W-:Y:S01]  /*0480*/  STG.E desc[UR20][R12.64+0x4], RZ ;  /* 0x000004ff0c007986 */ /* 0x000fe2000c101914 */
[C-C-:B--2---:R-:W-:Y:S01]  /*0490*/  FADD R14, R4.reuse, R17.reuse ;  /* 0x00000011040e7221 */ /* 0x144fe20000000000 */
[----:B------:R-:W-:-:S03]  /*04a0*/  FADD R17, R4, -R17 ;  /* 0x8000001104117221 */ /* 0x000fc60000000000 */
[----:B------:R-:W-:-:S04]  /*04b0*/  FMUL R19, |R14|, 1.1920928955078125e-07 ;  /* 0x340000000e137820 */ /* 0x000fc80000400200 */
[----:B------:R-:W-:-:S05]  /*04c0*/  FFMA R14, |R14|, 1.1920928955078125e-07, R19 ;  /* 0x340000000e0e7823 */ /* 0x000fca0000000213 */
[----:B------:R-:W-:-:S04]  /*04d0*/  FSETP.GTU.AND P5, PT, |R17|, R14, PT ;  /* 0x0000000e1100720b */ /* 0x000fc80003fac200 */
[----:B------:R-:W-:-:S04]  /*04e0*/  FSETP.GEU.AND P5, PT, |R17|, 1.175494350822287508e-38, P5 ;  /* 0x008000001100780b */ /* 0x000fc80002fae200 */
[----:B------:R-:W-:-:S05]  /*04f0*/  FSEL R17, RZ, 1, P5 ;  /* 0x3f800000ff117808 */ /* 0x000fca0002800000 */
[----:B------:R0:W-:Y:S04]  /*0500*/  STG.E desc[UR20][R12.64], R17 ;  /* 0x000000110c007986 */ /* 0x0001e8000c101914 */
        /* <DEDUP_REMOVED lines=10> */
[----:B0-----:R-:W2:Y:S04]  /*05b0*/  LDG.E R17, desc[UR20][R10.64+-0x8] ;  /* 0xfffff8140a117981 */ /* 0x001ea8000c1e1900 */
        /* <DEDUP_REMOVED lines=9> */
[----:B-1----:R-:W2:Y:S04]  /*0650*/  LDG.E R19, desc[UR20][R10.64+-0x4] ;  /* 0xfffffc140a137981 */ /* 0x002ea8000c1e1900 */
        /* <DEDUP_REMOVED lines=39> */
[----:B-1----:R1:W2:Y:S01]  /*08d0*/  LDG.E R19, desc[UR20][R10.64+0xc] ;  /* 0x00000c140a137981 */ /* 0x0022a2000c1e1900 */
[----:B------:R-:W-:Y:S02]  /*08e0*/  SEL R0, R0, 0x1, P5 ;  /* 0x0000000100007807 */ /* 0x000fe40002800000 */
[----:B------:R-:W-:Y:S02]  /*08f0*/  IADD3 R9, PT, PT, R9, 0x8, RZ ;  /* 0x0000000809097810 */ /* 0x000fe40007ffe0ff */
[----:B------:R-:W-:Y:S02]  /*0900*/  SEL R0, R0, 0x1, P6 ;  /* 0x0000000100007807 */ /* 0x000fe40003000000 */
[----:B------:R-:W-:-:S02]  /*0910*/  IADD3 R15, PT, PT, R15, 0x8, RZ ;  /* 0x000000080f0f7810 */ /* 0x000fc40007ffe0ff */
[----:B------:R-:W-:-:S04]  /*0920*/  SEL R0, R0, 0x1, P4 ;  /* 0x0000000100007807 */ /* 0x000fc80002000000 */
[----:B------:R-:W-:-:S04]  /*0930*/  SEL R0, R0, 0x1, P3 ;  /* 0x0000000100007807 */ /* 0x000fc80001800000 */
[----:B------:R-:W-:-:S04]  /*0940*/  SEL R0, R0, 0x1, P2 ;  /* 0x0000000100007807 */ /* 0x000fc80001000000 */
[----:B------:R-:W-:Y:S02]  /*0950*/  SEL R0, R0, 0x1, P1 ;  /* 0x0000000100007807 */ /* 0x000fe40000800000 */
[----:B-1----:R-:W-:Y:S02]  /*0960*/  IADD3 R10, P1, PT, R10, 0x20, RZ ;  /* 0x000000200a0a7810 */ /* 0x002fe40007f3e0ff */
[----:B------:R-:W-:Y:S02]  /*0970*/  SEL R0, R0, 0x1, P0 ;  /* 0x0000000100007807 */ /* 0x000fe40000000000 */
[----:B------:R-:W-:Y:S02]  /*0980*/  ISETP.NE.AND P0, PT, R9, RZ, PT ;  /* 0x000000ff0900720c */ /* 0x000fe40003f05270 */
[----:B------:R-:W-:Y:S01]  /*0990*/  IADD3.X R11, PT, PT, RZ, R11, RZ, P1, !PT ;  /* 0x0000000bff0b7210 */ /* 0x000fe20000ffe4ff */
[C-C-:B--2---:R-:W-:Y:S01]  /*09a0*/  FADD R14, R4.reuse, R19.reuse ;  /* 0x00000013040e7221 */ /* 0x144fe20000000000 */
[----:B------:R-:W-:-:S03]  /*09b0*/  FADD R19, R4, -R19 ;  /* 0x8000001304137221 */ /* 0x000fc60000000000 */
[----:B------:R-:W-:-:S04]  /*09c0*/  FMUL R21, |R14|, 1.1920928955078125e-07 ;  /* 0x340000000e157820 */ /* 0x000fc80000400200 */
[----:B------:R-:W-:-:S05]  /*09d0*/  FFMA R14, |R14|, 1.1920928955078125e-07, R21 ;  /* 0x340000000e0e7823 */ /* 0x000fca0000000215 */
[----:B------:R-:W-:-:S04]  /*09e0*/  FSETP.GTU.AND P5, PT, |R19|, R14, PT ;  /* 0x0000000e1300720b */ /* 0x000fc80003fac200 */
[----:B------:R-:W-:-:S04]  /*09f0*/  FSETP.GEU.AND P5, PT, |R19|, 1.175494350822287508e-38, P5 ;  /* 0x008000001300780b */ /* 0x000fc80002fae200 */
[----:B0-----:R-:W-:Y:S02]  /*0a00*/  FSEL R17, RZ, 1, P5 ;  /* 0x3f800000ff117808 */ /* 0x001fe40002800000 */
[----:B------:R-:W-:-:S03]  /*0a10*/  SEL R0, R0, 0x1, P5 ;  /* 0x0000000100007807 */ /* 0x000fc60002800000 */
[----:B------:R1:W-:Y:S01]  /*0a20*/  STG.E desc[UR20][R12.64+0x1c], R17 ;  /* 0x00001c110c007986 */ /* 0x0003e2000c101914 */
[----:B------:R-:W-:Y:S05]  /*0a30*/  @P0 BRA `(.L_x_212) ;  /* 0xfffffff800840947 */ /* 0x000fea000383ffff */
[----:B------:R-:W-:-:S07]  /*0a40*/  MOV R2, R7 ;  /* 0x0000000700027202 */ /* 0x000fce0000000f00 */
.L_x_211:
[----:B------:R-:W-:-:S13]  /*0a50*/  ISETP.NE.AND P4, PT, RZ, UR10, PT ;  /* 0x0000000aff007c0c */ /* 0x000fda000bf85270 */
[----:B------:R-:W-:Y:S05]  /*0a60*/  @!P4 BRA `(.L_x_213) ;  /* 0x0000000400ccc947 */ /* 0x000fea0003800000 */
[----:B------:R-:W-:Y:S02]  /*0a70*/  UISETP.GE.U32.AND UP0, UPT, UR11, 0x3, UPT ;  /* 0x000000030b00788c */ /* 0x000fe4000bf06070 */
[----:B------:R-:W-:-:S07]  /*0a80*/  UISETP.NE.AND UP1, UPT, UR12, URZ, UPT ;  /* 0x000000ff0c00728c */ /* 0x000fce000bf25270 */
[----:B------:R-:W-:Y:S05]  /*0a90*/  BRA.U !UP0, `(.L_x_214) ;  /* 0x0000000108e07547 */ /* 0x000fea000b800000 */
[----:B------:R-:W0:Y:S01]  /*0aa0*/  LDC.64 R10, c[0x0][0x398] ;  /* 0x0000e600ff0a7b82 */ /* 0x000e220000000a00 */
[----:B------:R-:W-:Y:S02]  /*0ab0*/  IADD3 R3, PT, PT, R5, R2, RZ ;  /* 0x0000000205037210 */ /* 0x000fe40007ffe0ff */
[----:B------:R-:W-:-:S05]  /*0ac0*/  IADD3 R9, PT, PT, R2, UR9, RZ ;  /* 0x0000000902097c10 */ /* 0x000fca000fffe0ff */
[----:B------:R-:W2:Y:S08]  /*0ad0*/  LDC.64 R14, c[0x0][0x388] ;  /* 0x0000e200ff0e7b82 */ /* 0x000eb00000000a00 */
[----:B-1----:R-:W1:Y:S01]  /*0ae0*/  LDC.64 R12, c[0x0][0x388] ;  /* 0x0000e200ff0c7b82 */ /* 0x002e620000000a00 */
[----:B0-----:R-:W-:-:S05]  /*0af0*/  IMAD.WIDE R10, R3, 0x4, R10 ;  /* 0x00000004030a7825 */ /* 0x001fca00078e020a */
[----:B------:R-:W-:Y:S01]  /*0b00*/  STG.E desc[UR20][R10.64], RZ ;  /* 0x000000ff0a007986 */ /* 0x000fe2000c101914 */
[----:B--2---:R-:W-:-:S06]  /*0b10*/  IMAD.WIDE.U32 R14, R9, 0x4, R14 ;  /* 0x00000004090e7825 */ /* 0x004fcc00078e000e */
[----:B------:R-:W2:Y:S04]  /*0b20*/  LDG.E R15, desc[UR20][R14.64] ;  /* 0x000000140e0f7981 */ /* 0x000ea8000c1e1900 */
[----:B------:R-:W-:Y:S01]  /*0b30*/  STG.E desc[UR20][R10.64+0x4], RZ ;  /* 0x000004ff0a007986 */ /* 0x000fe2000c101914 */
[C-C-:B--2---:R-:W-:Y:S01]  /*0b40*/  FADD R9, R4.reuse, R15.reuse ;  /* 0x0000000f04097221 */ /* 0x144fe20000000000 */
[----:B------:R-:W-:-:S03]  /*0b50*/  FADD R3, R4, -R15 ;  /* 0x8000000f04037221 */ /* 0x000fc60000000000 */
[----:B------:R-:W-:-:S04]  /*0b60*/  FMUL R16, |R9|, 1.1920928955078125e-07 ;  /* 0x3400000009107820 */ /* 0x000fc80000400200 */
[----:B------:R-:W-:Y:S01]  /*0b70*/  FFMA R16, |R9|, 1.1920928955078125e-07, R16 ;  /* 0x3400000009107823 */ /* 0x000fe20000000210 */
[----:B------:R-:W-:-:S04]  /*0b80*/  IADD3 R9, P1, PT, R2, UR9, RZ ;  /* 0x0000000902097c10 */ /* 0x000fc8000ff3e0ff */
[C---:B------:R-:W-:Y:S02]  /*0b90*/  FSETP.GTU.AND P0, PT, |R3|.reuse, R16, PT ;  /* 0x000000100300720b */ /* 0x040fe40003f0c200 */
[----:B------:R-:W-:Y:S02]  /*0ba0*/  IADD3.X R16, PT, PT, RZ, RZ, RZ, P1, !PT ;  /* 0x000000ffff107210 */ /* 0x000fe40000ffe4ff */
[----:B------:R-:W-:Y:S02]  /*0bb0*/  FSETP.GEU.AND P0, PT, |R3|, 1.175494350822287508e-38, P0 ;  /* 0x008000000300780b */ /* 0x000fe4000070e200 */
[C---:B-1----:R-:W-:Y:S02]  /*0bc0*/  LEA R12, P1, R9.reuse, R12, 0x2 ;  /* 0x0000000c090c7211 */ /* 0x042fe400078210ff */
[----:B------:R-:W-:Y:S02]  /*0bd0*/  FSEL R3, RZ, 1, P0 ;  /* 0x3f800000ff037808 */ /* 0x000fe40000000000 */
[----:B------:R-:W-:-:S03]  /*0be0*/  LEA.HI.X R13, R9, R13, R16, 0x2, P1 ;  /* 0x0000000d090d7211 */ /* 0x000fc600008f1410 */
        /* <DEDUP_REMOVED lines=12> */
[----:B------:R0:W-:Y:S01]  /*0cb0*/  STG.E desc[UR20][R10.64+0xc], RZ ;  /* 0x00000cff0a007986 */ /* 0x0001e2000c101914 */
        /* <DEDUP_REMOVED lines=8> */
[----:B-1----:R-:W2:Y:S01]  /*0d40*/  LDG.E R9, desc[UR20][R12.64+0xc] ;  /* 0x00000c140c097981 */ /* 0x002ea2000c1e1900 */
[----:B------:R-:W-:Y:S02]  /*0d50*/  SEL R0, R0, 0x1, P0 ;  /* 0x0000000100007807 */ /* 0x000fe40000000000 */
[----:B------:R-:W-:Y:S02]  /*0d60*/  IADD3 R2, PT, PT, R2, 0x4, RZ ;  /* 0x0000000402027810 */ /* 0x000fe40007ffe0ff */
[----:B------:R-:W-:-:S04]  /*0d70*/  SEL R0, R0, 0x1, P1 ;  /* 0x0000000100007807 */ /* 0x000fc80000800000 */
[----:B------:R-:W-:Y:S01]  /*0d80*/  SEL R0, R0, 0x1, P2 ;  /* 0x0000000100007807 */ /* 0x000fe20001000000 */
[C-C-:B--2---:R-:W-:Y:S01]  /*0d90*/  FADD R14, R4.reuse, R9.reuse ;  /* 0x00000009040e7221 */ /* 0x144fe20000000000 */
[----:B------:R-:W-:-:S03]  /*0da0*/  FADD R9, R4, -R9 ;  /* 0x8000000904097221 */ /* 0x000fc60000000000 */
[----:B------:R-:W-:-:S04]  /*0db0*/  FMUL R15, |R14|, 1.1920928955078125e-07 ;  /* 0x340000000e0f7820 */ /* 0x000fc80000400200 */
[----:B------:R-:W-:-:S05]  /*0dc0*/  FFMA R14, |R14|, 1.1920928955078125e-07, R15 ;  /* 0x340000000e0e7823 */ /* 0x000fca000000020f */
[----:B------:R-:W-:-:S04]  /*0dd0*/  FSETP.GTU.AND P3, PT, |R9|, R14, PT ;  /* 0x0000000e0900720b */ /* 0x000fc80003f6c200 */
[----:B------:R-:W-:-:S04]  /*0de0*/  FSETP.GEU.AND P3, PT, |R9|, 1.175494350822287508e-38, P3 ;  /* 0x008000000900780b */ /* 0x000fc80001f6e200 */
[----:B------:R-:W-:Y:S02]  /*0df0*/  FSEL R9, RZ, 1, P3 ;  /* 0x3f800000ff097808 */ /* 0x000fe40001800000 */
[----:B------:R-:W-:-:S03]  /*0e00*/  SEL R0, R0, 0x1, P3 ;  /* 0x0000000100007807 */ /* 0x000fc60001800000 */
[----:B------:R0:W-:Y:S04]  /*0e10*/  STG.E desc[UR20][R10.64+0xc], R9 ;  /* 0x00000c090a007986 */ /* 0x0001e8000c101914 */
.L_x_214:
[----:B------:R-:W-:Y:S05]  /*0e20*/  BRA.U !UP1, `(.L_x_213) ;  /* 0x0000000109dc7547 */ /* 0x000fea000b800000 */
[----:B------:R-:W-:Y:S02]  /*0e30*/  UISETP.NE.AND UP0, UPT, UR13, URZ, UPT ;  /* 0x000000ff0d00728c */ /* 0x000fe4000bf05270 */
[----:B------:R-:W-:-:S07]  /*0e40*/  UISETP.NE.AND UP1, UPT, UR6, URZ, UPT ;  /* 0x000000ff0600728c */ /* 0x000fce000bf25270 */
[----:B------:R-:W-:Y:S05]  /*0e50*/  BRA.U !UP0, `(.L_x_215) ;  /* 0x0000000108887547 */ /* 0x000fea000b800000 */
[----:B0-----:R-:W0:Y:S01]  /*0e60*/  LDC.64 R10, c[0x0][0x398] ;  /* 0x0000e600ff0a7b82 */ /* 0x001e220000000a00 */
[----:B------:R-:W-:Y:S02]  /*0e70*/  IADD3 R3, PT, PT, R5, R2, RZ ;  /* 0x0000000205037210 */ /* 0x000fe40007ffe0ff */
[----:B------:R-:W-:-:S05]  /*0e80*/  IADD3 R15, PT, PT, R2, UR9, RZ ;  /* 0x00000009020f7c10 */ /* 0x000fca000fffe0ff */
[----:B-1----:R-:W1:Y:S01]  /*0e90*/  LDC.64 R12, c[0x0][0x388] ;  /* 0x0000e200ff0c7b82 */ /* 0x002e620000000a00 */
[----:B0-----:R-:W-:-:S05]  /*0ea0*/  IMAD.WIDE R10, R3, 0x4, R10 ;  /* 0x00000004030a7825 */ /* 0x001fca00078e020a */
[----:B------:R2:W-:Y:S01]  /*0eb0*/  STG.E desc[UR20][R10.64], RZ ;  /* 0x000000ff0a007986 */ /* 0x0005e2000c101914 */
[----:B-1----:R-:W-:Y:S02]  /*0ec0*/  IMAD.WIDE.U32 R14, R15, 0x4, R12 ;  /* 0x000000040f0e7825 */ /* 0x002fe400078e000c */
[----:B------:R-:W0:Y:S04]  /*0ed0*/  LDC.64 R12, c[0x0][0x388] ;  /* 0x0000e200ff0c7b82 */ /* 0x000e280000000a00 */
[----:B------:R-:W3:Y:S04]  /*0ee0*/  LDG.E R15, desc[UR20][R14.64] ;  /* 0x000000140e0f7981 */ /* 0x000ee8000c1e1900 */
[----:B------:R2:W-:Y:S01]  /*0ef0*/  STG.E desc[UR20][R10.64+0x4], RZ ;  /* 0x000004ff0a007986 */ /* 0x0005e2000c101914 */
[C-C-:B---3--:R-:W-:Y:S01]  /*0f00*/  FADD R9, R4.reuse, R15.reuse ;  /* 0x0000000f04097221 */ /* 0x148fe20000000000 */
[----:B------:R-:W-:-:S03]  /*0f10*/  FADD R3, R4, -R15 ;  /* 0x8000000f04037221 */ /* 0x000fc60000000000 */
[----:B------:R-:W-:-:S04]  /*0f20*/  FMUL R16, |R9|, 1.1920928955078125e-07 ;  /* 0x3400000009107820 */ /* 0x000fc80000400200 */
[----:B------:R-:W-:Y:S01]  /*0f30*/  FFMA R16, |R9|, 1.1920928955078125e-07, R16 ;  /* 0x3400000009107823 */ /* 0x000fe20000000210 */
[----:B------:R-:W-:-:S04]  /*0f40*/  IADD3 R9, P1, PT, R2, UR9, RZ ;  /* 0x0000000902097c10 */ /* 0x000fc8000ff3e0ff */
[----:B------:R-:W-:Y:S02]  /*0f50*/  FSETP.GTU.AND P0, PT, |R3|, R16, PT ;  /* 0x000000100300720b */ /* 0x000fe40003f0c200 */
[----:B------:R-:W-:Y:S02]  /*0f60*/  IADD3.X R16, PT, PT, RZ, RZ, RZ, P1, !PT ;  /* 0x000000ffff107210 */ /* 0x000fe40000ffe4ff */
[----:B0-----:R-:W-:Y:S02]  /*0f70*/  LEA R12, P1, R9, R12, 0x2 ;  /* 0x0000000c090c7211 */ /* 0x001fe400078210ff */
[----:B------:R-:W-:Y:S02]  /*0f80*/  FSETP.GEU.AND P0, PT, |R3|, 1.175494350822287508e-38, P0 ;  /* 0x008000000300780b */ /* 0x000fe4000070e200 */
[----:B------:R-:W-:Y:S02]  /*0f90*/  LEA.HI.X R13, R9, R13, R16, 0x2, P1 ;  /* 0x0000000d090d7211 */ /* 0x000fe400008f1410 */
[----:B------:R-:W-:-:S05]  /*0fa0*/  FSEL R3, RZ, 1, P0 ;  /* 0x3f800000ff037808 */ /* 0x000fca0000000000 */
[----:B------:R2:W-:Y:S04]  /*0fb0*/  STG.E desc[UR20][R10.64], R3 ;  /* 0x000000030a007986 */ /* 0x0005e8000c101914 */
[----:B------:R-:W3:Y:S01]  /*0fc0*/  LDG.E R13, desc[UR20][R12.64+0x4] ;  /* 0x000004140c0d7981 */ /* 0x000ee2000c1e1900 */
[----:B------:R-:W-:Y:S02]  /*0fd0*/  SEL R0, R0, 0x1, P0 ;  /* 0x0000000100007807 */ /* 0x000fe40000000000 */
[----:B------:R-:W-:Y:S01]  /*0fe0*/  IADD3 R2, PT, PT, R2, 0x2, RZ ;  /* 0x0000000202027810 */ /* 0x000fe20007ffe0ff */
[C-C-:B---3--:R-:W-:Y:S01]  /*0ff0*/  FADD R14, R4.reuse, R13.reuse ;  /* 0x0000000d040e7221 */ /* 0x148fe20000000000 */
        /* <DEDUP_REMOVED lines=8> */
.L_x_215:
[----:B------:R-:W-:Y:S05]  /*1080*/  BRA.U UP1, `(.L_x_213) ;  /* 0x0000000101447547 */ /* 0x000fea000b800000 */
[----:B0-2---:R-:W0:Y:S01]  /*1090*/  LDC.64 R10, c[0x0][0x398] ;  /* 0x0000e600ff0a7b82 */ /* 0x005e220000000a00 */
[----:B------:R-:W-:Y:S02]  /*10a0*/  IADD3 R3, PT, PT, R5, R2, RZ ;  /* 0x0000000205037210 */ /* 0x000fe40007ffe0ff */
[----:B------:R-:W-:-:S05]  /*10b0*/  IADD3 R9, PT, PT, R2, UR9, RZ ;  /* 0x0000000902097c10 */ /* 0x000fca000fffe0ff */
[----:B-1----:R-:W1:Y:S01]  /*10c0*/  LDC.64 R12, c[0x0][0x388] ;  /* 0x0000e200ff0c7b82 */ /* 0x002e620000000a00 */
[----:B0-----:R-:W-:-:S05]  /*10d0*/  IMAD.WIDE R2, R3, 0x4, R10 ;  /* 0x0000000403027825 */ /* 0x001fca00078e020a */
[----:B------:R3:W-:Y:S01]  /*10e0*/  STG.E desc[UR20][R2.64], RZ ;  /* 0x000000ff02007986 */ /* 0x0007e2000c101914 */
[----:B-1----:R-:W-:-:S06]  /*10f0*/  IMAD.WIDE.U32 R10, R9, 0x4, R12 ;  /* 0x00000004090a7825 */ /* 0x002fcc00078e000c */
[----:B------:R-:W2:Y:S02]  /*1100*/  LDG.E R11, desc[UR20][R10.64] ;  /* 0x000000140a0b7981 */ /* 0x000ea4000c1e1900 */
        /* <DEDUP_REMOVED lines=9> */
.L_x_213:
[----:B------:R-:W-:Y:S01]  /*11a0*/  LOP3.LUT P0, RZ, R0, 0xff, RZ, 0xc0, !PT ;  /* 0x000000ff00ff7812 */ /* 0x000fe2000780c0ff */
[----:B------:R-:W-:-:S12]  /*11b0*/  BSSY.RECONVERGENT B4, `(.L_x_216) ;  /* 0x000038d000047945 */ /* 0x000fd80003800200 */
[----:B------:R-:W-:Y:S05]  /*11c0*/  @P0 BRA `(.L_x_217) ;  /* 0x00000038002c0947 */ /* 0x000fea0003800000 */
[----:B------:R-:W4:Y:S01]  /*11d0*/  LDCU UR5, c[0x0][0x380] ;  /* 0x00007000ff0577ac */ /* 0x000f220008000800 */
[----:B------:R-:W-:Y:S01]  /*11e0*/  HFMA2 R27, -RZ, RZ, 0, 0 ;  /* 0x00000000ff1b7431 */ /* 0x000fe200000001ff */
[----:B---3--:R-:W-:Y:S01]  /*11f0*/  MOV R2, RZ ;  /* 0x000000ff00027202 */ /* 0x008fe20000000f00 */
[----:B----4-:R-:W-:-:S09]  /*1200*/  UISETP.GE.U32.AND UP0, UPT, UR5, 0x7, UPT ;  /* 0x000000070500788c */ /* 0x010fd2000bf06070 */
[----:B------:R-:W-:Y:S05]  /*1210*/  BRA.U !UP0, `(.L_x_218) ;  /* 0x0000000908847547 */ /* 0x000fea000b800000 */
[----:B0-2---:R-:W0:Y:S01]  /*1220*/  LDC.64 R10, c[0x0][0x398] ;  /* 0x0000e600ff0a7b82 */ /* 0x005e220000000a00 */
[----:B------:R-:W-:Y:S01]  /*1230*/  BSSY.RECONVERGENT B3, `(.L_x_219) ;  /* 0x000009e000037945 */ /* 0x000fe20003800200 */
[----:B------:R-:W-:Y:S02]  /*1240*/  MOV R27, RZ ;  /* 0x000000ff001b7202 */ /* 0x000fe40000000f00 */
[----:B------:R-:W-:-:S04]  /*1250*/  MOV R2, RZ ;  /* 0x000000ff00027202 */ /* 0x000fc80000000f00 */
[----:B-1----:R-:W1:Y:S08]  /*1260*/  LDC.64 R12, c[0x0][0x388] ;  /* 0x0000e200ff0c7b82 */ /* 0x002e700000000a00 */
[----:B------:R-:W2:Y:S02]  /*1270*/  LDC.64 R14, c[0x0][0x390] ;  /* 0x0000e400ff0e7b82 */ /* 0x000ea40000000a00 */
.L_x_236:
[----:B------:R-:W-:-:S05]  /*1280*/  IADD3 R19, PT, PT, R2, UR9, RZ ;  /* 0x0000000902137c10 */ /* 0x000fca000fffe0ff */
[----:B-1----:R-:W-:-:S05]  /*1290*/  IMAD.WIDE.U32 R16, R19, 0x4, R12 ;  /* 0x0000000413107825 */ /* 0x002fca00078e000c */
[----:B------:R-:W3:Y:S01]  /*12a0*/  LDG.E R9, desc[UR20][R16.64] ;  /* 0x0000001410097981 */ /* 0x000ee2000c1e1900 */
[----:B--2---:R-:W-:-:S05]  /*12b0*/  IMAD.WIDE.U32 R18, R19, 0x4, R14 ;  /* 0x0000000413127825 */ /* 0x004fca00078e000e */
[----:B------:R-:W2:Y:S01]  /*12c0*/  LDG.E R3, desc[UR20][R18.64] ;  /* 0x0000001412037981 */ /* 0x000ea2000c1e1900 */
[----:B------:R-:W-:Y:S01]  /*12d0*/  BSSY.RECONVERGENT B5, `(.L_x_220) ;  /* 0x000000e000057945 */ /* 0x000fe20003800200 */
[----:B---3--:R-:W-:-:S04]  /*12e0*/  FADD R22, R4, -R9 ;  /* 0x8000000904167221 */ /* 0x008fc80000000000 */
[----:B------:R-:W1:Y:S08]  /*12f0*/  MUFU.RCP R0, R22 ;  /* 0x0000001600007308 */ /* 0x000e700000001000 */
[----:B--2---:R-:W2:Y:S01]  /*1300*/  FCHK P0, R3, R22 ;  /* 0x0000001603007302 */ /* 0x004ea20000000000 */
[----:B-1----:R-:W-:-:S04]  /*1310*/  FFMA R9, -R22, R0, 1 ;  /* 0x3f80000016097423 */ /* 0x002fc80000000100 */
[----:B------:R-:W-:-:S04]  /*1320*/  FFMA R0, R0, R9, R0 ;  /* 0x0000000900007223 */ /* 0x000fc80000000000 */
[----:B------:R-:W-:-:S04]  /*1330*/  FFMA R9, R3, R0, RZ ;  /* 0x0000000003097223 */ /* 0x000fc800000000ff */
[----:B------:R-:W-:-:S04]  /*1340*/  FFMA R20, -R22, R9, R3 ;  /* 0x0000000916147223 */ /* 0x000fc80000000103 */
[----:B------:R-:W-:Y:S01]  /*1350*/  FFMA R9, R0, R20, R9 ;  /* 0x0000001400097223 */ /* 0x000fe20000000009 */
[----:B--2---:R-:W-:Y:S06]  /*1360*/  @!P0 BRA `(.L_x_221) ;  /* 0x0000000000108947 */ /* 0x004fec0003800000 */
[----:B------:R-:W-:Y:S02]  /*1370*/  MOV R0, R22 ;  /* 0x0000001600007202 */ /* 0x000fe40000000f00 */
[----:B------:R-:W-:-:S07]  /*1380*/  MOV R22, 0x13a0 ;  /* 0x000013a000167802 */ /* 0x000fce0000000f00 */
[----:B0-----:R-:W-:Y:S05]  /*1390*/  CALL.REL.NOINC `($__internal_5_$__cuda_sm3x_div_rn_noftz_f32_slowpath) ;  /* 0x0000003400d47944 */ /* 0x001fea0003c00000 */
[----:B------:R-:W-:-:S07]  /*13a0*/  MOV R9, R0 ;  /* 0x0000000000097202 */ /* 0x000fce0000000f00 */
.L_x_221:
[----:B------:R-:W-:Y:S05]  /*13b0*/  BSYNC.RECONVERGENT B5 ;  /* 0x0000000000057941 */ /* 0x000fea0003800200 */
.L_x_220:
[----:B------:R-:W-:-:S05]  /*13c0*/  IADD3 R21, PT, PT, R5, R2, RZ ;  /* 0x0000000205157210 */ /* 0x000fca0007ffe0ff */
[----:B0-----:R-:W-:-:S05]  /*13d0*/  IMAD.WIDE R20, R21, 0x4, R10 ;  /* 0x0000000415147825 */ /* 0x001fca00078e020a */
[----:B------:R0:W-:Y:S04]  /*13e0*/  STG.E desc[UR20][R20.64], R9 ;  /* 0x0000000914007986 */ /* 0x0001e8000c101914 */
[----:B------:R-:W2:Y:S04]  /*13f0*/  LDG.E R23, desc[UR20][R16.64+0x4] ;  /* 0x0000041410177981 */ /* 0x000ea8000c1e1900 */
[----:B------:R-:W3:Y:S01]  /*1400*/  LDG.E R3, desc[UR20][R18.64+0x4] ;  /* 0x0000041412037981 */ /* 0x000ee2000c1e1900 */
[----:B------:R-:W-:Y:S01]  /*1410*/  BSSY.RECONVERGENT B5, `(.L_x_222) ;  /* 0x000000e000057945 */ /* 0x000fe20003800200 */
[----:B------:R-:W-:Y:S01]  /*1420*/  FADD R27, R9, R27 ;  /* 0x0000001b091b7221 */ /* 0x000fe20000000000 */
[----:B--2---:R-:W-:-:S04]  /*1430*/  FADD R0, R4, -R23 ;  /* 0x8000001704007221 */ /* 0x004fc80000000000 */
[----:B------:R-:W1:Y:S08]  /*1440*/  MUFU.RCP R23, R0 ;  /* 0x0000000000177308 */ /* 0x000e700000001000 */
[----:B---3--:R-:W2:Y:S01]  /*1450*/  FCHK P0, R3, R0 ;  /* 0x0000000003007302 */ /* 0x008ea20000000000 */
[----:B-1----:R-:W-:-:S04]  /*1460*/  FFMA R22, -R0, R23, 1 ;  /* 0x3f80000000167423 */ /* 0x002fc80000000117 */
[----:B------:R-:W-:-:S04]  /*1470*/  FFMA R22, R23, R22, R23 ;  /* 0x0000001617167223 */ /* 0x000fc80000000017 */
[----:B------:R-:W-:-:S04]  /*1480*/  FFMA R23, R3, R22, RZ ;  /* 0x0000001603177223 */ /* 0x000fc800000000ff */
[----:B------:R-:W-:-:S04]  /*1490*/  FFMA R24, -R0, R23, R3 ;  /* 0x0000001700187223 */ /* 0x000fc80000000103 */
[----:B0-----:R-:W-:Y:S01]  /*14a0*/  FFMA R9, R22, R24, R23 ;  /* 0x0000001816097223 */ /* 0x001fe20000000017 */
[----:B--2---:R-:W-:Y:S06]  /*14b0*/  @!P0 BRA `(.L_x_223) ;  /* 0x00000000000c8947 */ /* 0x004fec0003800000 */
[----:B------:R-:W-:-:S07]  /*14c0*/  MOV R22, 0x14e0 ;  /* 0x000014e000167802 */ /* 0x000fce0000000f00 */
[----:B------:R-:W-:Y:S05]  /*14d0*/  CALL.REL.NOINC `($__internal_5_$__cuda_sm3x_div_rn_noftz_f32_slowpath) ;  /* 0x0000003400847944 */ /* 0x000fea0003c00000 */
[----:B------:R-:W-:-:S07]  /*14e0*/  MOV R9, R0 ;  /* 0x0000000000097202 */ /* 0x000fce0000000f00 */
.L_x_223:
[----:B------:R-:W-:Y:S05]  /*14f0*/  BSYNC.RECONVERGENT B5 ;  /* 0x0000000000057941 */ /* 0x000fea0003800200 */
.L_x_222:
        /* <DEDUP_REMOVED lines=17> */
.L_x_225:
[----:B------:R-:W-:Y:S05]  /*1610*/  BSYNC.RECONVERGENT B5 ;  /* 0x0000000000057941 */ /* 0x000fea0003800200 */
.L_x_224:
        /* <DEDUP_REMOVED lines=17> */
.L_x_227:
[----:B------:R-:W-:Y:S05]  /*1730*/  BSYNC.RECONVERGENT B5 ;  /* 0x0000000000057941 */ /* 0x000fea0003800200 */
.L_x_226:
        /* <DEDUP_REMOVED lines=17> */
.L_x_229:
[----:B------:R-:W-:Y:S05]  /*1850*/  BSYNC.RECONVERGENT B5 ;  /* 0x0000000000057941 */ /* 0x000fea0003800200 */
.L_x_228:
        /* <DEDUP_REMOVED lines=17> */
.L_x_231:
[----:B------:R-:W-:Y:S05]  /*1970*/  BSYNC.RECONVERGENT B5 ;  /* 0x0000000000057941 */ /* 0x000fea0003800200 */
.L_x_230:
        /* <DEDUP_REMOVED lines=17> */
.L_x_233:
[----:B------:R-:W-:Y:S05]  /*1a90*/  BSYNC.RECONVERGENT B5 ;  /* 0x0000000000057941 */ /* 0x000fea0003800200 */
.L_x_232:
        /* <DEDUP_REMOVED lines=12> */
[----:B------:R-:W-:Y:S01]  /*1b60*/  FFMA R0, R0, R22, R23 ;  /* 0x0000001600007223 */ /* 0x000fe20000000017 */
[----:B0-2---:R-:W-:Y:S06]  /*1b70*/  @!P0 BRA `(.L_x_235) ;  /* 0x00000000000c8947 */ /* 0x005fec0003800000 */
[----:B------:R-:W-:Y:S02]  /*1b80*/  MOV R0, R24 ;  /* 0x0000001800007202 */ /* 0x000fe40000000f00 */
[----:B------:R-:W-:-:S07]  /*1b90*/  MOV R22, 0x1bb0 ;  /* 0x00001bb000167802 */ /* 0x000fce0000000f00 */
[----:B------:R-:W-:Y:S05]  /*1ba0*/  CALL.REL.NOINC `($__internal_5_$__cuda_sm3x_div_rn_noftz_f32_slowpath) ;  /* 0x0000002c00d07944 */ /* 0x000fea0003c00000 */
.L_x_235:
[----:B------:R-:W-:Y:S05]  /*1bb0*/  BSYNC.RECONVERGENT B5 ;  /* 0x0000000000057941 */ /* 0x000fea0003800200 */
.L_x_234:
[----:B------:R3:W-:Y:S01]  /*1bc0*/  STG.E desc[UR20][R20.64+0x1c], R0 ;  /* 0x00001c0014007986 */ /* 0x0007e2000c101914 */
[----:B------:R-:W-:Y:S01]  /*1bd0*/  IADD3 R2, PT, PT, R2, 0x8, RZ ;  /* 0x0000000802027810 */ /* 0x000fe20007ffe0ff */
[----:B------:R-:W-:-:S03]  /*1be0*/  FADD R27, R27, R0 ;  /* 0x000000001b1b7221 */ /* 0x000fc60000000000 */
[----:B------:R-:W-:-:S13]  /*1bf0*/  ISETP.NE.AND P0, PT, R2, R7, PT ;  /* 0x000000070200720c */ /* 0x000fda0003f05270 */
[----:B---3--:R-:W-:Y:S05]  /*1c00*/  @P0 BRA `(.L_x_236) ;  /* 0xfffffff4009c0947 */ /* 0x008fea000383ffff */
[----:B------:R-:W-:Y:S05]  /*1c10*/  BSYNC.RECONVERGENT B3 ;  /* 0x0000000000037941 */ /* 0x000fea0003800200 */
.L_x_219:
[----:B------:R-:W-:-:S07]  /*1c20*/  MOV R2, R7 ;  /* 0x0000000700027202 */ /* 0x000fce0000000f00 */
.L_x_218:
[----:B------:R-:W-:Y:S05]  /*1c30*/  @!P4 BRA `(.L_x_237) ;  /* 0x0000000800d0c947 */ /* 0x000fea0003800000 */
[----:B------:R-:W-:-:S09]  /*1c40*/  UISETP.GE.U32.AND UP0, UPT, UR11, 0x3, UPT ;  /* 0x000000030b00788c */ /* 0x000fd2000bf06070 */
[----:B------:R-:W-:Y:S05]  /*1c50*/  BRA.U !UP0, `(.L_x_238) ;  /* 0x00000005086c7547 */ /* 0x000fea000b800000 */
[----:B-1----:R-:W1:Y:S01]  /*1c60*/  LDC.64 R12, c[0x0][0x388] ;  /* 0x0000e200ff0c7b82 */ /* 0x002e620000000a00 */
[----:B0-2---:R-:W-:-:S07]  /*1c70*/  IADD3 R3, PT, PT, R2, UR9, RZ ;  /* 0x0000000902037c10 */ /* 0x005fce000fffe0ff */
[----:B------:R-:W0:Y:S01]  /*1c80*/  LDC.64 R10, c[0x0][0x390] ;  /* 0x0000e400ff0a7b82 */ /* 0x000e220000000a00 */
[----:B-1----:R-:W-:-:S06]  /*1c90*/  IMAD.WIDE.U32 R12, R3, 0x4, R12 ;  /* 0x00000004030c7825 */ /* 0x002fcc00078e000c */
[----:B------:R-:W2:Y:S01]  /*1ca0*/  LDG.E R13, desc[UR20][R12.64] ;  /* 0x000000140c0d7981 */ /* 0x000ea2000c1e1900 */
[----:B0-----:R-:W-:-:S05]  /*1cb0*/  IMAD.WIDE.U32 R10, R3, 0x4, R10 ;  /* 0x00000004030a7825 */ /* 0x001fca00078e000a */
[----:B------:R-:W3:Y:S01]  /*1cc0*/  LDG.E R3, desc[UR20][R10.64] ;  /* 0x000000140a037981 */ /* 0x000ee2000c1e1900 */
[----:B------:R-:W-:Y:S01]  /*1cd0*/  BSSY.RECONVERGENT B3, `(.L_x_239) ;  /* 0x000000d000037945 */ /* 0x000fe20003800200 */
[----:B--2---:R-:W-:-:S04]  /*1ce0*/  FADD R16, R4, -R13 ;  /* 0x8000000d04107221 */ /* 0x004fc80000000000 */
[----:B------:R-:W0:Y:S08]  /*1cf0*/  MUFU.RCP R0, R16 ;  /* 0x0000001000007308 */ /* 0x000e300000001000 */
[----:B---3--:R-:W1:Y:S01]  /*1d00*/  FCHK P0, R3, R16 ;  /* 0x0000001003007302 */ /* 0x008e620000000000 */
[----:B0-----:R-:W-:-:S04]  /*1d10*/  FFMA R9, -R16, R0, 1 ;  /* 0x3f80000010097423 */ /* 0x001fc80000000100 */
[----:B------:R-:W-:-:S04]  /*1d20*/  FFMA R0, R0, R9, R0 ;  /* 0x0000000900007223 */ /* 0x000fc80000000000 */
[----:B------:R-:W-:-:S04]  /*1d30*/  FFMA R9, R3, R0, RZ ;  /* 0x0000000003097223 */ /* 0x000fc800000000ff */
[----:B------:R-:W-:-:S04]  /*1d40*/  FFMA R14, -R16, R9, R3 ;  /* 0x00000009100e7223 */ /* 0x000fc80000000103 */
[----:B------:R-:W-:Y:S01]  /*1d50*/  FFMA R0, R0, R14, R9 ;  /* 0x0000000e00007223 */ /* 0x000fe20000000009 */
[----:B-1----:R-:W-:Y:S06]  /*1d60*/  @!P0 BRA `(.L_x_240) ;  /* 0x00000000000c8947 */ /* 0x002fec0003800000 */
[----:B------:R-:W-:Y:S02]  /*1d70*/  MOV R0, R16 ;  /* 0x0000001000007202 */ /* 0x000fe40000000f00 */
[----:B------:R-:W-:-:S07]  /*1d80*/  MOV R22, 0x1da0 ;  /* 0x00001da000167802 */ /* 0x000fce0000000f00 */
[----:B------:R-:W-:Y:S05]  /*1d90*/  CALL.REL.NOINC `($__internal_5_$__cuda_sm3x_div_rn_noftz_f32_slowpath) ;  /* 0x0000002c00547944 */ /* 0x000fea0003c00000 */
.L_x_240:
[----:B------:R-:W-:Y:S05]  /*1da0*/  BSYNC.RECONVERGENT B3 ;  /* 0x0000000000037941 */ /* 0x000fea0003800200 */
.L_x_239:
[----:B------:R-:W0:Y:S01]  /*1db0*/  LDC.64 R16, c[0x0][0x398] ;  /* 0x0000e600ff107b82 */ /* 0x000e220000000a00 */
[----:B------:R-:W1:Y:S01]  /*1dc0*/  LDCU.64 UR16, c[0x0][0x388] ;  /* 0x00007100ff1077ac */ /* 0x000e620008000a00 */
[----:B------:R-:W-:Y:S02]  /*1dd0*/  IADD3 R10, P0, PT, R2, UR9, RZ ;  /* 0x00000009020a7c10 */ /* 0x000fe4000ff1e0ff */
[----:B------:R-:W-:Y:S02]  /*1de0*/  IADD3 R3, PT, PT, R5, R2, RZ ;  /* 0x0000000205037210 */ /* 0x000fe40007ffe0ff */
[----:B------:R-:W-:Y:S02]  /*1df0*/  IADD3.X R9, PT, PT, RZ, RZ, RZ, P0, !PT ;  /* 0x000000ffff097210 */ /* 0x000fe400007fe4ff */
[C---:B------:R-:W-:Y:S02]  /*1e00*/  SHF.L.U32 R14, R10.reuse, 0x2, RZ ;  /* 0x000000020a0e7819 */ /* 0x040fe400000006ff */
[----:B------:R-:W-:-:S02]  /*1e10*/  SHF.L.U64.HI R10, R10, 0x2, R9 ;  /* 0x000000020a0a7819 */ /* 0x000fc40000010209 */
[----:B-1----:R-:W-:-:S04]  /*1e20*/  IADD3 R12, P0, PT, R14, UR16, RZ ;  /* 0x000000100e0c7c10 */ /* 0x002fc8000ff1e0ff */
[----:B------:R-:W-:Y:S01]  /*1e30*/  IADD3.X R13, PT, PT, R10, UR17, RZ, P0, !PT ;  /* 0x000000110a0d7c10 */ /* 0x000fe200087fe4ff */
[----:B------:R-:W1:Y:S01]  /*1e40*/  LDCU.64 UR16, c[0x0][0x390] ;  /* 0x00007200ff1077ac */ /* 0x000e620008000a00 */
[----:B0-----:R-:W-:-:S05]  /*1e50*/  IMAD.WIDE R16, R3, 0x4, R16 ;  /* 0x0000000403107825 */ /* 0x001fca00078e0210 */
[----:B------:R0:W-:Y:S04]  /*1e60*/  STG.E desc[UR20][R16.64], R0 ;  /* 0x0000000010007986 */ /* 0x0001e8000c101914 */
[----:B------:R-:W2:Y:S01]  /*1e70*/  LDG.E R9, desc[UR20][R12.64+0x4] ;  /* 0x000004140c097981 */ /* 0x000ea2000c1e1900 */
[----:B-1----:R-:W-:-:S04]  /*1e80*/  IADD3 R14, P0, PT, R14, UR16, RZ ;  /* 0x000000100e0e7c10 */ /* 0x002fc8000ff1e0ff */
[----:B------:R-:W-:-:S05]  /*1e90*/  IADD3.X R15, PT, PT, R10, UR17, RZ, P0, !PT ;  /* 0x000000110a0f7c10 */ /* 0x000fca00087fe4ff */
[----:B------:R-:W3:Y:S01]  /*1ea0*/  LDG.E R3, desc[UR20][R14.64+0x4] ;  /* 0x000004140e037981 */ /* 0x000ee2000c1e1900 */
[----:B------:R-:W-:Y:S01]  /*1eb0*/  BSSY.RECONVERGENT B3, `(.L_x_241) ;  /* 0x000000e000037945 */ /* 0x000fe20003800200 */
[----:B--2---:R-:W-:-:S04]  /*1ec0*/  FADD R20, R4, -R9 ;  /* 0x8000000904147221 */ /* 0x004fc80000000000 */
[----:B------:R-:W1:Y:S08]  /*1ed0*/  MUFU.RCP R9, R20 ;  /* 0x0000001400097308 */ /* 0x000e700000001000 */
[----:B---3--:R-:W2:Y:S01]  /*1ee0*/  FCHK P0, R3, R20 ;  /* 0x0000001403007302 */ /* 0x008ea20000000000 */
[----:B-1----:R-:W-:-:S04]  /*1ef0*/  FFMA R10, -R20, R9, 1 ;  /* 0x3f800000140a7423 */ /* 0x002fc80000000109 */
[----:B------:R-:W-:Y:S01]  /*1f00*/  FFMA R18, R9, R10, R9 ;  /* 0x0000000a09127223 */ /* 0x000fe20000000009 */
[----:B------:R-:W-:-:S03]  /*1f10*/  FADD R10, R27, R0 ;  /* 0x000000001b0a7221 */ /* 0x000fc60000000000 */
[----:B------:R-:W-:-:S04]  /*1f20*/  FFMA R9, R3, R18, RZ ;  /* 0x0000001203097223 */ /* 0x000fc800000000ff */
[----:B------:R-:W-:-:S04]  /*1f30*/  FFMA R11, -R20, R9, R3 ;  /* 0x00000009140b7223 */ /* 0x000fc80000000103 */
[----:B0-----:R-:W-:Y:S01]  /*1f40*/  FFMA R0, R18, R11, R9 ;  /* 0x0000000b12007223 */ /* 0x001fe20000000009 */
[----:B--2---:R-:W-:Y:S06]  /*1f50*/  @!P0 BRA `(.L_x_242) ;  /* 0x00000000000c8947 */ /* 0x004fec0003800000 */
[----:B------:R-:W-:Y:S02]  /*1f60*/  MOV R0, R20 ;  /* 0x0000001400007202 */ /* 0x000fe40000000f00 */
[----:B------:R-:W-:-:S07]  /*1f70*/  MOV R22, 0x1f90 ;  /* 0x00001f9000167802 */ /* 0x000fce0000000f00 */
[----:B------:R-:W-:Y:S05]  /*1f80*/  CALL.REL.NOINC `($__internal_5_$__cuda_sm3x_div_rn_noftz_f32_slowpath) ;  /* 0x0000002800d87944 */ /* 0x000fea0003c00000 */
.L_x_242:
[----:B------:R-:W-:Y:S05]  /*1f90*/  BSYNC.RECONVERGENT B3 ;  /* 0x0000000000037941 */ /* 0x000fea0003800200 */
.L_x_241:
        /* <DEDUP_REMOVED lines=14> */
[----:B------:R-:W-:Y:S02]  /*2080*/  MOV R0, R20 ;  /* 0x0000001400007202 */ /* 0x000fe40000000f00 */
[----:B------:R-:W-:-:S07]  /*2090*/  MOV R22, 0x20b0 ;  /* 0x000020b000167802 */ /* 0x000fce0000000f00 */
[----:B------:R-:W-:Y:S05]  /*20a0*/  CALL.REL.NOINC `($__internal_5_$__cuda_sm3x_div_rn_noftz_f32_slowpath) ;  /* 0x0000002800907944 */ /* 0x000fea0003c00000 */
.L_x_244:
[----:B------:R-:W-:Y:S05]  /*20b0*/  BSYNC.RECONVERGENT B3 ;  /* 0x0000000000037941 */ /* 0x000fea0003800200 */
.L_x_243:
        /* <DEDUP_REMOVED lines=17> */
.L_x_246:
[----:B------:R-:W-:Y:S05]  /*21d0*/  BSYNC.RECONVERGENT B3 ;  /* 0x0000000000037941 */ /* 0x000fea0003800200 */
.L_x_245:
[----:B------:R3:W-:Y:S01]  /*21e0*/  STG.E desc[UR20][R16.64+0xc], R0 ;  /* 0x00000c0010007986 */ /* 0x0007e2000c101914 */
[----:B------:R-:W-:Y:S01]  /*21f0*/  FADD R27, R10, R0 ;  /* 0x000000000a1b7221 */ /* 0x000fe20000000000 */
[----:B------:R-:W-:-:S07]  /*2200*/  IADD3 R2, PT, PT, R2, 0x4, RZ ;  /* 0x0000000402027810 */ /* 0x000fce0007ffe0ff */
.L_x_238:
[----:B------:R-:W-:-:S09]  /*2210*/  UISETP.NE.AND UP0, UPT, UR12, URZ, UPT ;  /* 0x000000ff0c00728c */ /* 0x000fd2000bf05270 */
[----:B------:R-:W-:Y:S05]  /*2220*/  BRA.U !UP0, `(.L_x_237) ;  /* 0x0000000508547547 */ /* 0x000fea000b800000 */
[----:B------:R-:W-:-:S09]  /*2230*/  UISETP.NE.AND UP0, UPT, UR13, URZ, UPT ;  /* 0x000000ff0d00728c */ /* 0x000fd2000bf05270 */
[----:B------:R-:W-:Y:S05]  /*2240*/  BRA.U !UP0, `(.L_x_247) ;  /* 0x0000000108dc7547 */ /* 0x000fea000b800000 */
[----:B0-2---:R-:W1:Y:S01]  /*2250*/  LDC.64 R10, c[0x0][0x388] ;  /* 0x0000e200ff0a7b82 */ /* 0x005e620000000a00 */
[----:B------:R-:W-:-:S05]  /*2260*/  IADD3 R3, PT, PT, R2, UR9, RZ ;  /* 0x0000000902037c10 */ /* 0x000fca000fffe0ff */
[C---:B-1----:R-:W-:Y:S02]  /*2270*/  IMAD.WIDE.U32 R12, R3.reuse, 0x4, R10 ;  /* 0x00000004030c7825 */ /* 0x042fe400078e000a */
[----:B------:R-:W0:Y:S04]  /*2280*/  LDC.64 R10, c[0x0][0x390] ;  /* 0x0000e400ff0a7b82 */ /* 0x000e280000000a00 */
[----:B------:R-:W3:Y:S01]  /*2290*/  LDG.E R13, desc[UR20][R12.64] ;  /* 0x000000140c0d7981 */ /* 0x000ee2000c1e1900 */
[----:B0-----:R-:W-:-:S05]  /*22a0*/  IMAD.WIDE.U32 R10, R3, 0x4, R10 ;  /* 0x00000004030a7825 */ /* 0x001fca00078e000a */
[----:B------:R-:W2:Y:S01]  /*22b0*/  LDG.E R3, desc[UR20][R10.64] ;  /* 0x000000140a037981 */ /* 0x000ea2000c1e1900 */
[----:B------:R-:W-:Y:S01]  /*22c0*/  BSSY.RECONVERGENT B3, `(.L_x_248) ;  /* 0x000000d000037945 */ /* 0x000fe20003800200 */
[----:B---3--:R-:W-:-:S04]  /*22d0*/  FADD R16, R4, -R13 ;  /* 0x8000000d04107221 */ /* 0x008fc80000000000 */
[----:B------:R-:W0:Y:S02]  /*22e0*/  MUFU.RCP R0, R16 ;  /* 0x0000001000007308 */ /* 0x000e240000001000 */
[----:B0-----:R-:W-:-:S06]  /*22f0*/  FFMA R9, -R16, R0, 1 ;  /* 0x3f80000010097423 */ /* 0x001fcc0000000100 */
[----:B--2---:R-:W0:Y:S01]  /*2300*/  FCHK P0, R3, R16 ;  /* 0x0000001003007302 */ /* 0x004e220000000000 */
[----:B------:R-:W-:-:S04]  /*2310*/  FFMA R0, R0, R9, R0 ;  /* 0x0000000900007223 */ /* 0x000fc80000000000 */
[----:B------:R-:W-:-:S04]  /*2320*/  FFMA R9, R3, R0, RZ ;  /* 0x0000000003097223 */ /* 0x000fc800000000ff */
[----:B------:R-:W-:-:S04]  /*2330*/  FFMA R14, -R16, R9, R3 ;  /* 0x00000009100e7223 */ /* 0x000fc80000000103 */
[----:B------:R-:W-:Y:S01]  /*2340*/  FFMA R0, R0, R14, R9 ;  /* 0x0000000e00007223 */ /* 0x000fe20000000009 */
[----:B0-----:R-:W-:Y:S06]  /*2350*/  @!P0 BRA `(.L_x_249) ;  /* 0x00000000000c8947 */ /* 0x001fec0003800000 */
[----:B------:R-:W-:Y:S02]  /*2360*/  MOV R0, R16 ;  /* 0x0000001000007202 */ /* 0x000fe40000000f00 */
[----:B------:R-:W-:-:S07]  /*2370*/  MOV R22, 0x2390 ;  /* 0x0000239000167802 */ /* 0x000fce0000000f00 */
[----:B------:R-:W-:Y:S05]  /*2380*/  CALL.REL.NOINC `($__internal_5_$__cuda_sm3x_div_rn_noftz_f32_slowpath) ;  /* 0x0000002400d87944 */ /* 0x000fea0003c00000 */
.L_x_249:
[----:B------:R-:W-:Y:S05]  /*2390*/  BSYNC.RECONVERGENT B3 ;  /* 0x0000000000037941 */ /* 0x000fea0003800200 */
.L_x_248:
        /* <DEDUP_REMOVED lines=30> */
.L_x_251:
[----:B------:R-:W-:Y:S05]  /*2580*/  BSYNC.RECONVERGENT B3 ;  /* 0x0000000000037941 */ /* 0x000fea0003800200 */
.L_x_250:
[----:B------:R4:W-:Y:S01]  /*2590*/  STG.E desc[UR20][R10.64+0x4], R0 ;  /* 0x000004000a007986 */ /* 0x0009e2000c101914 */
[----:B------:R-:W-:Y:S01]  /*25a0*/  FADD R27, R27, R0 ;  /* 0x000000001b1b7221 */ /* 0x000fe20000000000 */
[----:B------:R-:W-:-:S07]  /*25b0*/  IADD3 R2, PT, PT, R2, 0x2, RZ ;  /* 0x0000000202027810 */ /* 0x000fce0007ffe0ff */
.L_x_247:
[----:B------:R-:W-:-:S09]  /*25c0*/  UISETP.NE.AND UP0, UPT, UR6, URZ, UPT ;  /* 0x000000ff0600728c */ /* 0x000fd2000bf05270 */
[----:B------:R-:W-:Y:S05]  /*25d0*/  BRA.U UP0, `(.L_x_237) ;  /* 0x0000000100687547 */ /* 0x000fea000b800000 */
[----:B-1----:R-:W1:Y:S01]  /*25e0*/  LDC.64 R12, c[0x0][0x388] ;  /* 0x0000e200ff0c7b82 */ /* 0x002e620000000a00 */
[----:B0-2---:R-:W-:-:S07]  /*25f0*/  IADD3 R3, PT, PT, R2, UR9, RZ ;  /* 0x0000000902037c10 */ /* 0x005fce000fffe0ff */
[----:B----4-:R-:W0:Y:S01]  /*2600*/  LDC.64 R10, c[0x0][0x390] ;  /* 0x0000e400ff0a7b82 */ /* 0x010e220000000a00 */
[----:B-1----:R-:W-:-:S06]  /*2610*/  IMAD.WIDE.U32 R12, R3, 0x4, R12 ;  /* 0x00000004030c7825 */ /* 0x002fcc00078e000c */
[----:B------:R-:W2:Y:S01]  /*2620*/  LDG.E R13, desc[UR20][R12.64] ;  /* 0x000000140c0d7981 */ /* 0x000ea2000c1e1900 */
[----:B0-----:R-:W-:-:S05]  /*2630*/  IMAD.WIDE.U32 R10, R3, 0x4, R10 ;  /* 0x00000004030a7825 */ /* 0x001fca00078e000a */
[----:B------:R-:W4:Y:S01]  /*2640*/  LDG.E R3, desc[UR20][R10.64] ;  /* 0x000000140a037981 */ /* 0x000f22000c1e1900 */
[----:B------:R-:W-:Y:S01]  /*2650*/  BSSY.RECONVERGENT B3, `(.L_x_252) ;  /* 0x000000d000037945 */ /* 0x000fe20003800200 */
[----:B--2---:R-:W-:-:S04]  /*2660*/  FADD R14, R4, -R13 ;  /* 0x8000000d040e7221 */ /* 0x004fc80000000000 */
[----:B---3--:R-:W0:Y:S08]  /*2670*/  MUFU.RCP R0, R14 ;  /* 0x0000000e00007308 */ /* 0x008e300000001000 */
[----:B----4-:R-:W1:Y:S01]  /*2680*/  FCHK P0, R3, R14 ;  /* 0x0000000e03007302 */ /* 0x010e620000000000 */
        /* <DEDUP_REMOVED lines=9> */
.L_x_253:
[----:B------:R-:W-:Y:S05]  /*2720*/  BSYNC.RECONVERGENT B3 ;  /* 0x0000000000037941 */ /* 0x000fea0003800200 */
.L_x_252:
[----:B------:R-:W0:Y:S01]  /*2730*/  LDC.64 R10, c[0x0][0x398] ;  /* 0x0000e600ff0a7b82 */ /* 0x000e220000000a00 */
[----:B------:R-:W-:Y:S01]  /*2740*/  IADD3 R3, PT, PT, R5, R2, RZ ;  /* 0x0000000205037210 */ /* 0x000fe20007ffe0ff */
[----:B------:R-:W-:-:S04]  /*2750*/  FADD R27, R27, R0 ;  /* 0x000000001b1b7221 */ /* 0x000fc80000000000 */
[----:B0-----:R-:W-:-:S05]  /*2760*/  IMAD.WIDE R2, R3, 0x4, R10 ;  /* 0x0000000403027825 */ /* 0x001fca00078e020a */
[----:B------:R0:W-:Y:S02]  /*2770*/  STG.E desc[UR20][R2.64], R0 ;  /* 0x0000000002007986 */ /* 0x0001e4000c101914 */
.L_x_237:
[----:B------:R-:W5:Y:S01]  /*2780*/  LDCU UR5, c[0x0][0x380] ;  /* 0x00007000ff0577ac */ /* 0x000f620008000800 */
[----:B0-----:R-:W-:Y:S01]  /*2790*/  HFMA2 R2, -RZ, RZ, 0, 0 ;  /* 0x00000000ff027431 */ /* 0x001fe200000001ff */
[----:B-----5:R-:W-:-:S09]  /*27a0*/  UISETP.GE.U32.AND UP0, UPT, UR5, 0xf, UPT ;  /* 0x0000000f0500788c */ /* 0x020fd2000bf06070 */
[----:B------:R-:W-:Y:S05]  /*27b0*/  BRA.U !UP0, `(.L_x_254) ;  /* 0x0000001108587547 */ /* 0x000fea000b800000 */
[----:B--2-4-:R-:W0:Y:S01]  /*27c0*/  LDC.64 R10, c[0x0][0x398] ;  /* 0x0000e600ff0a7b82 */ /* 0x014e220000000a00 */
[----:B------:R-:W-:-:S07]  /*27d0*/  MOV R2, RZ ;  /* 0x000000ff00027202 */ /* 0x000fce0000000f00 */
.L_x_287:
[----:B-12---:R-:W-:-:S05]  /*27e0*/  IADD3 R13, PT, PT, R5, R2, RZ ;  /* 0x00000002050d7210 */ /* 0x006fca0007ffe0ff */
[----:B0-----:R-:W-:-:S05]  /*27f0*/  IMAD.WIDE R12, R13, 0x4, R10 ;  /* 0x000000040d0c7825 */ /* 0x001fca00078e020a */
[----:B------:R-:W2:Y:S01]  /*2800*/  LDG.E R3, desc[UR20][R12.64] ;  /* 0x000000140c037981 */ /* 0x000ea2000c1e1900 */
[----:B---3--:R-:W0:Y:S01]  /*2810*/  MUFU.RCP R0, R27 ;  /* 0x0000001b00007308 */ /* 0x008e220000001000 */
[----:B------:R-:W-:Y:S01]  /*2820*/  IADD3 R2, PT, PT, R2, 0x10, RZ ;  /* 0x0000001002027810 */ /* 0x000fe20007ffe0ff */
[----:B------:R-:W-:Y:S03]  /*2830*/  BSSY.RECONVERGENT B3, `(.L_x_255) ;  /* 0x000000d000037945 */ /* 0x000fe60003800200 */
[----:B------:R-:W-:Y:S01]  /*2840*/  ISETP.NE.AND P4, PT, R2, UR15, PT ;  /* 0x0000000f02007c0c */ /* 0x000fe2000bf85270 */
[----:B0-----:R-:W-:-:S04]  /*2850*/  FFMA R9, R0, -R27, 1 ;  /* 0x3f80000000097423 */ /* 0x001fc8000000081b */
[----:B------:R-:W-:Y:S01]  /*2860*/  FFMA R0, R0, R9, R0 ;  /* 0x0000000900007223 */ /* 0x000fe20000000000 */
[----:B--2---:R-:W0:Y:S03]  /*2870*/  FCHK P0, R3, R27 ;  /* 0x0000001b03007302 */ /* 0x004e260000000000 */
[----:B------:R-:W-:-:S04]  /*2880*/  FFMA R4, R3, R0, RZ ;  /* 0x0000000003047223 */ /* 0x000fc800000000ff */
[----:B------:R-:W-:-:S04]  /*2890*/  FFMA R9, R4, -R27, R3 ;  /* 0x8000001b04097223 */ /* 0x000fc80000000003 */
[----:B------:R-:W-:Y:S01]  /*28a0*/  FFMA R9, R0, R9, R4 ;  /* 0x0000000900097223 */ /* 0x000fe20000000004 */
[----:B0-----:R-:W-:Y:S06]  /*28b0*/  @!P0 BRA `(.L_x_256) ;  /* 0x0000000000108947 */ /* 0x001fec0003800000 */
[----:B------:R-:W-:Y:S02]  /*28c0*/  MOV R0, R27 ;  /* 0x0000001b00007202 */ /* 0x000fe40000000f00 */
[----:B------:R-:W-:-:S07]  /*28d0*/  MOV R22, 0x28f0 ;  /* 0x000028f000167802 */ /* 0x000fce0000000f00 */
[----:B------:R-:W-:Y:S05]  /*28e0*/  CALL.REL.NOINC `($__internal_5_$__cuda_sm3x_div_rn_noftz_f32_slowpath) ;  /* 0x0000002000807944 */ /* 0x000fea0003c00000 */
[----:B------:R-:W-:-:S07]  /*28f0*/  MOV R9, R0 ;  /* 0x0000000000097202 */ /* 0x000fce0000000f00 */
.L_x_256:
[----:B------:R-:W-:Y:S05]  /*2900*/  BSYNC.RECONVERGENT B3 ;  /* 0x0000000000037941 */ /* 0x000fea0003800200 */
.L_x_255:
[----:B------:R-:W2:Y:S01]  /*2910*/  LDG.E R14, desc[UR20][R12.64+0x4] ;  /* 0x000004140c0e7981 */ /* 0x000ea2000c1e1900 */
[----:B------:R-:W0:Y:S01]  /*2920*/  MUFU.RCP R0, R27 ;  /* 0x0000001b00007308 */ /* 0x000e220000001000 */
[----:B------:R-:W-:Y:S02]  /*2930*/  BSSY.RECONVERGENT B3, `(.L_x_257) ;  /* 0x000000e000037945 */ /* 0x000fe40003800200 */
[----:B------:R1:W-:Y:S01]  /*2940*/  STG.E desc[UR20][R12.64], R9 ;  /* 0x000000090c007986 */ /* 0x0003e2000c101914 */
[----:B0-----:R-:W-:-:S04]  /*2950*/  FFMA R3, R0, -R27, 1 ;  /* 0x3f80000000037423 */ /* 0x001fc8000000081b */
[----:B------:R-:W-:Y:S01]  /*2960*/  FFMA R0, R0, R3, R0 ;  /* 0x0000000300007223 */ /* 0x000fe20000000000 */
[----:B--2---:R-:W0:Y:S03]  /*2970*/  FCHK P0, R14, R27 ;  /* 0x0000001b0e007302 */ /* 0x004e260000000000 */
[----:B------:R-:W-:-:S04]  /*2980*/  FFMA R3, R0, R14, RZ ;  /* 0x0000000e00037223 */ /* 0x000fc800000000ff */
[----:B------:R-:W-:-:S04]  /*2990*/  FFMA R4, R3, -R27, R14 ;  /* 0x8000001b03047223 */ /* 0x000fc8000000000e */
[----:B------:R-:W-:Y:S01]  /*29a0*/  FFMA R3, R0, R4, R3 ;  /* 0x0000000400037223 */ /* 0x000fe20000000003 */
[----:B01----:R-:W-:Y:S06]  /*29b0*/  @!P0 BRA `(.L_x_258) ;  /* 0x0000000000148947 */ /* 0x003fec0003800000 */
[----:B------:R-:W-:Y:S02]  /*29c0*/  MOV R3, R14 ;  /* 0x0000000e00037202 */ /* 0x000fe40000000f00 */
[----:B------:R-:W-:Y:S02]  /*29d0*/  MOV R0, R27 ;  /* 0x0000001b00007202 */ /* 0x000fe40000000f00 */
[----:B------:R-:W-:-:S07]  /*29e0*/  MOV R22, 0x2a00 ;  /* 0x00002a0000167802 */ /* 0x000fce0000000f00 */
[----:B------:R-:W-:Y:S05]  /*29f0*/  CALL.REL.NOINC `($__internal_5_$__cuda_sm3x_div_rn_noftz_f32_slowpath) ;  /* 0x00000020003c7944 */ /* 0x000fea0003c00000 */
[----:B------:R-:W-:-:S07]  /*2a00*/  MOV R3, R0 ;  /* 0x0000000000037202 */ /* 0x000fce0000000f00 */
.L_x_258:
[----:B------:R-:W-:Y:S05]  /*2a10*/  BSYNC.RECONVERGENT B3 ;  /* 0x0000000000037941 */ /* 0x000fea0003800200 */
.L_x_257:
        /* <DEDUP_REMOVED lines=16> */
.L_x_260:
[----:B------:R-:W-:Y:S05]  /*2b20*/  BSYNC.RECONVERGENT B3 ;  /* 0x0000000000037941 */ /* 0x000fea0003800200 */
.L_x_259:
        /* <DEDUP_REMOVED lines=16> */
.L_x_262:
[----:B------:R-:W-:Y:S05]  /*2c30*/  BSYNC.RECONVERGENT B3 ;  /* 0x0000000000037941 */ /* 0x000fea0003800200 */
.L_x_261:
        /* <DEDUP_REMOVED lines=16> */
.L_x_264:
[----:B------:R-:W-:Y:S05]  /*2d40*/  BSYNC.RECONVERGENT B3 ;  /* 0x0000000000037941 */ /* 0x000fea0003800200 */
.L_x_263:
        /* <DEDUP_REMOVED lines=16> */
.L_x_266:
[----:B------:R-:W-:Y:S05]  /*2e50*/  BSYNC.RECONVERGENT B3 ;  /* 0x0000000000037941 */ /* 0x000fea0003800200 */
.L_x_265:
        /* <DEDUP_REMOVED lines=16> */
.L_x_268:
[----:B------:R-:W-:Y:S05]  /*2f60*/  BSYNC.RECONVERGENT B3 ;  /* 0x0000000000037941 */ /* 0x000fea0003800200 */
.L_x_267:
        /* <DEDUP_REMOVED lines=16> */
.L_x_270:
[----:B------:R-:W-:Y:S05]  /*3070*/  BSYNC.RECONVERGENT B3 ;  /* 0x0000000000037941 */ /* 0x000fea0003800200 */
.L_x_269:
        /* <DEDUP_REMOVED lines=16> */
.L_x_272:
[----:B------:R-:W-:Y:S05]  /*3180*/  BSYNC.RECONVERGENT B3 ;  /* 0x0000000000037941 */ /* 0x000fea0003800200 */
.L_x_271:
        /* <DEDUP_REMOVED lines=16> */
.L_x_274:
[----:B------:R-:W-:Y:S05]  /*3290*/  BSYNC.RECONVERGENT B3 ;  /* 0x0000000000037941 */ /* 0x000fea0003800200 */
.L_x_273:
        /* <DEDUP_REMOVED lines=16> */
.L_x_276:
[----:B------:R-:W-:Y:S05]  /*33a0*/  BSYNC.RECONVERGENT B3 ;  /* 0x0000000000037941 */ /* 0x000fea0003800200 */
.L_x_275:
        /* <DEDUP_REMOVED lines=16> */
.L_x_278:
[----:B------:R-:W-:Y:S05]  /*34b0*/  BSYNC.RECONVERGENT B3 ;  /* 0x0000000000037941 */ /* 0x000fea0003800200 */
.L_x_277:
        /* <DEDUP_REMOVED lines=16> */
.L_x_280:
[----:B------:R-:W-:Y:S05]  /*35c0*/  BSYNC.RECONVERGENT B3 ;  /* 0x0000000000037941 */ /* 0x000fea0003800200 */
.L_x_279:
        /* <DEDUP_REMOVED lines=16> */
.L_x_282:
[----:B------:R-:W-:Y:S05]  /*36d0*/  BSYNC.RECONVERGENT B3 ;  /* 0x0000000000037941 */ /* 0x000fea0003800200 */
.L_x_281:
        /* <DEDUP_REMOVED lines=16> */
.L_x_284:
[----:B------:R-:W-:Y:S05]  /*37e0*/  BSYNC.RECONVERGENT B3 ;  /* 0x0000000000037941 */ /* 0x000fea0003800200 */
.L_x_283:
        /* <DEDUP_REMOVED lines=15> */
.L_x_286:
[----:B------:R-:W-:Y:S05]  /*38e0*/  BSYNC.RECONVERGENT B3 ;  /* 0x0000000000037941 */ /* 0x000fea0003800200 */
.L_x_285:
[----:B------:R2:W-:Y:S01]  /*38f0*/  STG.E desc[UR20][R12.64+0x3c], R0 ;  /* 0x00003c000c007986 */ /* 0x0005e2000c101914 */
[----:B------:R-:W-:Y:S05]  /*3900*/  @P4 BRA `(.L_x_287) ;  /* 0xffffffec00b44947 */ /* 0x000fea000383ffff */
[----:B------:R-:W-:-:S07]  /*3910*/  MOV R2, UR15 ;  /* 0x0000000f00027c02 */ /* 0x000fce0008000f00 */
.L_x_254:
[----:B------:R-:W-:-:S09]  /*3920*/  UISETP.NE.AND UP0, UPT, UR14, URZ, UPT ;  /* 0x000000ff0e00728c */ /* 0x000fd2000bf05270 */
[----:B------:R-:W-:Y:S05]  /*3930*/  BRA.U !UP0, `(.L_x_217) ;  /* 0x0000001108507547 */ /* 0x000fea000b800000 */
[----:B------:R-:W-:-:S04]  /*3940*/  UIADD3 UR5, UPT, UPT, UR14, -0x1, URZ ;  /* 0xffffffff0e057890 */ /* 0x000fc8000fffe0ff */
[----:B------:R-:W-:-:S09]  /*3950*/  UISETP.GE.U32.AND UP0, UPT, UR5, 0x7, UPT ;  /* 0x000000070500788c */ /* 0x000fd2000bf06070 */
[----:B------:R-:W-:Y:S05]  /*3960*/  BRA.U !UP0, `(.L_x_288) ;  /* 0x00000009082c7547 */ /* 0x000fea000b800000 */
[----:B--2-4-:R-:W0:Y:S01]  /*3970*/  LDC.64 R10, c[0x0][0x398] ;  /* 0x0000e600ff0a7b82 */ /* 0x014e220000000a00 */
[----:B------:R-:W-:-:S05]  /*3980*/  IADD3 R3, PT, PT, R5, R2, RZ ;  /* 0x0000000205037210 */ /* 0x000fca0007ffe0ff */
[----:B0-----:R-:W-:-:S05]  /*3990*/  IMAD.WIDE R10, R3, 0x4, R10 ;  /* 0x00000004030a7825 */ /* 0x001fca00078e020a */
[----:B-1----:R-:W2:Y:S01]  /*39a0*/  LDG.E R12, desc[UR20][R10.64] ;  /* 0x000000140a0c7981 */ /* 0x002ea2000c1e1900 */
[----:B---3--:R-:W0:Y:S01]  /*39b0*/  MUFU.RCP R0, R27 ;  /* 0x0000001b00007308 */ /* 0x008e220000001000 */
[----:B------:R-:W-:Y:S01]  /*39c0*/  BSSY.RECONVERGENT B3, `(.L_x_289) ;  /* 0x000000d000037945 */ /* 0x000fe20003800200 */
[----:B0-----:R-:W-:-:S04]  /*39d0*/  FFMA R3, R0, -R27, 1 ;  /* 0x3f80000000037423 */ /* 0x001fc8000000081b */
[----:B------:R-:W-:Y:S02]  /*39e0*/  FFMA R0, R0, R3, R0 ;  /* 0x0000000300007223 */ /* 0x000fe40000000000 */
[----:B--2---:R-:W0:Y:S02]  /*39f0*/  FCHK P0, R12, R27 ;  /* 0x0000001b0c007302 */ /* 0x004e240000000000 */
[----:B------:R-:W-:-:S04]  /*3a00*/  FFMA R3, R0, R12, RZ ;  /* 0x0000000c00037223 */ /* 0x000fc800000000ff */
[----:B------:R-:W-:-:S04]  /*3a10*/  FFMA R4, R3, -R27, R12 ;  /* 0x8000001b03047223 */ /* 0x000fc8000000000c */
[----:B------:R-:W-:Y:S01]  /*3a20*/  FFMA R3, R0, R4, R3 ;  /* 0x0000000400037223 */ /* 0x000fe20000000003 */
[----:B0-----:R-:W-:Y:S06]  /*3a30*/  @!P0 BRA `(.L_x_290) ;  /* 0x0000000000148947 */ /* 0x001fec0003800000 */
[----:B------:R-:W-:Y:S02]  /*3a40*/  MOV R3, R12 ;  /* 0x0000000c00037202 */ /* 0x000fe40000000f00 */
[----:B------:R-:W-:Y:S02]  /*3a50*/  MOV R0, R27 ;  /* 0x0000001b00007202 */ /* 0x000fe40000000f00 */
[----:B------:R-:W-:-:S07]  /*3a60*/  MOV R22, 0x3a80 ;  /* 0x00003a8000167802 */ /* 0x000fce0000000f00 */
[----:B------:R-:W-:Y:S05]  /*3a70*/  CALL.REL.NOINC `($__internal_5_$__cuda_sm3x_div_rn_noftz_f32_slowpath) ;  /* 0x00000010001c7944 */ /* 0x000fea0003c00000 */
[----:B------:R-:W-:-:S07]  /*3a80*/  MOV R3, R0 ;  /* 0x0000000000037202 */ /* 0x000fce0000000f00 */
.L_x_290:
[----:B------:R-:W-:Y:S05]  /*3a90*/  BSYNC.RECONVERGENT B3 ;  /* 0x0000000000037941 */ /* 0x000fea0003800200 */
.L_x_289:
        /* <DEDUP_REMOVED lines=16> */
.L_x_292:
[----:B------:R-:W-:Y:S05]  /*3ba0*/  BSYNC.RECONVERGENT B3 ;  /* 0x0000000000037941 */ /* 0x000fea0003800200 */
.L_x_291:
        /* <DEDUP_REMOVED lines=16> */
.L_x_294:
[----:B------:R-:W-:Y:S05]  /*3cb0*/  BSYNC.RECONVERGENT B3 ;  /* 0x0000000000037941 */ /* 0x000fea0003800200 */
.L_x_293:
        /* <DEDUP_REMOVED lines=16> */
.L_x_296:
[----:B------:R-:W-:Y:S05]  /*3dc0*/  BSYNC.RECONVERGENT B3 ;  /* 0x0000000000037941 */ /* 0x000fea0003800200 */
.L_x_295:
        /* <DEDUP_REMOVED lines=16> */
.L_x_298:
[----:B------:R-:W-:Y:S05]  /*3ed0*/  BSYNC.RECONVERGENT B3 ;  /* 0x0000000000037941 */ /* 0x000fea0003800200 */
.L_x_297:
        /* <DEDUP_REMOVED lines=16> */
.L_x_300:
[----:B------:R-:W-:Y:S05]  /*3fe0*/  BSYNC.RECONVERGENT B3 ;  /* 0x0000000000037941 */ /* 0x000fea0003800200 */
.L_x_299:
        /* <DEDUP_REMOVED lines=16> */
.L_x_302:
[----:B------:R-:W-:Y:S05]  /*40f0*/  BSYNC.RECONVERGENT B3 ;  /* 0x0000000000037941 */ /* 0x000fea0003800200 */
.L_x_301:
        /* <DEDUP_REMOVED lines=15> */
.L_x_304:
[----:B------:R-:W-:Y:S05]  /*41f0*/  BSYNC.RECONVERGENT B3 ;  /* 0x0000000000037941 */ /* 0x000fea0003800200 */
.L_x_303:
[----:B------:R0:W-:Y:S01]  /*4200*/  STG.E desc[UR20][R10.64+0x1c], R0 ;  /* 0x00001c000a007986 */ /* 0x0001e2000c101914 */
[----:B------:R-:W-:-:S07]  /*4210*/  IADD3 R2, PT, PT, R2, 0x8, RZ ;  /* 0x0000000802027810 */ /* 0x000fce0007ffe0ff */
.L_x_288:
[----:B------:R-:W-:-:S09]  /*4220*/  UISETP.NE.AND UP0, UPT, UR10, URZ, UPT ;  /* 0x000000ff0a00728c */ /* 0x000fd2000bf05270 */
[----:B------:R-:W-:Y:S05]  /*4230*/  BRA.U !UP0, `(.L_x_217) ;  /* 0x0000000908107547 */ /* 0x000fea000b800000 */
[----:B------:R-:W-:-:S09]  /*4240*/  UISETP.GE.U32.AND UP0, UPT, UR11, 0x3, UPT ;  /* 0x000000030b00788c */ /* 0x000fd2000bf06070 */
[----:B------:R-:W-:Y:S05]  /*4250*/  BRA.U !UP0, `(.L_x_305) ;  /* 0x00000005081c7547 */ /* 0x000fea000b800000 */
[----:B0-2-4-:R-:W0:Y:S01]  /*4260*/  LDC.64 R10, c[0x0][0x398] ;  /* 0x0000e600ff0a7b82 */ /* 0x015e220000000a00 */
        /* <DEDUP_REMOVED lines=17> */
.L_x_307:
[----:B------:R-:W-:Y:S05]  /*4380*/  BSYNC.RECONVERGENT B3 ;  /* 0x0000000000037941 */ /* 0x000fea0003800200 */
.L_x_306:
        /* <DEDUP_REMOVED lines=16> */
.L_x_309:
[----:B------:R-:W-:Y:S05]  /*4490*/  BSYNC.RECONVERGENT B3 ;  /* 0x0000000000037941 */ /* 0x000fea0003800200 */
.L_x_308:
        /* <DEDUP_REMOVED lines=16> */
.L_x_311:
[----:B------:R-:W-:Y:S05]  /*45a0*/  BSYNC.RECONVERGENT B3 ;  /* 0x0000000000037941 */ /* 0x000fea0003800200 */
.L_x_310:
        /* <DEDUP_REMOVED lines=15> */
.L_x_313:
[----:B------:R-:W-:Y:S05]  /*46a0*/  BSYNC.RECONVERGENT B3 ;  /* 0x0000000000037941 */ /* 0x000fea0003800200 */
.L_x_312:
[----:B------:R0:W-:Y:S01]  /*46b0*/  STG.E desc[UR20][R10.64+0xc], R0 ;  /* 0x00000c000a007986 */ /* 0x0001e2000c101914 */
[----:B------:R-:W-:-:S07]  /*46c0*/  IADD3 R2, PT, PT, R2, 0x4, RZ ;  /* 0x0000000402027810 */ /* 0x000fce0007ffe0ff */
.L_x_305:
[----:B------:R-:W-:-:S09]  /*46d0*/  UISETP.NE.AND UP0, UPT, UR12, URZ, UPT ;  /* 0x000000ff0c00728c */ /* 0x000fd2000bf05270 */
[----:B------:R-:W-:Y:S05]  /*46e0*/  BRA.U !UP0, `(.L_x_217) ;  /* 0x0000000108e47547 */ /* 0x000fea000b800000 */
[----:B0-2-4-:R-:W0:Y:S01]  /*46f0*/  LDC.64 R10, c[0x0][0x398] ;  /* 0x0000e600ff0a7b82 */ /* 0x015e220000000a00 */
[----:B------:R-:W-:-:S05]  /*4700*/  IADD3 R5, PT, PT, R5, R2, RZ ;  /* 0x0000000205057210 */ /* 0x000fca0007ffe0ff */
[----:B0-----:R-:W-:-:S05]  /*4710*/  IMAD.WIDE R4, R5, 0x4, R10 ;  /* 0x0000000405047825 */ /* 0x001fca00078e020a */
[----:B------:R-:W2:Y:S01]  /*4720*/  LDG.E R9, desc[UR20][R4.64] ;  /* 0x0000001404097981 */ /* 0x000ea2000c1e1900 */
[----:B---3--:R-:W0:Y:S01]  /*4730*/  MUFU.RCP R0, R27 ;  /* 0x0000001b00007308 */ /* 0x008e220000001000 */
[----:B------:R-:W-:Y:S01]  /*4740*/  BSSY.RECONVERGENT B3, `(.L_x_314) ;  /* 0x000000e000037945 */ /* 0x000fe20003800200 */
[----:B0-----:R-:W-:-:S04]  /*4750*/  FFMA R3, R0, -R27, 1 ;  /* 0x3f80000000037423 */ /* 0x001fc8000000081b */
[----:B------:R-:W-:Y:S01]  /*4760*/  FFMA R0, R0, R3, R0 ;  /* 0x0000000300007223 */ /* 0x000fe20000000000 */
[----:B------:R-:W-:-:S04]  /*4770*/  MOV R3, UR12 ;  /* 0x0000000c00037c02 */ /* 0x000fc80008000f00 */
[----:B------:R-:W-:Y:S01]  /*4780*/  ISETP.NE.AND P4, PT, R3, 0x1, PT ;  /* 0x000000010300780c */ /* 0x000fe20003f85270 */
[----:B--2---:R-:W0:Y:S01]  /*4790*/  FCHK P0, R9, R27 ;  /* 0x0000001b09007302 */ /* 0x004e220000000000 */
[----:B------:R-:W-:-:S04]  /*47a0*/  FFMA R2, R0, R9, RZ ;  /* 0x0000000900027223 */ /* 0x000fc800000000ff */
[----:B------:R-:W-:-:S04]  /*47b0*/  FFMA R3, R2, -R27, R9 ;  /* 0x8000001b02037223 */ /* 0x000fc80000000009 */
[----:B------:R-:W-:Y:S01]  /*47c0*/  FFMA R0, R0, R3, R2 ;  /* 0x0000000300007223 */ /* 0x000fe20000000002 */
[----:B0-----:R-:W-:Y:S06]  /*47d0*/  @!P0 BRA `(.L_x_315) ;  /* 0x0000000000108947 */ /* 0x001fec0003800000 */
[----:B------:R-:W-:Y:S02]  /*47e0*/  MOV R3, R9 ;  /* 0x0000000900037202 */ /* 0x000fe40000000f00 */
[----:B------:R-:W-:Y:S02]  /*47f0*/  MOV R0, R27 ;  /* 0x0000001b00007202 */ /* 0x000fe40000000f00 */
[----:B------:R-:W-:-:S07]  /*4800*/  MOV R22, 0x4820 ;  /* 0x0000482000167802 */ /* 0x000fce0000000f00 */
[----:B-1----:R-:W-:Y:S05]  /*4810*/  CALL.REL.NOINC `($__internal_5_$__cuda_sm3x_div_rn_noftz_f32_slowpath) ;  /* 0x0000000000b47944 */ /* 0x002fea0003c00000 */
.L_x_315:
[----:B------:R-:W-:Y:S05]  /*4820*/  BSYNC.RECONVERGENT B3 ;  /* 0x0000000000037941 */ /* 0x000fea0003800200 */
.L_x_314:
[----:B------:R0:W-:Y:S01]  /*4830*/  STG.E desc[UR20][R4.64], R0 ;  /* 0x0000000004007986 */ /* 0x0001e2000c101914 */
[----:B------:R-:W-:Y:S05]  /*4840*/  @!P4 BRA `(.L_x_217) ;  /* 0x00000000008cc947 */ /* 0x000fea0003800000 */
[----:B------:R-:W2:Y:S01]  /*4850*/  LDG.E R9, desc[UR20][R4.64+0x4] ;  /* 0x0000041404097981 */ /* 0x000ea2000c1e1900 */
[----:B0-----:R-:W0:Y:S01]  /*4860*/  MUFU.RCP R0, R27 ;  /* 0x0000001b00007308 */ /* 0x001e220000001000 */
        /* <DEDUP_REMOVED lines=14> */
.L_x_317:
[----:B------:R-:W-:Y:S05]  /*4950*/  BSYNC.RECONVERGENT B3 ;  /* 0x0000000000037941 */ /* 0x000fea0003800200 */
.L_x_316:
[----:B------:R0:W-:Y:S01]  /*4960*/  STG.E desc[UR20][R4.64+0x4], R0 ;  /* 0x0000040004007986 */ /* 0x0001e2000c101914 */
[----:B------:R-:W-:Y:S05]  /*4970*/  @!P4 BRA `(.L_x_217) ;  /* 0x000000000040c947 */ /* 0x000fea0003800000 */
[----:B------:R-:W2:Y:S01]  /*4980*/  LDG.E R9, desc[UR20][R4.64+0x8] ;  /* 0x0000081404097981 */ /* 0x000ea2000c1e1900 */
[----:B0-----:R-:W0:Y:S01]  /*4990*/  MUFU.RCP R0, R27 ;  /* 0x0000001b00007308 */ /* 0x001e220000001000 */
        /* <DEDUP_REMOVED lines=12> */
.L_x_319:
[----:B------:R-:W-:Y:S05]  /*4a60*/  BSYNC.RECONVERGENT B3 ;  /* 0x0000000000037941 */ /* 0x000fea0003800200 */
.L_x_318:
[----:B------:R0:W-:Y:S02]  /*4a70*/  STG.E desc[UR20][R4.64+0x8], R0 ;  /* 0x0000080004007986 */ /* 0x0001e4000c101914 */
.L_x_217:
[----:B------:R-:W-:Y:S05]  /*4a80*/  BSYNC.RECONVERGENT B4 ;  /* 0x0000000000047941 */ /* 0x000fea0003800200 */
.L_x_216:
[----:B------:R-:W5:Y:S01]  /*4a90*/  LDCU UR5, c[0x0][0x384] ;  /* 0x00007080ff0577ac */ /* 0x000f620008000800 */
[----:B------:R-:W-:-:S04]  /*4aa0*/  IADD3 R8, PT, PT, R8, UR8, RZ ;  /* 0x0000000808087c10 */ /* 0x000fc8000fffe0ff */
[----:B-----5:R-:W-:-:S13]  /*4ab0*/  ISETP.GE.AND P0, PT, R8, UR5, PT ;  /* 0x0000000508007c0c */ /* 0x020fda000bf06270 */
[----:B------:R-:W-:Y:S05]  /*4ac0*/  @!P0 BRA `(.L_x_320) ;  /* 0xffffffb400e48947 */ /* 0x000fea000383ffff */
[----:B------:R-:W-:Y:S05]  /*4ad0*/  BSYNC.RECONVERGENT B0 ;  /* 0x0000000000007941 */ /* 0x000fea0003800200 */
.L_x_208:
[----:B------:R-:W-:Y:S05]  /*4ae0*/  EXIT ;  /* 0x000000000000794d */ /* 0x000fea0003800000 */
        .weak           $__internal_5_$__cuda_sm3x_div_rn_noftz_f32_slowpath
        .type           $__internal_5_$__cuda_sm3x_div_rn_noftz_f32_slowpath,@function
        .size           $__internal_5_$__cuda_sm3x_div_rn_noftz_f32_slowpath,(.L_x_676 - $__internal_5_$__cuda_sm3x_div_rn_noftz_f32_slowpath)
$__internal_5_$__cuda_sm3x_div_rn_noftz_f32_slowpath:
[----:B------:R-:W-:Y:S01]  /*4af0*/  SHF.R.U32.HI R9, RZ, 0x17, R0 ;  /* 0x00000017ff097819 */ /* 0x000fe20000011600 */
[----:B------:R-:W-:Y:S01]  /*4b00*/  BSSY.RECONVERGENT B1, `(.L_x_321) ;  /* 0x0000063000017945 */ /* 0x000fe20003800200 */
[----:B------:R-:W-:Y:S02]  /*4b10*/  SHF.R.U32.HI R24, RZ, 0x17, R3 ;  /* 0x00000017ff187819 */ /* 0x000fe40000011603 */
[----:B------:R-:W-:Y:S02]  /*4b20*/  LOP3.LUT R9, R9, 0xff, RZ, 0xc0, !PT ;  /* 0x000000ff09097812 */ /* 0x000fe400078ec0ff */
[----:B------:R-:W-:Y:S02]  /*4b30*/  LOP3.LUT R24, R24, 0xff, RZ, 0xc0, !PT ;  /* 0x000000ff18187812 */ /* 0x000fe400078ec0ff */
[----:B------:R-:W-:Y:S02]  /*4b40*/  IADD3 R23, PT, PT, R9, -0x1, RZ ;  /* 0xffffffff09177810 */ /* 0x000fe40007ffe0ff */
[----:B------:R-:W-:-:S02]  /*4b50*/  IADD3 R25, PT, PT, R24, -0x1, RZ ;  /* 0xffffffff18197810 */ /* 0x000fc40007ffe0ff */
[----:B------:R-:W-:-:S04]  /*4b60*/  ISETP.GT.U32.AND P0, PT, R23, 0xfd, PT ;  /* 0x000000fd1700780c */ /* 0x000fc80003f04070 */
[----:B------:R-:W-:-:S13]  /*4b70*/  ISETP.GT.U32.OR P0, PT, R25, 0xfd, P0 ;  /* 0x000000fd1900780c */ /* 0x000fda0000704470 */
[----:B------:R-:W-:Y:S01]  /*4b80*/  @!P0 MOV R26, RZ ;  /* 0x000000ff001a8202 */ /* 0x000fe20000000f00 */
        /* <DEDUP_REMOVED lines=20> */
[----:B------:R-:W-:Y:S01]  /*4cd0*/  @!P0 FFMA R3, R3, 1.84467440737095516160e+19, RZ ;  /* 0x5f80000003038823 */ /* 0x000fe200000000ff */
[----:B------:R-:W-:Y:S01]  /*4ce0*/  @!P0 MOV R26, 0xffffffc0 ;  /* 0xffffffc0001a8802 */ /* 0x000fe20000000f00 */
[----:B------:R-:W-:-:S03]  /*4cf0*/  @!P1 FFMA R0, R0, 1.84467440737095516160e+19, RZ ;  /* 0x5f80000000009823 */ /* 0x000fc600000000ff */
[----:B------:R-:W-:-:S07]  /*4d00*/  @!P1 IADD3 R26, PT, PT, R26, 0x40, RZ ;  /* 0x000000401a1a9810 */ /* 0x000fce0007ffe0ff */
.L_x_322:
[----:B------:R-:W-:Y:S01]  /*4d10*/  LEA R29, R9, 0xc0800000, 0x17 ;  /* 0xc0800000091d7811 */ /* 0x000fe200078eb8ff */
[----:B------:R-:W-:Y:S01]  /*4d20*/  BSSY.RECONVERGENT B2, `(.L_x_327) ;  /* 0x0000036000027945 */ /* 0x000fe20003800200 */
[----:B------:R-:W-:Y:S02]  /*4d30*/  IADD3 R24, PT, PT, R24, -0x7f, RZ ;  /* 0xffffff8118187810 */ /* 0x000fe40007ffe0ff */
[----:B------:R-:W-:Y:S02]  /*4d40*/  IADD3 R29, PT, PT, -R29, R0, RZ ;  /* 0x000000001d1d7210 */ /* 0x000fe40007ffe1ff */
[C---:B------:R-:W-:Y:S01]  /*4d50*/  IADD3 R25, PT, PT, R24.reuse, 0x7f, -R9 ;  /* 0x0000007f18197810 */ /* 0x040fe20007ffe809 */
[----:B------:R-:W-:Y:S01]  /*4d60*/  IMAD R3, R24, -0x800000, R3 ;  /* 0xff80000018037824 */ /* 0x000fe200078e0203 */
[----:B------:R-:W0:Y:S01]  /*4d70*/  MUFU.RCP R23, R29 ;  /* 0x0000001d00177308 */ /* 0x000e220000001000 */
[----:B------:R-:W-:Y:S01]  /*4d80*/  FADD.FTZ R28, -R29, -RZ ;  /* 0x800000ff1d1c7221 */ /* 0x000fe20000010100 */
[----:B------:R-:W-:-:S03]  /*4d90*/  IADD3 R26, PT, PT, R25, R26, RZ ;  /* 0x0000001a191a7210 */ /* 0x000fc60007ffe0ff */
        /* <DEDUP_REMOVED lines=9> */
[----:B------:R-:W-:-:S04]  /*4e30*/  IADD3 R24, PT, PT, R25, R26, RZ ;  /* 0x0000001a19187210 */ /* 0x000fc80007ffe0ff */
        /* <DEDUP_REMOVED lines=11> */
[CCC-:B------:R-:W-:Y:S01]  /*4ef0*/  FFMA.RP R26, R0.reuse, R3.reuse, R9.reuse ;  /* 0x00000003001a7223 */ /* 0x1c0fe20000008009 */
[----:B------:R-:W-:Y:S01]  /*4f00*/  FFMA.RM R3, R0, R3, R9 ;  /* 0x0000000300037223 */ /* 0x000fe20000004009 */
[C---:B------:R-:W-:Y:S02]  /*4f10*/  IADD3 R0, PT, PT, R24.reuse, 0x20, RZ ;  /* 0x0000002018007810 */ /* 0x040fe40007ffe0ff */
[----:B------:R-:W-:Y:S02]  /*4f20*/  LOP3.LUT R9, R25, 0x7fffff, RZ, 0xc0, !PT ;  /* 0x007fffff19097812 */ /* 0x000fe400078ec0ff */
[C---:B------:R-:W-:Y:S02]  /*4f30*/  ISETP.NE.AND P2, PT, R24.reuse, RZ, PT ;  /* 0x000000ff1800720c */ /* 0x040fe40003f45270 */
[----:B------:R-:W-:Y:S02]  /*4f40*/  LOP3.LUT R9, R9, 0x800000, RZ, 0xfc, !PT ;  /* 0x0080000009097812 */ /* 0x000fe400078efcff */
[----:B------:R-:W-:-:S02]  /*4f50*/  ISETP.NE.AND P0, PT, R24, RZ, PT ;  /* 0x000000ff1800720c */ /* 0x000fc40003f05270 */
        /* <DEDUP_REMOVED lines=10> */
[----:B------:R-:W-:-:S04]  /*5000*/  LOP3.LUT R0, R0, R9, RZ, 0xc0, !PT ;  /* 0x0000000900007212 */ /* 0x000fc800078ec0ff */
[----:B------:R-:W-:-:S04]  /*5010*/  IADD3 R0, PT, PT, R3, R0, RZ ;  /* 0x0000000003007210 */ /* 0x000fc80007ffe0ff */
[----:B------:R-:W-:Y:S01]  /*5020*/  LOP3.LUT R23, R0, R23, RZ, 0xfc, !PT ;  /* 0x0000001700177212 */ /* 0x000fe200078efcff */
[----:B------:R-:W-:Y:S06]  /*5030*/  BRA `(.L_x_330) ;  /* 0x0000000000107947 */ /* 0x000fec0003800000 */
.L_x_329:
[----:B------:R-:W-:-:S04]  /*5040*/  LOP3.LUT R23, R23, 0x80000000, RZ, 0xc0, !PT ;  /* 0x8000000017177812 */ /* 0x000fc800078ec0ff */
[----:B------:R-:W-:Y:S01]  /*5050*/  LOP3.LUT R23, R23, 0x7f800000, RZ, 0xfc, !PT ;  /* 0x7f80000017177812 */ /* 0x000fe200078efcff */
[----:B------:R-:W-:Y:S06]  /*5060*/  BRA `(.L_x_330) ;  /* 0x0000000000047947 */ /* 0x000fec0003800000 */
.L_x_328:
[----:B------:R-:W-:-:S07]  /*5070*/  LEA R23, R26, R23, 0x17 ;  /* 0x000000171a177211 */ /* 0x000fce00078eb8ff */
.L_x_330:
[----:B------:R-:W-:Y:S05]  /*5080*/  BSYNC.RECONVERGENT B2 ;  /* 0x0000000000027941 */ /* 0x000fea0003800200 */
.L_x_327:
[----:B------:R-:W-:Y:S01]  /*5090*/  MOV R0, R23 ;  /* 0x0000001700007202 */ /* 0x000fe20000000f00 */
[----:B------:R-:W-:Y:S06]  /*50a0*/  BRA `(.L_x_331) ;  /* 0x0000000000207947 */ /* 0x000fec0003800000 */
.L_x_326:
[----:B------:R-:W-:-:S04]  /*50b0*/  LOP3.LUT R0, R0, 0x80000000, R3, 0x48, !PT ;  /* 0x8000000000007812 */ /* 0x000fc800078e4803 */
[----:B------:R-:W-:Y:S01]  /*50c0*/  LOP3.LUT R0, R0, 0x7f800000, RZ, 0xfc, !PT ;  /* 0x7f80000000007812 */ /* 0x000fe200078efcff */
[----:B------:R-:W-:Y:S06]  /*50d0*/  BRA `(.L_x_331) ;  /* 0x0000000000147947 */ /* 0x000fec0003800000 */
.L_x_325:
[----:B------:R-:W-:Y:S01]  /*50e0*/  LOP3.LUT R0, R0, 0x80000000, R3, 0x48, !PT ;  /* 0x8000000000007812 */ /* 0x000fe200078e4803 */
[----:B------:R-:W-:Y:S06]  /*50f0*/  BRA `(.L_x_331) ;  /* 0x00000000000c7947 */ /* 0x000fec0003800000 */
.L_x_324:
[----:B------:R-:W0:Y:S01]  /*5100*/  MUFU.RSQ R0, -QNAN ;  /* 0xffc0000000007908 */ /* 0x000e220000001400 */
[----:B------:R-:W-:Y:S05]  /*5110*/  BRA `(.L_x_331) ;  /* 0x0000000000047947 */ /* 0x000fea0003800000 */
.L_x_323:
[----:B------:R-:W-:-:S07]  /*5120*/  FADD.FTZ R0, R3, R0 ;  /* 0x0000000003007221 */ /* 0x000fce0000010000 */
.L_x_331:
[----:B------:R-:W-:Y:S05]  /*5130*/  BSYNC.RECONVERGENT B1 ;  /* 0x0000000000017941 */ /* 0x000fea0003800200 */
.L_x_321:
[----:B------:R-:W-:-:S04]  /*5140*/  HFMA2 R23, -RZ, RZ, 0, 0 ;  /* 0x00000000ff177431 */ /* 0x000fc800000001ff */
[----:B0-----:R-:W-:Y:S05]  /*5150*/  RET.REL.NODEC R22 `(_Z29create_interpolation_matricesiiPKfS0_Pf) ;  /* 0xffffffac16a87950 */ /* 0x001fea0003c3ffff */
.L_x_332:
        /* <DEDUP_REMOVED lines=10> */
.L_x_676:


//--------------------- .text._Z34polynomial_derivative_matrices_hatiPKfS0_Pf --------------------------
	.section	.text._Z34polynomial_derivative_matrices_hatiPKfS0_Pf,"ax",@progbits
	.align	128
        .global         _Z34polynomial_derivative_matrices_hatiPKfS0_Pf
        .type           _Z34polynomial_derivative_matrices_hatiPKfS0_Pf,@function
        .size           _Z34polynomial_derivative_matrices_hatiPKfS0_Pf,(.L_x_677 - _Z34polynomial_derivative_matrices_hatiPKfS0_Pf)
        .other          _Z34polynomial_derivative_matrices_hatiPKfS0_Pf,@"STO_CUDA_ENTRY STV_DEFAULT"
_Z34polynomial_derivative_matrices_hatiPKfS0_Pf:
.text._Z34polynomial_derivative_matrices_hatiPKfS0_Pf:
[----:B------:R-:W-:Y:S01]  /*0000*/  LDC R1, c[0x0][0x37c] ;  /* 0x0000df00ff017b82 */ /* 0x000fe20000000800 */
[----:B------:R-:W0:Y:S01]  /*0010*/  S2R R6, SR_TID.X ;  /* 0x0000000000067919 */ /* 0x000e220000002100 */
[----:B------:R-:W1:Y:S06]  /*0020*/  LDCU UR8, c[0x0][0x360] ;  /* 0x00006c00ff0877ac */ /* 0x000e6c0008000800 */
[----:B------:R-:W0:Y:S01]  /*0030*/  S2UR UR4, SR_CTAID.X ;  /* 0x00000000000479c3 */ /* 0x000e220000002500 */
[----:B------:R-:W2:Y:S01]  /*0040*/  S2R R11, SR_TID.Y ;  /* 0x00000000000b7919 */ /* 0x000ea20000002200 */
[----:B------:R-:W3:Y:S06]  /*0050*/  LDCU UR12, c[0x0][0x380] ;  /* 0x00007000ff0c77ac */ /* 0x000eec0008000800 */
[----:B------:R-:W0:Y:S01]  /*0060*/  LDC R3, c[0x0][0x360] ;  /* 0x0000d800ff037b82 */ /* 0x000e220000000800 */
[----:B------:R-:W4:Y:S07]  /*0070*/  LDCU UR6, c[0x0][0x364] ;  /* 0x00006c80ff0677ac */ /* 0x000f2e0008000800 */
[----:B------:R-:W2:Y:S01]  /*0080*/  S2UR UR11, SR_CTAID.Y ;  /* 0x00000000000b79c3 */ /* 0x000ea20000002600 */
[----:B---3--:R-:W-:-:S07]  /*0090*/  UIADD3 UR10, UPT, UPT, UR12, 0x1, URZ ;  /* 0x000000010c0a7890 */ /* 0x008fce000fffe0ff */
[----:B------:R-:W2:Y:S01]  /*00a0*/  LDC R0, c[0x0][0x364] ;  /* 0x0000d900ff007b82 */ /* 0x000ea20000000800 */
[----:B------:R-:W4:Y:S01]  /*00b0*/  LDCU UR9, c[0x0][0x374] ;  /* 0x00006e80ff0977ac */ /* 0x000f220008000800 */
[----:B------:R-:W-:Y:S01]  /*00c0*/  UIADD3 UR7, UPT, UPT, UR10, UR12, URZ ;  /* 0x0000000c0a077290 */ /* 0x000fe2000fffe0ff */
[----:B0-----:R-:W-:Y:S01]  /*00d0*/  IMAD R6, R3, UR4, R6 ;  /* 0x0000000403067c24 */ /* 0x001fe2000f8e0206 */
[----:B------:R-:W-:-:S04]  /*00e0*/  UIMAD UR4, UR12, UR12, UR12 ;  /* 0x0000000c0c0472a4 */ /* 0x000fc8000f8e020c */
[----:B------:R-:W-:Y:S01]  /*00f0*/  ISETP.GT.AND P0, PT, R6, UR12, PT ;  /* 0x0000000c06007c0c */ /* 0x000fe2000bf04270 */
[----:B------:R-:W-:Y:S02]  /*0100*/  ULEA.HI UR5, UR4, UR4, URZ, 0x1 ;  /* 0x0000000404057291 */ /* 0x000fe4000f8f08ff */
[----:B------:R-:W-:Y:S02]  /*0110*/  UIMAD UR4, UR4, UR7, URZ ;  /* 0x00000007040472a4 */ /* 0x000fe4000f8e02ff */
[----:B----4-:R-:W-:Y:S01]  /*0120*/  UIMAD UR6, UR6, UR9, URZ ;  /* 0x00000009060672a4 */ /* 0x010fe2000f8e02ff */
[----:B--2---:R-:W-:-:S07]  /*0130*/  IMAD R11, R0, UR11, R11 ;  /* 0x0000000b000b7c24 */ /* 0x004fce000f8e020b */
[----:B-1----:R-:W-:Y:S05]  /*0140*/  @P0 EXIT ;  /* 0x000000000000094d */ /* 0x002fea0003800000 */
[----:B------:R-:W0:Y:S01]  /*0150*/  I2F.U32.RP R5, UR6 ;  /* 0x0000000600057d06 */ /* 0x000e220008209000 */
[----:B------:R-:W-:Y:S01]  /*0160*/  IMAD.U32 R0, RZ, RZ, UR12 ;  /* 0x0000000cff007e24 */ /* 0x000fe2000f8e00ff */
[----:B------:R-:W-:Y:S01]  /*0170*/  IADD3 R9, PT, PT, R11, UR6, RZ ;  /* 0x000000060b097c10 */ /* 0x000fe2000fffe0ff */
[----:B------:R-:W-:Y:S01]  /*0180*/  IMAD R7, RZ, RZ, -UR6 ;  /* 0x80000006ff077e24 */ /* 0x000fe2000f8e02ff */
[----:B------:R-:W1:Y:S01]  /*0190*/  LDC.64 R20, c[0x0][0x388] ;  /* 0x0000e200ff147b82 */ /* 0x000e620000000a00 */
[----:B------:R-:W-:Y:S01]  /*01a0*/  USHF.R.S32.HI UR7, URZ, 0x1, UR5 ;  /* 0x00000001ff077899 */ /* 0x000fe20008011405 */
[----:B------:R-:W-:Y:S01]  /*01b0*/  VIADDMNMX R0, R9, 0xffffffff, R0, !PT ;  /* 0xffffffff09007846 */ /* 0x000fe20007800100 */
[----:B------:R-:W-:Y:S02]  /*01c0*/  USHF.L.U32 UR11, UR6, 0x2, URZ ;  /* 0x00000002060b7899 */ /* 0x000fe400080006ff */
[----:B------:R-:W-:Y:S01]  /*01d0*/  ISETP.NE.U32.AND P3, PT, RZ, UR6, PT ;  /* 0x00000006ff007c0c */ /* 0x000fe2000bf65070 */
[----:B------:R-:W2:Y:S01]  /*01e0*/  LDCU UR9, c[0x0][0x370] ;  /* 0x00006e00ff0977ac */ /* 0x000ea20008000800 */
[----:B------:R-:W-:Y:S01]  /*01f0*/  IMAD.IADD R4, R0, 0x1, -R9 ;  /* 0x0000000100047824 */ /* 0x000fe200078e0a09 */
[----:B------:R-:W-:Y:S01]  /*0200*/  UIMAD.WIDE UR4, UR4, 0x2aaaaaab, URZ ;  /* 0x2aaaaaab040478a5 */ /* 0x000fe2000f8e02ff */
[----:B0-----:R-:W0:Y:S03]  /*0210*/  MUFU.RCP R5, R5 ;  /* 0x0000000500057308 */ /* 0x001e260000001000 */
[----:B------:R-:W-:Y:S01]  /*0220*/  IADD3 R0, PT, PT, R4, 0x1, RZ ;  /* 0x0000000104007810 */ /* 0x000fe20007ffe0ff */
[----:B------:R-:W3:Y:S03]  /*0230*/  LDCU.64 UR12, c[0x0][0x358] ;  /* 0x00006b00ff0c77ac */ /* 0x000ee60008000a00 */
[----:B------:R-:W-:Y:S01]  /*0240*/  ISETP.NE.AND P0, PT, R0, RZ, PT ;  /* 0x000000ff0000720c */ /* 0x000fe20003f05270 */
[----:B------:R-:W4:Y:S01]  /*0250*/  LDCU UR14, c[0x0][0x380] ;  /* 0x00007000ff0e77ac */ /* 0x000f220008000800 */
[----:B------:R-:W-:-:S02]  /*0260*/  ULEA.HI UR5, UR5, UR5, URZ, 0x1 ;  /* 0x0000000505057291 */ /* 0x000fc4000f8f08ff */
[----:B--2---:R-:W-:Y:S01]  /*0270*/  UIMAD UR4, UR8, UR9, URZ ;  /* 0x00000009080472a4 */ /* 0x004fe2000f8e02ff */
[----:B0-----:R-:W-:-:S08]  /*0280*/  IADD3 R2, PT, PT, R5, 0xffffffe, RZ ;  /* 0x0ffffffe05027810 */ /* 0x001fd00007ffe0ff */
[----:B------:R-:W-:Y:S01]  /*0290*/  @!P0 IMAD.MOV R4, RZ, RZ, R0 ;  /* 0x000000ffff048224 */ /* 0x000fe200078e0200 */
[----:B------:R0:W2:Y:S02]  /*02a0*/  F2I.FTZ.U32.TRUNC.NTZ R3, R2 ;  /* 0x0000000200037305 */ /* 0x0000a4000021f000 */
[----:B0-----:R-:W-:Y:S02]  /*02b0*/  HFMA2 R2, -RZ, RZ, 0, 0 ;  /* 0x00000000ff027431 */ /* 0x001fe400000001ff */
[----:B--2---:R-:W-:Y:S01]  /*02c0*/  IMAD R5, R7, R3, RZ ;  /* 0x0000000307057224 */ /* 0x004fe200078e02ff */
[----:B------:R-:W-:-:S03]  /*02d0*/  SEL R7, RZ, 0x1, !P0 ;  /* 0x00000001ff077807 */ /* 0x000fc60004000000 */
[----:B------:R-:W-:-:S04]  /*02e0*/  IMAD.HI.U32 R3, R3, R5, R2 ;  /* 0x0000000503037227 */ /* 0x000fc800078e0002 */
[----:B------:R-:W-:Y:S02]  /*02f0*/  VIADD R5, R9, UR6 ;  /* 0x0000000609057c36 */ /* 0x000fe40008000000 */
[----:B------:R-:W-:-:S05]  /*0300*/  IMAD.HI.U32 R0, R3, R4, RZ ;  /* 0x0000000403007227 */ /* 0x000fca00078e00ff */
[----:B------:R-:W-:-:S05]  /*0310*/  IADD3 R3, PT, PT, -R0, RZ, RZ ;  /* 0x000000ff00037210 */ /* 0x000fca0007ffe1ff */
[----:B------:R-:W-:Y:S01]  /*0320*/  IMAD R4, R3, UR6, R4 ;  /* 0x0000000603047c24 */ /* 0x000fe2000f8e0204 */
[----:B------:R-:W-:-:S04]  /*0330*/  IADD3 R3, PT, PT, R11, UR7, RZ ;  /* 0x000000070b037c10 */ /* 0x000fc8000fffe0ff */
[----:B------:R-:W-:Y:S01]  /*0340*/  ISETP.GE.U32.AND P1, PT, R4, UR6, PT ;  /* 0x0000000604007c0c */ /* 0x000fe2000bf26070 */
[----:B-1----:R-:W-:-:S12]  /*0350*/  IMAD.WIDE R20, R3, 0x4, R20 ;  /* 0x0000000403147825 */ /* 0x002fd800078e0214 */
[----:B------:R-:W-:Y:S02]  /*0360*/  @P1 VIADD R4, R4, -UR6 ;  /* 0x8000000604041c36 */ /* 0x000fe40008000000 */
[----:B------:R-:W-:Y:S01]  /*0370*/  @P1 VIADD R0, R0, 0x1 ;  /* 0x0000000100001836 */ /* 0x000fe20000000000 */
[----:B------:R-:W-:Y:S02]  /*0380*/  IADD3 R18, P1, PT, R20, UR11, RZ ;  /* 0x0000000b14127c10 */ /* 0x000fe4000ff3e0ff */
[----:B------:R-:W-:Y:S02]  /*0390*/  ISETP.GE.U32.AND P2, PT, R4, UR6, PT ;  /* 0x0000000604007c0c */ /* 0x000fe4000bf46070 */
[----:B------:R-:W-:Y:S01]  /*03a0*/  IADD3 R16, P0, PT, R18, UR11, RZ ;  /* 0x0000000b12107c10 */ /* 0x000fe2000ff1e0ff */
[----:B------:R-:W-:-:S05]  /*03b0*/  IMAD.X R19, RZ, RZ, R21, P1 ;  /* 0x000000ffff137224 */ /* 0x000fca00008e0615 */
[----:B------:R-:W-:-:S05]  /*03c0*/  IADD3.X R17, PT, PT, RZ, R19, RZ, P0, !PT ;  /* 0x00000013ff117210 */ /* 0x000fca00007fe4ff */
[----:B------:R-:W-:Y:S02]  /*03d0*/  @P2 IADD3 R0, PT, PT, R0, 0x1, RZ ;  /* 0x0000000100002810 */ /* 0x000fe40007ffe0ff */
[----:B------:R-:W-:-:S04]  /*03e0*/  @!P3 LOP3.LUT R0, RZ, UR6, RZ, 0x33, !PT ;  /* 0x00000006ff00bc12 */ /* 0x000fc8000f8e33ff */
[----:B------:R-:W-:-:S04]  /*03f0*/  IADD3 R7, PT, PT, R7, R0, RZ ;  /* 0x0000000007077210 */ /* 0x000fc80007ffe0ff */
[----:B---34-:R-:W-:-:S07]  /*0400*/  LOP3.LUT R4, R7, 0x3, RZ, 0xc0, !PT ;  /* 0x0000000307047812 */ /* 0x018fce00078ec0ff */
.L_x_352:
[----:B0-----:R-:W0:Y:S01]  /*0410*/  LDCU UR8, c[0x0][0x380] ;  /* 0x00007000ff0877ac */ /* 0x001e220008000800 */
[----:B------:R-:W-:Y:S01]  /*0420*/  BSSY.RECONVERGENT B0, `(.L_x_333) ;  /* 0x00000c9000007945 */ /* 0x000fe20003800200 */
[----:B0-----:R-:W-:-:S13]  /*0430*/  ISETP.GT.AND P0, PT, R11, UR8, PT ;  /* 0x000000080b007c0c */ /* 0x001fda000bf04270 */
[----:B-123--:R-:W-:Y:S05]  /*0440*/  @P0 BRA `(.L_x_334) ;  /* 0x0000000c00180947 */ /* 0x00efea0003800000 */
[----:B------:R-:W0:Y:S01]  /*0450*/  LDC.64 R14, c[0x0][0x388] ;  /* 0x0000e200ff0e7b82 */ /* 0x000e220000000a00 */
[----:B------:R-:W-:Y:S01]  /*0460*/  ISETP.NE.AND P0, PT, R4, 0x3, PT ;  /* 0x000000030400780c */ /* 0x000fe20003f05270 */
[C---:B------:R-:W-:Y:S01]  /*0470*/  VIADD R3, R6.reuse, UR7 ;  /* 0x0000000706037c36 */ /* 0x040fe20008000000 */
[----:B------:R-:W-:Y:S01]  /*0480*/  MOV R13, UR10 ;  /* 0x0000000a000d7c02 */ /* 0x000fe20008000f00 */
[----:B------:R-:W-:Y:S01]  /*0490*/  BSSY.RECONVERGENT B1, `(.L_x_335) ;  /* 0x0000053000017945 */ /* 0x000fe20003800200 */
[C---:B------:R-:W-:Y:S01]  /*04a0*/  VIADD R2, R6.reuse, UR5 ;  /* 0x0000000506027c36 */ /* 0x040fe20008000000 */
[----:B------:R-:W-:Y:S02]  /*04b0*/  MOV R27, R11 ;  /* 0x0000000b001b7202 */ /* 0x000fe40000000f00 */
[----:B------:R-:W-:Y:S02]  /*04c0*/  IMAD R10, R6, R13, UR5 ;  /* 0x00000005060a7e24 */ /* 0x000fe4000f8e020d */
[----:B0-----:R-:W-:-:S04]  /*04d0*/  IMAD.WIDE R14, R3, 0x4, R14 ;  /* 0x00000004030e7825 */ /* 0x001fc800078e020e */
[----:B------:R-:W-:Y:S05]  /*04e0*/  @!P0 BRA `(.L_x_336) ;  /* 0x0000000400348947 */ /* 0x000fea0003800000 */
[----:B------:R-:W0:Y:S01]  /*04f0*/  LDC.64 R12, c[0x0][0x390] ;  /* 0x0000e400ff0c7b82 */ /* 0x000e220000000a00 */
[----:B------:R-:W2:Y:S01]  /*0500*/  LDG.E R22, desc[UR12][R14.64] ;  /* 0x0000000c0e167981 */ /* 0x000ea2000c1e1900 */
[----:B------:R-:W-:-:S03]  /*0510*/  IMAD R3, R11, UR10, R2 ;  /* 0x0000000a0b037c24 */ /* 0x000fc6000f8e0202 */
[----:B------:R-:W3:Y:S01]  /*0520*/  LDG.E R0, desc[UR12][R20.64] ;  /* 0x0000000c14007981 */ /* 0x000ee2000c1e1900 */
[----:B0-----:R-:W-:-:S05]  /*0530*/  IMAD.WIDE R12, R3, 0x4, R12 ;  /* 0x00000004030c7825 */ /* 0x001fca00078e020c */
[----:B------:R-:W3:Y:S01]  /*0540*/  LDG.E R3, desc[UR12][R12.64] ;  /* 0x0000000c0c037981 */ /* 0x000ee2000c1e1900 */
[----:B------:R-:W-:Y:S01]  /*0550*/  BSSY.RECONVERGENT B2, `(.L_x_337) ;  /* 0x000000e000027945 */ /* 0x000fe20003800200 */
[----:B------:R-:W-:Y:S01]  /*0560*/  ISETP.NE.AND P2, PT, R4, RZ, PT ;  /* 0x000000ff0400720c */ /* 0x000fe20003f45270 */
[----:B--2---:R-:W0:Y:S02]  /*0570*/  MUFU.RCP R8, R22 ;  /* 0x0000001600087308 */ /* 0x004e240000001000 */
[----:B0-----:R-:W-:Y:S01]  /*0580*/  FFMA R23, -R22, R8, 1 ;  /* 0x3f80000016177423 */ /* 0x001fe20000000108 */
[----:B---3--:R-:W-:-:S05]  /*0590*/  FMUL R3, R3, -R0 ;  /* 0x8000000003037220 */ /* 0x008fca0000400000 */
[----:B------:R-:W0:Y:S01]  /*05a0*/  FCHK P0, R3, R22 ;  /* 0x0000001603007302 */ /* 0x000e220000000000 */
[----:B------:R-:W-:-:S04]  /*05b0*/  FFMA R8, R8, R23, R8 ;  /* 0x0000001708087223 */ /* 0x000fc80000000008 */
[----:B------:R-:W-:-:S04]  /*05c0*/  FFMA R23, R3, R8, RZ ;  /* 0x0000000803177223 */ /* 0x000fc800000000ff */
[----:B------:R-:W-:-:S04]  /*05d0*/  FFMA R0, -R22, R23, R3 ;  /* 0x0000001716007223 */ /* 0x000fc80000000103 */
[----:B------:R-:W-:Y:S01]  /*05e0*/  FFMA R0, R8, R0, R23 ;  /* 0x0000000008007223 */ /* 0x000fe20000000017 */
[----:B0-----:R-:W-:Y:S06]  /*05f0*/  @!P0 BRA `(.L_x_338) ;  /* 0x00000000000c8947 */ /* 0x001fec0003800000 */
[----:B------:R-:W-:Y:S01]  /*0600*/  IMAD.MOV.U32 R0, RZ, RZ, R22 ;  /* 0x000000ffff007224 */ /* 0x000fe200078e0016 */
[----:B------:R-:W-:-:S07]  /*0610*/  MOV R8, 0x630 ;  /* 0x0000063000087802 */ /* 0x000fce0000000f00 */
[----:B------:R-:W-:Y:S05]  /*0620*/  CALL.REL.NOINC `($__internal_6_$__cuda_sm3x_div_rn_noftz_f32_slowpath) ;  /* 0x0000000800b87944 */ /* 0x000fea0003c00000 */
.L_x_338:
[----:B------:R-:W-:Y:S05]  /*0630*/  BSYNC.RECONVERGENT B2 ;  /* 0x0000000000027941 */ /* 0x000fea0003800200 */
.L_x_337:
[----:B------:R-:W0:Y:S01]  /*0640*/  LDC.64 R12, c[0x0][0x398] ;  /* 0x0000e600ff0c7b82 */ /* 0x000e220000000a00 */
[----:B------:R-:W-:Y:S01]  /*0650*/  IADD3 R3, PT, PT, R11, R10, RZ ;  /* 0x0000000a0b037210 */ /* 0x000fe20007ffe0ff */
[----:B------:R-:W-:-:S04]  /*0660*/  IMAD.MOV.U32 R27, RZ, RZ, R9 ;  /* 0x000000ffff1b7224 */ /* 0x000fc800078e0009 */
[----:B0-----:R-:W-:-:S05]  /*0670*/  IMAD.WIDE R12, R3, 0x4, R12 ;  /* 0x00000004030c7825 */ /* 0x001fca00078e020c */
[----:B------:R0:W-:Y:S01]  /*0680*/  STG.E desc[UR12][R12.64], R0 ;  /* 0x000000000c007986 */ /* 0x0001e2000c10190c */
[----:B------:R-:W-:Y:S05]  /*0690*/  @!P2 BRA `(.L_x_336) ;  /* 0x0000000000c8a947 */ /* 0x000fea0003800000 */
[----:B------:R-:W1:Y:S01]  /*06a0*/  LDC.64 R22, c[0x0][0x390] ;  /* 0x0000e400ff167b82 */ /* 0x000e620000000a00 */
[----:B------:R-:W2:Y:S01]  /*06b0*/  LDG.E R24, desc[UR12][R14.64] ;  /* 0x0000000c0e187981 */ /* 0x000ea2000c1e1900 */
[----:B------:R-:W-:-:S03]  /*06c0*/  IMAD R3, R9, UR10, R2 ;  /* 0x0000000a09037c24 */ /* 0x000fc6000f8e0202 */
[----:B0-----:R-:W3:Y:S01]  /*06d0*/  LDG.E R0, desc[UR12][R18.64] ;  /* 0x0000000c12007981 */ /* 0x001ee2000c1e1900 */
[----:B-1----:R-:W-:-:S05]  /*06e0*/  IMAD.WIDE R22, R3, 0x4, R22 ;  /* 0x0000000403167825 */ /* 0x002fca00078e0216 */
[----:B------:R-:W3:Y:S01]  /*06f0*/  LDG.E R3, desc[UR12][R22.64] ;  /* 0x0000000c16037981 */ /* 0x000ee2000c1e1900 */
[----:B------:R-:W-:Y:S01]  /*0700*/  BSSY.RECONVERGENT B2, `(.L_x_339) ;  /* 0x000000e000027945 */ /* 0x000fe20003800200 */
[----:B------:R-:W-:Y:S01]  /*0710*/  ISETP.NE.AND P2, PT, R4, 0x1, PT ;  /* 0x000000010400780c */ /* 0x000fe20003f45270 */
        /* <DEDUP_REMOVED lines=9> */
[----:B------:R-:W-:Y:S02]  /*07b0*/  MOV R0, R24 ;  /* 0x0000001800007202 */ /* 0x000fe40000000f00 */
[----:B------:R-:W-:-:S07]  /*07c0*/  MOV R8, 0x7e0 ;  /* 0x000007e000087802 */ /* 0x000fce0000000f00 */
[----:B------:R-:W-:Y:S05]  /*07d0*/  CALL.REL.NOINC `($__internal_6_$__cuda_sm3x_div_rn_noftz_f32_slowpath) ;  /* 0x00000008004c7944 */ /* 0x000fea0003c00000 */
.L_x_340:
[----:B------:R-:W-:Y:S05]  /*07e0*/  BSYNC.RECONVERGENT B2 ;  /* 0x0000000000027941 */ /* 0x000fea0003800200 */
.L_x_339:
[----:B------:R-:W-:Y:S02]  /*07f0*/  IADD3 R12, P0, PT, R12, UR11, RZ ;  /* 0x0000000b0c0c7c10 */ /* 0x000fe4000ff1e0ff */
[----:B------:R-:W-:-:S03]  /*0800*/  MOV R27, R5 ;  /* 0x00000005001b7202 */ /* 0x000fc60000000f00 */
[----:B------:R-:W-:-:S05]  /*0810*/  IMAD.X R13, RZ, RZ, R13, P0 ;  /* 0x000000ffff0d7224 */ /* 0x000fca00000e060d */
[----:B------:R1:W-:Y:S01]  /*0820*/  STG.E desc[UR12][R12.64], R0 ;  /* 0x000000000c007986 */ /* 0x0003e2000c10190c */
[----:B------:R-:W-:Y:S05]  /*0830*/  @!P2 BRA `(.L_x_336) ;  /* 0x000000000060a947 */ /* 0x000fea0003800000 */
[----:B------:R-:W0:Y:S01]  /*0840*/  LDC.64 R22, c[0x0][0x390] ;  /* 0x0000e400ff167b82 */ /* 0x000e220000000a00 */
[----:B------:R-:W2:Y:S01]  /*0850*/  LDG.E R24, desc[UR12][R14.64] ;  /* 0x0000000c0e187981 */ /* 0x000ea2000c1e1900 */
[----:B------:R-:W-:-:S03]  /*0860*/  IMAD R3, R5, UR10, R2 ;  /* 0x0000000a05037c24 */ /* 0x000fc6000f8e0202 */
[----:B-1----:R-:W3:Y:S01]  /*0870*/  LDG.E R0, desc[UR12][R16.64] ;  /* 0x0000000c10007981 */ /* 0x002ee2000c1e1900 */
[----:B0-----:R-:W-:-:S05]  /*0880*/  IMAD.WIDE R22, R3, 0x4, R22 ;  /* 0x0000000403167825 */ /* 0x001fca00078e0216 */
[----:B------:R-:W3:Y:S01]  /*0890*/  LDG.E R3, desc[UR12][R22.64] ;  /* 0x0000000c16037981 */ /* 0x000ee2000c1e1900 */
[----:B------:R-:W-:Y:S01]  /*08a0*/  BSSY.RECONVERGENT B2, `(.L_x_341) ;  /* 0x000000e000027945 */ /* 0x000fe20003800200 */
[----:B------:R-:W-:Y:S01]  /*08b0*/  VIADD R27, R5, UR6 ;  /* 0x00000006051b7c36 */ /* 0x000fe20008000000 */
        /* <DEDUP_REMOVED lines=12> */
.L_x_342:
[----:B------:R-:W-:Y:S05]  /*0980*/  BSYNC.RECONVERGENT B2 ;  /* 0x0000000000027941 */ /* 0x000fea0003800200 */
.L_x_341:
[----:B------:R-:W-:-:S05]  /*0990*/  IADD3 R12, P0, PT, R12, UR11, RZ ;  /* 0x0000000b0c0c7c10 */ /* 0x000fca000ff1e0ff */
[----:B------:R-:W-:-:S05]  /*09a0*/  IMAD.X R13, RZ, RZ, R13, P0 ;  /* 0x000000ffff0d7224 */ /* 0x000fca00000e060d */
[----:B------:R2:W-:Y:S03]  /*09b0*/  STG.E desc[UR12][R12.64], R0 ;  /* 0x000000000c007986 */ /* 0x0005e6000c10190c */
.L_x_336:
[----:B------:R-:W-:Y:S05]  /*09c0*/  BSYNC.RECONVERGENT B1 ;  /* 0x0000000000017941 */ /* 0x000fea0003800200 */
.L_x_335:
[----:B------:R-:W-:-:S13]  /*09d0*/  ISETP.GE.U32.AND P0, PT, R7, 0x3, PT ;  /* 0x000000030700780c */ /* 0x000fda0003f06070 */
[----:B------:R-:W-:Y:S05]  /*09e0*/  @!P0 BRA `(.L_x_334) ;  /* 0x0000000400b08947 */ /* 0x000fea0003800000 */
.L_x_351:
[----:B---3--:R-:W3:Y:S01]  /*09f0*/  LDC.64 R22, c[0x0][0x390] ;  /* 0x0000e400ff167b82 */ /* 0x008ee20000000a00 */
[----:B012---:R-:W2:Y:S07]  /*0a00*/  LDG.E R0, desc[UR12][R14.64] ;  /* 0x0000000c0e007981 */ /* 0x007eae000c1e1900 */
[----:B------:R-:W0:Y:S01]  /*0a10*/  LDC.64 R12, c[0x0][0x388] ;  /* 0x0000e200ff0c7b82 */ /* 0x000e220000000a00 */
[C---:B------:R-:W-:Y:S01]  /*0a20*/  IADD3 R25, PT, PT, R27.reuse, UR7, RZ ;  /* 0x000000071b197c10 */ /* 0x040fe2000fffe0ff */
[----:B------:R-:W-:-:S04]  /*0a30*/  IMAD R3, R27, UR10, R2 ;  /* 0x0000000a1b037c24 */ /* 0x000fc8000f8e0202 */
[----:B---3--:R-:W-:-:S05]  /*0a40*/  IMAD.WIDE R22, R3, 0x4, R22 ;  /* 0x0000000403167825 */ /* 0x008fca00078e0216 */
[----:B------:R-:W3:Y:S01]  /*0a50*/  LDG.E R3, desc[UR12][R22.64] ;  /* 0x0000000c16037981 */ /* 0x000ee2000c1e1900 */
[----:B0-----:R-:W-:-:S05]  /*0a60*/  IMAD.WIDE R12, R25, 0x4, R12 ;  /* 0x00000004190c7825 */ /* 0x001fca00078e020c */
[----:B------:R-:W3:Y:S01]  /*0a70*/  LDG.E R8, desc[UR12][R12.64] ;  /* 0x0000000c0c087981 */ /* 0x000ee2000c1e1900 */
[----:B------:R-:W-:Y:S01]  /*0a80*/  BSSY.RECONVERGENT B1, `(.L_x_343) ;  /* 0x000000d000017945 */ /* 0x000fe20003800200 */
[----:B--2---:R-:W0:Y:S02]  /*0a90*/  MUFU.RCP R25, R0 ;  /* 0x0000000000197308 */ /* 0x004e240000001000 */
[----:B0-----:R-:W-:-:S04]  /*0aa0*/  FFMA R24, -R0, R25, 1 ;  /* 0x3f80000000187423 */ /* 0x001fc80000000119 */
[----:B------:R-:W-:Y:S01]  /*0ab0*/  FFMA R24, R25, R24, R25 ;  /* 0x0000001819187223 */ /* 0x000fe20000000019 */
[----:B---3--:R-:W-:-:S04]  /*0ac0*/  FMUL R3, R3, -R8 ;  /* 0x8000000803037220 */ /* 0x008fc80000400000 */
[----:B------:R-:W0:Y:S01]  /*0ad0*/  FCHK P0, R3, R0 ;  /* 0x0000000003007302 */ /* 0x000e220000000000 */
[----:B------:R-:W-:-:S04]  /*0ae0*/  FFMA R25, R3, R24, RZ ;  /* 0x0000001803197223 */ /* 0x000fc800000000ff */
[----:B------:R-:W-:-:S04]  /*0af0*/  FFMA R8, -R0, R25, R3 ;  /* 0x0000001900087223 */ /* 0x000fc80000000103 */
[----:B------:R-:W-:Y:S01]  /*0b00*/  FFMA R29, R24, R8, R25 ;  /* 0x00000008181d7223 */ /* 0x000fe20000000019 */
[----:B0-----:R-:W-:Y:S06]  /*0b10*/  @!P0 BRA `(.L_x_344) ;  /* 0x00000000000c8947 */ /* 0x001fec0003800000 */
[----:B------:R-:W-:-:S07]  /*0b20*/  MOV R8, 0xb40 ;  /* 0x00000b4000087802 */ /* 0x000fce0000000f00 */
[----:B------:R-:W-:Y:S05]  /*0b30*/  CALL.REL.NOINC `($__internal_6_$__cuda_sm3x_div_rn_noftz_f32_slowpath) ;  /* 0x0000000400747944 */ /* 0x000fea0003c00000 */
[----:B------:R-:W-:-:S07]  /*0b40*/  IMAD.MOV.U32 R29, RZ, RZ, R0 ;  /* 0x000000ffff1d7224 */ /* 0x000fce00078e0000 */
.L_x_344:
[----:B------:R-:W-:Y:S05]  /*0b50*/  BSYNC.RECONVERGENT B1 ;  /* 0x0000000000017941 */ /* 0x000fea0003800200 */
.L_x_343:
[----:B------:R-:W0:Y:S01]  /*0b60*/  LDC.64 R22, c[0x0][0x398] ;  /* 0x0000e600ff167b82 */ /* 0x000e220000000a00 */
[----:B------:R-:W-:-:S07]  /*0b70*/  IADD3 R3, PT, PT, R10, R27, RZ ;  /* 0x0000001b0a037210 */ /* 0x000fce0007ffe0ff */
[----:B------:R-:W1:Y:S01]  /*0b80*/  LDC.64 R24, c[0x0][0x390] ;  /* 0x0000e400ff187b82 */ /* 0x000e620000000a00 */
[----:B------:R-:W-:Y:S01]  /*0b90*/  VIADD R27, R27, UR6 ;  /* 0x000000061b1b7c36 */ /* 0x000fe20008000000 */
[----:B------:R-:W-:Y:S01]  /*0ba0*/  IADD3 R12, P0, PT, R12, UR11, RZ ;  /* 0x0000000b0c0c7c10 */ /* 0x000fe2000ff1e0ff */
[----:B0-----:R-:W-:-:S05]  /*0bb0*/  IMAD.WIDE R22, R3, 0x4, R22 ;  /* 0x0000000403167825 */ /* 0x001fca00078e0216 */
[----:B------:R0:W-:Y:S01]  /*0bc0*/  STG.E desc[UR12][R22.64], R29 ;  /* 0x0000001d16007986 */ /* 0x0001e2000c10190c */
[----:B------:R-:W-:-:S03]  /*0bd0*/  IMAD R3, R27, UR10, R2 ;  /* 0x0000000a1b037c24 */ /* 0x000fc6000f8e0202 */
[----:B------:R-:W2:Y:S01]  /*0be0*/  LDG.E R0, desc[UR12][R14.64] ;  /* 0x0000000c0e007981 */ /* 0x000ea2000c1e1900 */
[----:B------:R-:W-:Y:S01]  /*0bf0*/  IADD3.X R13, PT, PT, RZ, R13, RZ, P0, !PT ;  /* 0x0000000dff0d7210 */ /* 0x000fe200007fe4ff */
[----:B-1----:R-:W-:-:S04]  /*0c00*/  IMAD.WIDE R24, R3, 0x4, R24 ;  /* 0x0000000403187825 */ /* 0x002fc800078e0218 */
[----:B------:R-:W3:Y:S04]  /*0c10*/  LDG.E R8, desc[UR12][R12.64] ;  /* 0x0000000c0c087981 */ /* 0x000ee8000c1e1900 */
[----:B------:R-:W3:Y:S01]  /*0c20*/  LDG.E R3, desc[UR12][R24.64] ;  /* 0x0000000c18037981 */ /* 0x000ee2000c1e1900 */
[----:B------:R-:W-:Y:S01]  /*0c30*/  BSSY.RECONVERGENT B1, `(.L_x_345) ;  /* 0x000000d000017945 */ /* 0x000fe20003800200 */
[----:B--2---:R-:W1:Y:S01]  /*0c40*/  MUFU.RCP R31, R0 ;  /* 0x00000000001f7308 */ /* 0x004e620000001000 */
[----:B---3--:R-:W-:-:S07]  /*0c50*/  FMUL R3, R3, -R8 ;  /* 0x8000000803037220 */ /* 0x008fce0000400000 */
[----:B------:R-:W2:Y:S01]  /*0c60*/  FCHK P0, R3, R0 ;  /* 0x0000000003007302 */ /* 0x000ea20000000000 */
[----:B-1----:R-:W-:-:S04]  /*0c70*/  FFMA R26, -R0, R31, 1 ;  /* 0x3f800000001a7423 */ /* 0x002fc8000000011f */
[----:B------:R-:W-:-:S04]  /*0c80*/  FFMA R26, R31, R26, R31 ;  /* 0x0000001a1f1a7223 */ /* 0x000fc8000000001f */
[----:B0-----:R-:W-:-:S04]  /*0c90*/  FFMA R29, R3, R26, RZ ;  /* 0x0000001a031d7223 */ /* 0x001fc800000000ff */
[----:B------:R-:W-:-:S04]  /*0ca0*/  FFMA R8, -R0, R29, R3 ;  /* 0x0000001d00087223 */ /* 0x000fc80000000103 */
[----:B------:R-:W-:Y:S01]  /*0cb0*/  FFMA R29, R26, R8, R29 ;  /* 0x000000081a1d7223 */ /* 0x000fe2000000001d */
[----:B--2---:R-:W-:Y:S06]  /*0cc0*/  @!P0 BRA `(.L_x_346) ;  /* 0x00000000000c8947 */ /* 0x004fec0003800000 */
[----:B------:R-:W-:-:S07]  /*0cd0*/  MOV R8, 0xcf0 ;  /* 0x00000cf000087802 */ /* 0x000fce0000000f00 */
[----:B------:R-:W-:Y:S05]  /*0ce0*/  CALL.REL.NOINC `($__internal_6_$__cuda_sm3x_div_rn_noftz_f32_slowpath) ;  /* 0x0000000400087944 */ /* 0x000fea0003c00000 */
[----:B------:R-:W-:-:S07]  /*0cf0*/  IMAD.MOV.U32 R29, RZ, RZ, R0 ;  /* 0x000000ffff1d7224 */ /* 0x000fce00078e0000 */
.L_x_346:
[----:B------:R-:W-:Y:S05]  /*0d00*/  BSYNC.RECONVERGENT B1 ;  /* 0x0000000000017941 */ /* 0x000fea0003800200 */
.L_x_345:
[----:B------:R-:W0:Y:S01]  /*0d10*/  LDC.64 R24, c[0x0][0x390] ;  /* 0x0000e400ff187b82 */ /* 0x000e220000000a00 */
[----:B------:R-:W-:-:S04]  /*0d20*/  IADD3 R22, P0, PT, R22, UR11, RZ ;  /* 0x0000000b16167c10 */ /* 0x000fc8000ff1e0ff */
[----:B------:R-:W-:Y:S01]  /*0d30*/  IADD3.X R23, PT, PT, RZ, R23, RZ, P0, !PT ;  /* 0x00000017ff177210 */ /* 0x000fe200007fe4ff */
[----:B------:R-:W-:-:S04]  /*0d40*/  VIADD R27, R27, UR6 ;  /* 0x000000061b1b7c36 */ /* 0x000fc80008000000 */
[----:B------:R1:W-:Y:S01]  /*0d50*/  STG.E desc[UR12][R22.64], R29 ;  /* 0x0000001d16007986 */ /* 0x0003e2000c10190c */
[----:B------:R-:W-:-:S03]  /*0d60*/  IADD3 R12, P0, PT, R12, UR11, RZ ;  /* 0x0000000b0c0c7c10 */ /* 0x000fc6000ff1e0ff */
[----:B------:R-:W2:Y:S01]  /*0d70*/  LDG.E R0, desc[UR12][R14.64] ;  /* 0x0000000c0e007981 */ /* 0x000ea2000c1e1900 */
[----:B------:R-:W-:Y:S01]  /*0d80*/  IMAD R3, R27, UR10, R2 ;  /* 0x0000000a1b037c24 */ /* 0x000fe2000f8e0202 */
[----:B------:R-:W-:-:S05]  /*0d90*/  IADD3.X R13, PT, PT, RZ, R13, RZ, P0, !PT ;  /* 0x0000000dff0d7210 */ /* 0x000fca00007fe4ff */
[----:B------:R-:W3:Y:S01]  /*0da0*/  LDG.E R8, desc[UR12][R12.64] ;  /* 0x0000000c0c087981 */ /* 0x000ee2000c1e1900 */
[----:B0-----:R-:W-:-:S05]  /*0db0*/  IMAD.WIDE R24, R3, 0x4, R24 ;  /* 0x0000000403187825 */ /* 0x001fca00078e0218 */
[----:B------:R-:W3:Y:S01]  /*0dc0*/  LDG.E R3, desc[UR12][R24.64] ;  /* 0x0000000c18037981 */ /* 0x000ee2000c1e1900 */
[----:B------:R-:W-:Y:S01]  /*0dd0*/  BSSY.RECONVERGENT B1, `(.L_x_347) ;  /* 0x000000d000017945 */ /* 0x000fe20003800200 */
[----:B--2---:R-:W0:Y:S01]  /*0de0*/  MUFU.RCP R31, R0 ;  /* 0x00000000001f7308 */ /* 0x004e220000001000 */
[----:B---3--:R-:W-:Y:S01]  /*0df0*/  FMUL R3, R3, -R8 ;  /* 0x8000000803037220 */ /* 0x008fe20000400000 */
[----:B0-----:R-:W-:-:S06]  /*0e00*/  FFMA R26, -R0, R31, 1 ;  /* 0x3f800000001a7423 */ /* 0x001fcc000000011f */
[----:B------:R-:W0:Y:S01]  /*0e10*/  FCHK P0, R3, R0 ;  /* 0x0000000003007302 */ /* 0x000e220000000000 */
[----:B------:R-:W-:-:S04]  /*0e20*/  FFMA R26, R31, R26, R31 ;  /* 0x0000001a1f1a7223 */ /* 0x000fc8000000001f */
[----:B-1----:R-:W-:-:S04]  /*0e30*/  FFMA R29, R3, R26, RZ ;  /* 0x0000001a031d7223 */ /* 0x002fc800000000ff */
[----:B------:R-:W-:-:S04]  /*0e40*/  FFMA R8, -R0, R29, R3 ;  /* 0x0000001d00087223 */ /* 0x000fc80000000103 */
[----:B------:R-:W-:Y:S01]  /*0e50*/  FFMA R29, R26, R8, R29 ;  /* 0x000000081a1d7223 */ /* 0x000fe2000000001d */
[----:B0-----:R-:W-:Y:S06]  /*0e60*/  @!P0 BRA `(.L_x_348) ;  /* 0x00000000000c8947 */ /* 0x001fec0003800000 */
[----:B------:R-:W-:-:S07]  /*0e70*/  MOV R8, 0xe90 ;  /* 0x00000e9000087802 */ /* 0x000fce0000000f00 */
[----:B------:R-:W-:Y:S05]  /*0e80*/  CALL.REL.NOINC `($__internal_6_$__cuda_sm3x_div_rn_noftz_f32_slowpath) ;  /* 0x0000000000a07944 */ /* 0x000fea0003c00000 */
[----:B------:R-:W-:-:S07]  /*0e90*/  IMAD.MOV.U32 R29, RZ, RZ, R0 ;  /* 0x000000ffff1d7224 */ /* 0x000fce00078e0000 */
.L_x_348:
[----:B------:R-:W-:Y:S05]  /*0ea0*/  BSYNC.RECONVERGENT B1 ;  /* 0x0000000000017941 */ /* 0x000fea0003800200 */
.L_x_347:
        /* <DEDUP_REMOVED lines=25> */
.L_x_350:
[----:B------:R-:W-:Y:S05]  /*1040*/  BSYNC.RECONVERGENT B1 ;  /* 0x0000000000017941 */ /* 0x000fea0003800200 */
.L_x_349:
[----:B------:R-:W-:Y:S01]  /*1050*/  IADD3 R12, P0, PT, R22, UR11, RZ ;  /* 0x0000000b160c7c10 */ /* 0x000fe2000ff1e0ff */
[----:B------:R-:W-:-:S03]  /*1060*/  VIADD R27, R27, UR6 ;  /* 0x000000061b1b7c36 */ /* 0x000fc60008000000 */
[----:B------:R-:W-:Y:S02]  /*1070*/  IADD3.X R13, PT, PT, RZ, R23, RZ, P0, !PT ;  /* 0x00000017ff0d7210 */ /* 0x000fe400007fe4ff */
[----:B------:R-:W-:-:S03]  /*1080*/  ISETP.GT.AND P0, PT, R27, UR14, PT ;  /* 0x0000000e1b007c0c */ /* 0x000fc6000bf04270 */
[----:B------:R3:W-:Y:S10]  /*1090*/  STG.E desc[UR12][R12.64], R29 ;  /* 0x0000001d0c007986 */ /* 0x0007f4000c10190c */
[----:B------:R-:W-:Y:S05]  /*10a0*/  @!P0 BRA `(.L_x_351) ;  /* 0xfffffff800508947 */ /* 0x000fea000383ffff */
.L_x_334:
[----:B------:R-:W-:Y:S05]  /*10b0*/  BSYNC.RECONVERGENT B0 ;  /* 0x0000000000007941 */ /* 0x000fea0003800200 */
.L_x_333:
[----:B------:R-:W4:Y:S01]  /*10c0*/  LDCU UR8, c[0x0][0x380] ;  /* 0x00007000ff0877ac */ /* 0x000f220008000800 */
[----:B------:R-:W-:-:S04]  /*10d0*/  IADD3 R6, PT, PT, R6, UR4, RZ ;  /* 0x0000000406067c10 */ /* 0x000fc8000fffe0ff */
[----:B----4-:R-:W-:-:S13]  /*10e0*/  ISETP.GT.AND P0, PT, R6, UR8, PT ;  /* 0x0000000806007c0c */ /* 0x010fda000bf04270 */
[----:B------:R-:W-:Y:S05]  /*10f0*/  @!P0 BRA `(.L_x_352) ;  /* 0xfffffff000c48947 */ /* 0x000fea000383ffff */
[----:B------:R-:W-:Y:S05]  /*1100*/  EXIT ;  /* 0x000000000000794d */ /* 0x000fea0003800000 */
        .weak           $__internal_6_$__cuda_sm3x_div_rn_noftz_f32_slowpath
        .type           $__internal_6_$__cuda_sm3x_div_rn_noftz_f32_slowpath,@function
        .size           $__internal_6_$__cuda_sm3x_div_rn_noftz_f32_slowpath,(.L_x_677 - $__internal_6_$__cuda_sm3x_div_rn_noftz_f32_slowpath)
$__internal_6_$__cuda_sm3x_div_rn_noftz_f32_slowpath:
[----:B------:R-:W-:Y:S01]  /*1110*/  SHF.R.U32.HI R24, RZ, 0x17, R0 ;  /* 0x00000017ff187819 */ /* 0x000fe20000011600 */
[----:B------:R-:W-:Y:S01]  /*1120*/  BSSY.RECONVERGENT B3, `(.L_x_353) ;  /* 0x0000062000037945 */ /* 0x000fe20003800200 */
[----:B------:R-:W-:Y:S02]  /*1130*/  SHF.R.U32.HI R26, RZ, 0x17, R3 ;  /* 0x00000017ff1a7819 */ /* 0x000fe40000011603 */
[----:B------:R-:W-:Y:S02]  /*1140*/  LOP3.LUT R24, R24, 0xff, RZ, 0xc0, !PT ;  /* 0x000000ff18187812 */ /* 0x000fe400078ec0ff */
[----:B------:R-:W-:-:S03]  /*1150*/  LOP3.LUT R26, R26, 0xff, RZ, 0xc0, !PT ;  /* 0x000000ff1a1a7812 */ /* 0x000fc600078ec0ff */
[----:B------:R-:W-:Y:S01]  /*1160*/  VIADD R28, R24, 0xffffffff ;  /* 0xffffffff181c7836 */ /* 0x000fe20000000000 */
[----:B------:R-:W-:-:S04]  /*1170*/  IADD3 R29, PT, PT, R26, -0x1, RZ ;  /* 0xffffffff1a1d7810 */ /* 0x000fc80007ffe0ff */
        /* <DEDUP_REMOVED lines=25> */
[----:B------:R-:W-:Y:S02]  /*1310*/  @!P1 FFMA R0, R0, 1.84467440737095516160e+19, RZ ;  /* 0x5f80000000009823 */ /* 0x000fe400000000ff */
[----:B------:R-:W-:-:S07]  /*1320*/  @!P1 IADD3 R25, PT, PT, R25, 0x40, RZ ;  /* 0x0000004019199810 */ /* 0x000fce0007ffe0ff */
.L_x_354:
[----:B------:R-:W-:Y:S01]  /*1330*/  LEA R29, R24, 0xc0800000, 0x17 ;  /* 0xc0800000181d7811 */ /* 0x000fe200078eb8ff */
[----:B------:R-:W-:Y:S01]  /*1340*/  BSSY.RECONVERGENT B4, `(.L_x_359) ;  /* 0x0000036000047945 */ /* 0x000fe20003800200 */
[----:B------:R-:W-:-:S03]  /*1350*/  IADD3 R26, PT, PT, R26, -0x7f, RZ ;  /* 0xffffff811a1a7810 */ /* 0x000fc60007ffe0ff */
        /* <DEDUP_REMOVED lines=33> */
[----:B------:R-:W-:Y:S01]  /*1570*/  ISETP.NE.AND P1, PT, R3, RZ, PT ;  /* 0x000000ff0300720c */ /* 0x000fe20003f25270 */
[----:B------:R-:W-:Y:S01]  /*1580*/  IMAD.MOV R3, RZ, RZ, -R3 ;  /* 0x000000ffff037224 */ /* 0x000fe200078e0a03 */
[----:B------:R-:W-:-:S02]  /*1590*/  SHF.L.U32 R26, R29, R26, RZ ;  /* 0x0000001a1d1a7219 */ /* 0x000fc400000006ff */
[----:B------:R-:W-:Y:S02]  /*15a0*/  FSETP.NEU.FTZ.AND P0, PT, R25, R28, PT ;  /* 0x0000001c1900720b */ /* 0x000fe40003f1d000 */
[----:B------:R-:W-:Y:S02]  /*15b0*/  SEL R24, R3, RZ, P3 ;  /* 0x000000ff03187207 */ /* 0x000fe40001800000 */
[----:B------:R-:W-:Y:S02]  /*15c0*/  ISETP.NE.AND P1, PT, R26, RZ, P1 ;  /* 0x000000ff1a00720c */ /* 0x000fe40000f25270 */
[----:B------:R-:W-:Y:S02]  /*15d0*/  SHF.R.U32.HI R26, RZ, R24, R29 ;  /* 0x00000018ff1a7219 */ /* 0x000fe4000001161d */
[----:B------:R-:W-:Y:S02]  /*15e0*/  PLOP3.LUT P0, PT, P0, P1, PT, 0xf8, 0x8f ;  /* 0x00000000008f781c */ /* 0x000fe40000703f70 */
[----:B------:R-:W-:-:S02]  /*15f0*/  SHF.R.U32.HI R24, RZ, 0x1, R26 ;  /* 0x00000001ff187819 */ /* 0x000fc4000001161a */
[----:B------:R-:W-:-:S04]  /*1600*/  SEL R3, RZ, 0x1, !P0 ;  /* 0x00000001ff037807 */ /* 0x000fc80004000000 */
[----:B------:R-:W-:-:S04]  /*1610*/  LOP3.LUT R3, R3, 0x1, R24, 0xf8, !PT ;  /* 0x0000000103037812 */ /* 0x000fc800078ef818 */
[----:B------:R-:W-:-:S04]  /*1620*/  LOP3.LUT R3, R3, R26, RZ, 0xc0, !PT ;  /* 0x0000001a03037212 */ /* 0x000fc800078ec0ff */
[----:B------:R-:W-:-:S04]  /*1630*/  IADD3 R3, PT, PT, R24, R3, RZ ;  /* 0x0000000318037210 */ /* 0x000fc80007ffe0ff */
[----:B------:R-:W-:Y:S01]  /*1640*/  LOP3.LUT R0, R3, R0, RZ, 0xfc, !PT ;  /* 0x0000000003007212 */ /* 0x000fe200078efcff */
[----:B------:R-:W-:Y:S06]  /*1650*/  BRA `(.L_x_362) ;  /* 0x0000000000107947 */ /* 0x000fec0003800000 */
.L_x_361:
[----:B------:R-:W-:-:S04]  /*1660*/  LOP3.LUT R0, R0, 0x80000000, RZ, 0xc0, !PT ;  /* 0x8000000000007812 */ /* 0x000fc800078ec0ff */
[----:B------:R-:W-:Y:S01]  /*1670*/  LOP3.LUT R0, R0, 0x7f800000, RZ, 0xfc, !PT ;  /* 0x7f80000000007812 */ /* 0x000fe200078efcff */
[----:B------:R-:W-:Y:S06]  /*1680*/  BRA `(.L_x_362) ;  /* 0x0000000000047947 */ /* 0x000fec0003800000 */
.L_x_360:
[----:B------:R-:W-:-:S07]  /*1690*/  IMAD R0, R25, 0x800000, R0 ;  /* 0x0080000019007824 */ /* 0x000fce00078e0200 */
.L_x_362:
[----:B------:R-:W-:Y:S05]  /*16a0*/  BSYNC.RECONVERGENT B4 ;  /* 0x0000000000047941 */ /* 0x000fea0003800200 */
.L_x_359:
[----:B------:R-:W-:Y:S05]  /*16b0*/  BRA `(.L_x_363) ;  /* 0x0000000000207947 */ /* 0x000fea0003800000 */
.L_x_358:
[----:B------:R-:W-:-:S04]  /*16c0*/  LOP3.LUT R0, R0, 0x80000000, R3, 0x48, !PT ;  /* 0x8000000000007812 */ /* 0x000fc800078e4803 */
[----:B------:R-:W-:Y:S01]  /*16d0*/  LOP3.LUT R0, R0, 0x7f800000, RZ, 0xfc, !PT ;  /* 0x7f80000000007812 */ /* 0x000fe200078efcff */
[----:B------:R-:W-:Y:S06]  /*16e0*/  BRA `(.L_x_363) ;  /* 0x0000000000147947 */ /* 0x000fec0003800000 */
.L_x_357:
[----:B------:R-:W-:Y:S01]  /*16f0*/  LOP3.LUT R0, R0, 0x80000000, R3, 0x48, !PT ;  /* 0x8000000000007812 */ /* 0x000fe200078e4803 */
[----:B------:R-:W-:Y:S06]  /*1700*/  BRA `(.L_x_363) ;  /* 0x00000000000c7947 */ /* 0x000fec0003800000 */
.L_x_356:
[----:B------:R-:W0:Y:S01]  /*1710*/  MUFU.RSQ R0, -QNAN ;  /* 0xffc0000000007908 */ /* 0x000e220000001400 */
[----:B------:R-:W-:Y:S05]  /*1720*/  BRA `(.L_x_363) ;  /* 0x0000000000047947 */ /* 0x000fea0003800000 */
.L_x_355:
[----:B------:R-:W-:-:S07]  /*1730*/  FADD.FTZ R0, R3, R0 ;  /* 0x0000000003007221 */ /* 0x000fce0000010000 */
.L_x_363:
[----:B------:R-:W-:Y:S05]  /*1740*/  BSYNC.RECONVERGENT B3 ;  /* 0x0000000000037941 */ /* 0x000fea0003800200 */
.L_x_353:
[----:B------:R-:W-:Y:S01]  /*1750*/  HFMA2 R25, -RZ, RZ, 0, 0 ;  /* 0x00000000ff197431 */ /* 0x000fe200000001ff */
[----:B------:R-:W-:-:S04]  /*1760*/  MOV R24, R8 ;  /* 0x0000000800187202 */ /* 0x000fc80000000f00 */
[----:B0-----:R-:W-:Y:S05]  /*1770*/  RET.REL.NODEC R24 `(_Z34polynomial_derivative_matrices_hatiPKfS0_Pf) ;  /* 0xffffffe818207950 */ /* 0x001fea0003c3ffff */
.L_x_364:
        /* <DEDUP_REMOVED lines=16> */
.L_x_677:


//--------------------- .text._Z39polynomial_derivative_matrices_diagonaliPf --------------------------
	.section	.text._Z39polynomial_derivative_matrices_diagonaliPf,"ax",@progbits
	.align	128
        .global         _Z39polynomial_derivative_matrices_diagonaliPf
        .type           _Z39polynomial_derivative_matrices_diagonaliPf,@function
        .size           _Z39polynomial_derivative_matrices_diagonaliPf,(.L_x_698 - _Z39polynomial_derivative_matrices_diagonaliPf)
        .other          _Z39polynomial_derivative_matrices_diagonaliPf,@"STO_CUDA_ENTRY STV_DEFAULT"
_Z39polynomial_derivative_matrices_diagonaliPf:
.text._Z39polynomial_derivative_matrices_diagonaliPf:
        /* <DEDUP_REMOVED lines=8> */
[----:B-1----:R-:W-:-:S13]  /*0080*/  ISETP.GT.AND P0, PT, R7, UR6, PT ;  /* 0x0000000607007c0c */ /* 0x002fda000bf04270 */
[----:B------:R-:W-:Y:S05]  /*0090*/  @P0 EXIT ;  /* 0x000000000000094d */ /* 0x000fea0003800000 */
[----:B------:R-:W0:Y:S01]  /*00a0*/  LDCU.64 UR8, c[0x0][0x388] ;  /* 0x00007100ff0877ac */ /* 0x000e220008000a00 */
[----:B------:R-:W-:Y:S02]  /*00b0*/  IMAD.MOV.U32 R9, RZ, RZ, RZ ;  /* 0x000000ffff097224 */ /* 0x000fe400078e00ff */
[----:B------:R-:W-:Y:S01]  /*00c0*/  VIADD R6, R7, 0xffffffff ;  /* 0xffffffff07067836 */ /* 0x000fe20000000000 */
[----:B------:R-:W-:Y:S02]  /*00d0*/  UIADD3 UR4, UPT, UPT, UR6, UR6, URZ ;  /* 0x0000000606047290 */ /* 0x000fe4000fffe0ff */
[----:B------:R-:W-:Y:S01]  /*00e0*/  UIMAD UR5, UR6, UR6, UR6 ;  /* 0x00000006060572a4 */ /* 0x000fe2000f8e0206 */
[----:B------:R-:W1:Y:S03]  /*00f0*/  LDCU.64 UR10, c[0x0][0x358] ;  /* 0x00006b00ff0a77ac */ /* 0x000e660008000a00 */
[----:B------:R-:W-:Y:S01]  /*0100*/  UIMAD UR4, UR4, UR5, UR5 ;  /* 0x00000005040472a4 */ /* 0x000fe2000f8e0205 */
[----:B------:R-:W2:Y:S01]  /*0110*/  LDCU.64 UR12, c[0x0][0x388] ;  /* 0x00007100ff0c77ac */ /* 0x000ea20008000a00 */
[----:B0-----:R-:W-:-:S02]  /*0120*/  UIADD3 UR7, UP0, UPT, UR8, 0x8, URZ ;  /* 0x0000000808077890 */ /* 0x001fc4000ff1e0ff */
[----:B------:R-:W-:Y:S02]  /*0130*/  UIMAD.WIDE UR4, UR4, 0x2aaaaaab, URZ ;  /* 0x2aaaaaab040478a5 */ /* 0x000fe4000f8e02ff */
[----:B------:R-:W-:Y:S02]  /*0140*/  UIADD3.X UR8, UPT, UPT, URZ, UR9, URZ, UP0, !UPT ;  /* 0x00000009ff087290 */ /* 0x000fe400087fe4ff */
[----:B------:R-:W-:Y:S02]  /*0150*/  UIADD3 UR6, UPT, UPT, UR6, 0x2, URZ ;  /* 0x0000000206067890 */ /* 0x000fe4000fffe0ff */
[----:B-1----:R-:W-:-:S12]  /*0160*/  ULEA.HI UR5, UR5, UR5, URZ, 0x1 ;  /* 0x0000000505057291 */ /* 0x002fd8000f8f08ff */
.L_x_373:
[----:B01234-:R-:W0:Y:S01]  /*0170*/  LDC.64 R2, c[0x0][0x388] ;  /* 0x0000e200ff027b82 */ /* 0x01fe220000000a00 */
[C---:B------:R-:W-:Y:S01]  /*0180*/  IMAD R8, R7.reuse, UR6, RZ ;  /* 0x0000000607087c24 */ /* 0x040fe2000f8e02ff */
[----:B------:R-:W-:Y:S01]  /*0190*/  ISETP.GE.AND P0, PT, R7, 0x1, PT ;  /* 0x000000010700780c */ /* 0x000fe20003f06270 */
[----:B------:R-:W-:Y:S01]  /*01a0*/  BSSY.RECONVERGENT B0, `(.L_x_365) ;  /* 0x0000037000007945 */ /* 0x000fe20003800200 */
[----:B------:R-:W-:Y:S02]  /*01b0*/  IMAD.MOV.U32 R11, RZ, RZ, RZ ;  /* 0x000000ffff0b7224 */ /* 0x000fe400078e00ff */
[----:B------:R-:W-:-:S05]  /*01c0*/  IADD3 R5, PT, PT, R8, UR5, RZ ;  /* 0x0000000508057c10 */ /* 0x000fca000fffe0ff */
[----:B0-----:R-:W-:-:S05]  /*01d0*/  IMAD.WIDE R2, R5, 0x4, R2 ;  /* 0x0000000405027825 */ /* 0x001fca00078e0202 */
[----:B------:R0:W-:Y:S01]  /*01e0*/  STG.E desc[UR10][R2.64], RZ ;  /* 0x000000ff02007986 */ /* 0x0001e2000c10190a */
[----:B------:R-:W-:Y:S05]  /*01f0*/  @!P0 BRA `(.L_x_366) ;  /* 0x0000000000c48947 */ /* 0x000fea0003800000 */
[----:B------:R-:W-:Y:S01]  /*0200*/  IMAD R4, R0, R9, R6 ;  /* 0x0000000900047224 */ /* 0x000fe200078e0206 */
[----:B------:R-:W-:Y:S01]  /*0210*/  LOP3.LUT R16, R7, 0x3, RZ, 0xc0, !PT ;  /* 0x0000000307107812 */ /* 0x000fe200078ec0ff */
[----:B------:R-:W-:Y:S01]  /*0220*/  BSSY.RECONVERGENT B1, `(.L_x_367) ;  /* 0x000001d000017945 */ /* 0x000fe20003800200 */
[----:B------:R-:W-:Y:S02]  /*0230*/  IADD3 R21, PT, PT, R8, UR5, -R7 ;  /* 0x0000000508157c10 */ /* 0x000fe4000fffe807 */
[----:B------:R-:W-:Y:S02]  /*0240*/  CS2R R10, SRZ ;  /* 0x00000000000a7805 */ /* 0x000fe4000001ff00 */
[----:B------:R-:W-:Y:S02]  /*0250*/  ISETP.GE.U32.AND P1, PT, R4, 0x3, PT ;  /* 0x000000030400780c */ /* 0x000fe40003f26070 */
[----:B------:R-:W-:-:S11]  /*0260*/  ISETP.NE.AND P0, PT, R16, RZ, PT ;  /* 0x000000ff1000720c */ /* 0x000fd60003f05270 */
[----:B------:R-:W-:Y:S05]  /*0270*/  @!P1 BRA `(.L_x_368) ;  /* 0x00000000005c9947 */ /* 0x000fea0003800000 */
[----:B------:R-:W-:Y:S01]  /*0280*/  LOP3.LUT R10, R7, 0x7ffffffc, RZ, 0xc0, !PT ;  /* 0x7ffffffc070a7812 */ /* 0x000fe200078ec0ff */
[----:B------:R-:W-:Y:S01]  /*0290*/  IMAD.MOV.U32 R11, RZ, RZ, RZ ;  /* 0x000000ffff0b7224 */ /* 0x000fe200078e00ff */
[----:B------:R-:W-:-:S03]  /*02a0*/  MOV R13, R21 ;  /* 0x00000015000d7202 */ /* 0x000fc60000000f00 */
[----:B------:R-:W-:-:S07]  /*02b0*/  IMAD.MOV R12, RZ, RZ, -R10 ;  /* 0x000000ffff0c7224 */ /* 0x000fce00078e0a0a */
.L_x_369:
[----:B------:R-:W-:Y:S01]  /*02c0*/  MOV R4, UR7 ;  /* 0x0000000700047c02 */ /* 0x000fe20008000f00 */
[----:B------:R-:W-:-:S04]  /*02d0*/  IMAD.U32 R5, RZ, RZ, UR8 ;  /* 0x00000008ff057e24 */ /* 0x000fc8000f8e00ff */
[----:B------:R-:W-:-:S05]  /*02e0*/  IMAD.WIDE R4, R13, 0x4, R4 ;  /* 0x000000040d047825 */ /* 0x000fca00078e0204 */
[----:B------:R-:W3:Y:S02]  /*02f0*/  LDG.E R14, desc[UR10][R4.64+-0x8] ;  /* 0xfffff80a040e7981 */ /* 0x000ee4000c1e1900 */
[----:B-1-3--:R-:W-:-:S05]  /*0300*/  FADD R15, -R14, R11 ;  /* 0x0000000b0e0f7221 */ /* 0x00afca0000000100 */
[----:B------:R1:W-:Y:S04]  /*0310*/  STG.E desc[UR10][R2.64], R15 ;  /* 0x0000000f02007986 */ /* 0x0003e8000c10190a */
[----:B------:R-:W3:Y:S02]  /*0320*/  LDG.E R14, desc[UR10][R4.64+-0x4] ;  /* 0xfffffc0a040e7981 */ /* 0x000ee4000c1e1900 */
[----:B---3--:R-:W-:-:S05]  /*0330*/  FADD R17, R15, -R14 ;  /* 0x8000000e0f117221 */ /* 0x008fca0000000000 */
[----:B------:R1:W-:Y:S04]  /*0340*/  STG.E desc[UR10][R2.64], R17 ;  /* 0x0000001102007986 */ /* 0x0003e8000c10190a */
[----:B------:R-:W3:Y:S02]  /*0350*/  LDG.E R14, desc[UR10][R4.64] ;  /* 0x0000000a040e7981 */ /* 0x000ee4000c1e1900 */
[----:B---3--:R-:W-:-:S05]  /*0360*/  FADD R19, R17, -R14 ;  /* 0x8000000e11137221 */ /* 0x008fca0000000000 */
[----:B------:R1:W-:Y:S04]  /*0370*/  STG.E desc[UR10][R2.64], R19 ;  /* 0x0000001302007986 */ /* 0x0003e8000c10190a */
[----:B------:R-:W3:Y:S01]  /*0380*/  LDG.E R14, desc[UR10][R4.64+0x4] ;  /* 0x0000040a040e7981 */ /* 0x000ee2000c1e1900 */
[----:B------:R-:W-:Y:S01]  /*0390*/  IADD3 R12, PT, PT, R12, 0x4, RZ ;  /* 0x000000040c0c7810 */ /* 0x000fe20007ffe0ff */
[----:B------:R-:W-:-:S03]  /*03a0*/  VIADD R13, R13, 0x4 ;  /* 0x000000040d0d7836 */ /* 0x000fc60000000000 */
[----:B------:R-:W-:Y:S01]  /*03b0*/  ISETP.NE.AND P1, PT, R12, RZ, PT ;  /* 0x000000ff0c00720c */ /* 0x000fe20003f25270 */
[----:B---3--:R-:W-:-:S05]  /*03c0*/  FADD R11, R19, -R14 ;  /* 0x8000000e130b7221 */ /* 0x008fca0000000000 */
[----:B------:R1:W-:Y:S07]  /*03d0*/  STG.E desc[UR10][R2.64], R11 ;  /* 0x0000000b02007986 */ /* 0x0003ee000c10190a */
[----:B------:R-:W-:Y:S05]  /*03e0*/  @P1 BRA `(.L_x_369) ;  /* 0xfffffffc00b41947 */ /* 0x000fea000383ffff */
.L_x_368:
[----:B--2---:R-:W-:Y:S05]  /*03f0*/  BSYNC.RECONVERGENT B1 ;  /* 0x0000000000017941 */ /* 0x004fea0003800200 */
.L_x_367:
[----:B------:R-:W-:Y:S05]  /*0400*/  @!P0 BRA `(.L_x_366) ;  /* 0x0000000000408947 */ /* 0x000fea0003800000 */
[----:B------:R-:W2:Y:S01]  /*0410*/  LDC.64 R4, c[0x0][0x388] ;  /* 0x0000e200ff047b82 */ /* 0x000ea20000000a00 */
[----:B------:R-:W-:-:S05]  /*0420*/  IADD3 R13, PT, PT, R21, R10, RZ ;  /* 0x0000000a150d7210 */ /* 0x000fca0007ffe0ff */
[----:B--2---:R-:W-:-:S05]  /*0430*/  IMAD.WIDE R4, R13, 0x4, R4 ;  /* 0x000000040d047825 */ /* 0x004fca00078e0204 */
[----:B------:R-:W1:Y:S01]  /*0440*/  LDG.E R10, desc[UR10][R4.64] ;  /* 0x0000000a040a7981 */ /* 0x000e62000c1e1900 */
[----:B------:R-:W-:Y:S01]  /*0450*/  ISETP.NE.AND P0, PT, R16, 0x1, PT ;  /* 0x000000011000780c */ /* 0x000fe20003f05270 */
[----:B-1----:R-:W-:-:S05]  /*0460*/  FADD R11, R11, -R10 ;  /* 0x8000000a0b0b7221 */ /* 0x002fca0000000000 */
[----:B------:R3:W-:Y:S07]  /*0470*/  STG.E desc[UR10][R2.64], R11 ;  /* 0x0000000b02007986 */ /* 0x0007ee000c10190a */
[----:B------:R-:W-:Y:S05]  /*0480*/  @!P0 BRA `(.L_x_366) ;  /* 0x0000000000208947 */ /* 0x000fea0003800000 */
[----:B------:R-:W3:Y:S01]  /*0490*/  LDG.E R10, desc[UR10][R4.64+0x4] ;  /* 0x0000040a040a7981 */ /* 0x000ee2000c1e1900 */
[----:B------:R-:W-:Y:S01]  /*04a0*/  ISETP.NE.AND P0, PT, R16, 0x2, PT ;  /* 0x000000021000780c */ /* 0x000fe20003f05270 */
[----:B---3--:R-:W-:-:S05]  /*04b0*/  FADD R11, R11, -R10 ;  /* 0x8000000a0b0b7221 */ /* 0x008fca0000000000 */
[----:B------:R4:W-:Y:S07]  /*04c0*/  STG.E desc[UR10][R2.64], R11 ;  /* 0x0000000b02007986 */ /* 0x0009ee000c10190a */
[----:B------:R-:W-:Y:S05]  /*04d0*/  @!P0 BRA `(.L_x_366) ;  /* 0x00000000000c8947 */ /* 0x000fea0003800000 */
[----:B------:R-:W4:Y:S02]  /*04e0*/  LDG.E R4, desc[UR10][R4.64+0x8] ;  /* 0x0000080a04047981 */ /* 0x000f24000c1e1900 */
[----:B----4-:R-:W-:-:S05]  /*04f0*/  FADD R11, R11, -R4 ;  /* 0x800000040b0b7221 */ /* 0x010fca0000000000 */
[----:B------:R1:W-:Y:S02]  /*0500*/  STG.E desc[UR10][R2.64], R11 ;  /* 0x0000000b02007986 */ /* 0x0003e4000c10190a */
.L_x_366:
[----:B--2---:R-:W-:Y:S05]  /*0510*/  BSYNC.RECONVERGENT B0 ;  /* 0x0000000000007941 */ /* 0x004fea0003800200 */
.L_x_365:
[----:B------:R-:W2:Y:S01]  /*0520*/  LDC R12, c[0x0][0x380] ;  /* 0x0000e000ff0c7b82 */ /* 0x000ea20000000800 */
[----:B------:R-:W-:Y:S01]  /*0530*/  BSSY.RECONVERGENT B0, `(.L_x_370) ;  /* 0x0000010000007945 */ /* 0x000fe20003800200 */
[----:B--2---:R-:W-:-:S13]  /*0540*/  ISETP.GE.AND P0, PT, R7, R12, PT ;  /* 0x0000000c0700720c */ /* 0x004fda0003f06270 */
[----:B------:R-:W-:Y:S05]  /*0550*/  @P0 BRA `(.L_x_371) ;  /* 0x0000000000340947 */ /* 0x000fea0003800000 */
[--C-:B-1----:R-:W-:Y:S01]  /*0560*/  IADD3 R15, PT, PT, R8, UR5, -R7.reuse ;  /* 0x00000005080f7c10 */ /* 0x102fe2000fffe807 */
[----:B------:R-:W-:-:S03]  /*0570*/  IMAD.MOV.U32 R8, RZ, RZ, R7 ;  /* 0x000000ffff087224 */ /* 0x000fc600078e0007 */
[----:B------:R-:W-:-:S07]  /*0580*/  SHF.R.S32.HI R13, RZ, 0x1f, R15 ;  /* 0x0000001fff0d7819 */ /* 0x000fce000001140f */
.L_x_372:
[----:B------:R-:W-:-:S04]  /*0590*/  IADD3 R5, P0, PT, R15, R8, RZ ;  /* 0x000000080f057210 */ /* 0x000fc80007f1e0ff */
[----:B------:R-:W-:Y:S02]  /*05a0*/  LEA.HI.X.SX32 R10, R8, R13, 0x1, P0 ;  /* 0x0000000d080a7211 */ /* 0x000fe400000f0eff */
[----:B------:R-:W-:-:S04]  /*05b0*/  LEA R4, P0, R5, UR12, 0x2 ;  /* 0x0000000c05047c11 */ /* 0x000fc8000f8010ff */
[----:B------:R-:W-:-:S05]  /*05c0*/  LEA.HI.X R5, R5, UR13, R10, 0x2, P0 ;  /* 0x0000000d05057c11 */ /* 0x000fca00080f140a */
[----:B------:R-:W3:Y:S01]  /*05d0*/  LDG.E R4, desc[UR10][R4.64+0x4] ;  /* 0x0000040a04047981 */ /* 0x000ee2000c1e1900 */
[----:B------:R-:W-:-:S04]  /*05e0*/  IADD3 R8, PT, PT, R8, 0x1, RZ ;  /* 0x0000000108087810 */ /* 0x000fc80007ffe0ff */
[----:B------:R-:W-:Y:S01]  /*05f0*/  ISETP.GE.AND P0, PT, R8, R12, PT ;  /* 0x0000000c0800720c */ /* 0x000fe20003f06270 */
[----:B--234-:R-:W-:-:S05]  /*0600*/  FADD R11, -R4, R11 ;  /* 0x0000000b040b7221 */ /* 0x01cfca0000000100 */
[----:B------:R2:W-:Y:S07]  /*0610*/  STG.E desc[UR10][R2.64], R11 ;  /* 0x0000000b02007986 */ /* 0x0005ee000c10190a */
[----:B------:R-:W-:Y:S05]  /*0620*/  @!P0 BRA `(.L_x_372) ;  /* 0xfffffffc00d88947 */ /* 0x000fea000383ffff */
.L_x_371:
[----:B------:R-:W-:Y:S05]  /*0630*/  BSYNC.RECONVERGENT B0 ;  /* 0x0000000000007941 */ /* 0x000fea0003800200 */
.L_x_370:
[----:B------:R-:W-:Y:S01]  /*0640*/  IMAD.IADD R7, R0, 0x1, R7 ;  /* 0x0000000100077824 */ /* 0x000fe200078e0207 */
[----:B------:R-:W-:-:S04]  /*0650*/  IADD3 R9, PT, PT, R9, 0x1, RZ ;  /* 0x0000000109097810 */ /* 0x000fc80007ffe0ff */
[----:B------:R-:W-:-:S13]  /*0660*/  ISETP.GT.AND P0, PT, R7, R12, PT ;  /* 0x0000000c0700720c */ /* 0x000fda0003f04270 */
[----:B------:R-:W-:Y:S05]  /*0670*/  @!P0 BRA `(.L_x_373) ;  /* 0xfffffff800bc8947 */ /* 0x000fea000383ffff */
[----:B------:R-:W-:Y:S05]  /*0680*/  EXIT ;  /* 0x000000000000794d */ /* 0x000fea0003800000 */
.L_x_374:
        /* <DEDUP_REMOVED lines=15> */
.L_x_698:


//--------------------- .text._Z30polynomial_derivative_matricesiPKfS0_Pf --------------------------
	.section	.text._Z30polynomial_derivative_matricesiPKfS0_Pf,"ax",@progbits
	.align	128
        .global         _Z30polynomial_derivative_matricesiPKfS0_Pf
        .type           _Z30polynomial_derivative_matricesiPKfS0_Pf,@function
        .size           _Z30polynomial_derivative_matricesiPKfS0_Pf,(.L_x_678 - _Z30polynomial_derivative_matricesiPKfS0_Pf)
        .other          _Z30polynomial_derivative_matricesiPKfS0_Pf,@"STO_CUDA_ENTRY STV_DEFAULT"
_Z30polynomial_derivative_matricesiPKfS0_Pf:
.text._Z30polynomial_derivative_matricesiPKfS0_Pf:
        /* <DEDUP_REMOVED lines=25> */
[----:B------:R-:W-:Y:S01]  /*0190*/  USHF.R.S32.HI UR7, URZ, 0x1, UR5 ;  /* 0x00000001ff077899 */ /* 0x000fe20008011405 */
[----:B------:R-:W-:Y:S01]  /*01a0*/  ISETP.NE.U32.AND P3, PT, RZ, UR6, PT ;  /* 0x00000006ff007c0c */ /* 0x000fe2000bf65070 */
[----:B------:R-:W1:Y:S01]  /*01b0*/  LDCU UR9, c[0x0][0x370] ;  /* 0x00006e00ff0977ac */ /* 0x000e620008000800 */
[C---:B------:R-:W-:Y:S01]  /*01c0*/  VIADDMNMX R3, R16.reuse, 0xffffffff, R3, !PT ;  /* 0xffffffff10037846 */ /* 0x040fe20007800103 */
[----:B------:R-:W-:Y:S01]  /*01d0*/  VIADD R17, R16, UR6 ;  /* 0x0000000610117c36 */ /* 0x000fe20008000000 */
[----:B------:R-:W-:-:S03]  /*01e0*/  USHF.L.U32 UR11, UR6, 0x2, URZ ;  /* 0x00000002060b7899 */ /* 0x000fc600080006ff */
[----:B------:R-:W-:Y:S01]  /*01f0*/  IMAD.IADD R3, R3, 0x1, -R16 ;  /* 0x0000000103037824 */ /* 0x000fe200078e0a10 */
[----:B------:R-:W-:Y:S01]  /*0200*/  UIMAD.WIDE UR4, UR4, 0x2aaaaaab, URZ ;  /* 0x2aaaaaab040478a5 */ /* 0x000fe2000f8e02ff */
[----:B------:R-:W-:Y:S01]  /*0210*/  VIADD R20, R17, UR6 ;  /* 0x0000000611147c36 */ /* 0x000fe20008000000 */
[----:B0-----:R-:W0:Y:S01]  /*0220*/  MUFU.RCP R6, R6 ;  /* 0x0000000600067308 */ /* 0x001e220000001000 */
[----:B------:R-:W2:Y:S01]  /*0230*/  LDCU.64 UR12, c[0x0][0x358] ;  /* 0x00006b00ff0c77ac */ /* 0x000ea20008000a00 */
[----:B------:R-:W-:Y:S01]  /*0240*/  IADD3 R0, PT, PT, R3, 0x1, RZ ;  /* 0x0000000103007810 */ /* 0x000fe20007ffe0ff */
[----:B------:R-:W3:Y:S03]  /*0250*/  LDCU UR14, c[0x0][0x380] ;  /* 0x00007000ff0e77ac */ /* 0x000ee60008000800 */
[----:B------:R-:W-:Y:S01]  /*0260*/  ISETP.NE.AND P0, PT, R0, RZ, PT ;  /* 0x000000ff0000720c */ /* 0x000fe20003f05270 */
[----:B-1----:R-:W-:-:S03]  /*0270*/  UIMAD UR4, UR8, UR9, URZ ;  /* 0x00000009080472a4 */ /* 0x002fc6000f8e02ff */
[----:B------:R-:W-:Y:S01]  /*0280*/  SEL R18, RZ, 0x1, !P0 ;  /* 0x00000001ff127807 */ /* 0x000fe20004000000 */
[----:B------:R-:W-:Y:S01]  /*0290*/  ULEA.HI UR5, UR5, UR5, URZ, 0x1 ;  /* 0x0000000505057291 */ /* 0x000fe2000f8f08ff */
[----:B0-----:R-:W-:-:S07]  /*02a0*/  IADD3 R4, PT, PT, R6, 0xffffffe, RZ ;  /* 0x0ffffffe06047810 */ /* 0x001fce0007ffe0ff */
[----:B------:R-:W-:Y:S01]  /*02b0*/  @!P0 IMAD.MOV R3, RZ, RZ, R0 ;  /* 0x000000ffff038224 */ /* 0x000fe200078e0200 */
[----:B------:R0:W1:Y:S02]  /*02c0*/  F2I.FTZ.U32.TRUNC.NTZ R5, R4 ;  /* 0x0000000400057305 */ /* 0x000064000021f000 */
[----:B0-----:R-:W-:Y:S02]  /*02d0*/  HFMA2 R4, -RZ, RZ, 0, 0 ;  /* 0x00000000ff047431 */ /* 0x001fe400000001ff */
[----:B-1----:R-:W-:-:S04]  /*02e0*/  IMAD R7, R7, R5, RZ ;  /* 0x0000000507077224 */ /* 0x002fc800078e02ff */
[----:B------:R-:W-:Y:S02]  /*02f0*/  IMAD.HI.U32 R6, R5, R7, R4 ;  /* 0x0000000705067227 */ /* 0x000fe400078e0004 */
[----:B------:R-:W0:Y:S04]  /*0300*/  LDC.64 R4, c[0x0][0x388] ;  /* 0x0000e200ff047b82 */ /* 0x000e280000000a00 */
[----:B------:R-:W-:-:S04]  /*0310*/  IMAD.HI.U32 R9, R6, R3, RZ ;  /* 0x0000000306097227 */ /* 0x000fc800078e00ff */
[----:B------:R-:W1:Y:S01]  /*0320*/  LDC.64 R6, c[0x0][0x390] ;  /* 0x0000e400ff067b82 */ /* 0x000e620000000a00 */
[----:B------:R-:W-:-:S05]  /*0330*/  IADD3 R0, PT, PT, -R9, RZ, RZ ;  /* 0x000000ff09007210 */ /* 0x000fca0007ffe1ff */
[----:B------:R-:W-:-:S05]  /*0340*/  IMAD R3, R0, UR6, R3 ;  /* 0x0000000600037c24 */ /* 0x000fca000f8e0203 */
[----:B------:R-:W-:-:S13]  /*0350*/  ISETP.GE.U32.AND P1, PT, R3, UR6, PT ;  /* 0x0000000603007c0c */ /* 0x000fda000bf26070 */
[----:B------:R-:W-:Y:S02]  /*0360*/  @P1 VIADD R3, R3, -UR6 ;  /* 0x8000000603031c36 */ /* 0x000fe40008000000 */
[----:B------:R-:W-:-:S03]  /*0370*/  @P1 VIADD R9, R9, 0x1 ;  /* 0x0000000109091836 */ /* 0x000fc60000000000 */
[----:B------:R-:W-:Y:S02]  /*0380*/  ISETP.GE.U32.AND P2, PT, R3, UR6, PT ;  /* 0x0000000603007c0c */ /* 0x000fe4000bf46070 */
[----:B------:R-:W-:-:S05]  /*0390*/  IADD3 R3, PT, PT, R2, UR7, RZ ;  /* 0x0000000702037c10 */ /* 0x000fca000fffe0ff */
[----:B0-----:R-:W-:-:S04]  /*03a0*/  IMAD.WIDE R4, R3, 0x4, R4 ;  /* 0x0000000403047825 */ /* 0x001fc800078e0204 */
[----:B-1----:R-:W-:Y:S01]  /*03b0*/  IMAD.WIDE R6, R3, 0x4, R6 ;  /* 0x0000000403067825 */ /* 0x002fe200078e0206 */
[----:B------:R-:W-:Y:S02]  /*03c0*/  IADD3 R10, P1, PT, R4, UR11, RZ ;  /* 0x0000000b040a7c10 */ /* 0x000fe4000ff3e0ff */
[----:B------:R-:W-:Y:S02]  /*03d0*/  @P2 IADD3 R9, PT, PT, R9, 0x1, RZ ;  /* 0x0000000109092810 */ /* 0x000fe40007ffe0ff */
[----:B------:R-:W-:Y:S01]  /*03e0*/  @!P3 LOP3.LUT R9, RZ, UR6, RZ, 0x33, !PT ;  /* 0x00000006ff09bc12 */ /* 0x000fe2000f8e33ff */
[----:B------:R-:W-:Y:S01]  /*03f0*/  IMAD.X R11, RZ, RZ, R5, P1 ;  /* 0x000000ffff0b7224 */ /* 0x000fe200008e0605 */
[----:B------:R-:W-:Y:S02]  /*0400*/  IADD3 R8, P0, PT, R6, UR11, RZ ;  /* 0x0000000b06087c10 */ /* 0x000fe4000ff1e0ff */
[----:B------:R-:W-:Y:S02]  /*0410*/  IADD3 R18, PT, PT, R18, R9, RZ ;  /* 0x0000000912127210 */ /* 0x000fe40007ffe0ff */
[----:B--23--:R-:W-:-:S09]  /*0420*/  IADD3.X R9, PT, PT, RZ, R7, RZ, P0, !PT ;  /* 0x00000007ff097210 */ /* 0x00cfd200007fe4ff */
.L_x_406:
[----:B0-----:R-:W0:Y:S01]  /*0430*/  LDCU UR8, c[0x0][0x380] ;  /* 0x00007000ff0877ac */ /* 0x001e220008000800 */
[----:B------:R-:W-:Y:S01]  /*0440*/  BSSY.RECONVERGENT B0, `(.L_x_375) ;  /* 0x00000f4000007945 */ /* 0x000fe20003800200 */
[----:B0-----:R-:W-:-:S13]  /*0450*/  ISETP.GT.AND P0, PT, R2, UR8, PT ;  /* 0x0000000802007c0c */ /* 0x001fda000bf04270 */
[----:B-1234-:R-:W-:Y:S05]  /*0460*/  @P0 BRA `(.L_x_376) ;  /* 0x0000000c00c40947 */ /* 0x01efea0003800000 */
[----:B------:R-:W0:Y:S01]  /*0470*/  LDC.64 R12, c[0x0][0x390] ;  /* 0x0000e400ff0c7b82 */ /* 0x000e220000000a00 */
[----:B------:R-:W-:Y:S01]  /*0480*/  LOP3.LUT R27, R18, 0x3, RZ, 0xc0, !PT ;  /* 0x00000003121b7812 */ /* 0x000fe200078ec0ff */
[----:B------:R-:W-:Y:S01]  /*0490*/  IMAD.U32 R0, RZ, RZ, UR10 ;  /* 0x0000000aff007e24 */ /* 0x000fe2000f8e00ff */
[----:B------:R-:W-:Y:S01]  /*04a0*/  IADD3 R3, PT, PT, R19, UR7, RZ ;  /* 0x0000000713037c10 */ /* 0x000fe2000fffe0ff */
[----:B------:R-:W-:Y:S01]  /*04b0*/  BSSY.RECONVERGENT B3, `(.L_x_377) ;  /* 0x0000064000037945 */ /* 0x000fe20003800200 */
[----:B------:R-:W-:Y:S01]  /*04c0*/  ISETP.NE.AND P0, PT, R27, 0x3, PT ;  /* 0x000000031b00780c */ /* 0x000fe20003f05270 */
[----:B------:R-:W-:Y:S01]  /*04d0*/  IMAD R21, R19, R0, UR5 ;  /* 0x0000000513157e24 */ /* 0x000fe2000f8e0200 */
[----:B------:R-:W-:Y:S01]  /*04e0*/  MOV R22, R2 ;  /* 0x0000000200167202 */ /* 0x000fe20000000f00 */
[----:B------:R-:W1:Y:S01]  /*04f0*/  LDC.64 R14, c[0x0][0x388] ;  /* 0x0000e200ff0e7b82 */ /* 0x000e620000000a00 */
[----:B0-----:R-:W-:-:S04]  /*0500*/  IMAD.WIDE R12, R3, 0x4, R12 ;  /* 0x00000004030c7825 */ /* 0x001fc800078e020c */
[----:B-1----:R-:W-:-:S05]  /*0510*/  IMAD.WIDE R14, R3, 0x4, R14 ;  /* 0x00000004030e7825 */ /* 0x002fca00078e020e */
[----:B------:R-:W-:Y:S05]  /*0520*/  @!P0 BRA `(.L_x_378) ;  /* 0x0000000400708947 */ /* 0x000fea0003800000 */
[----:B------:R-:W-:Y:S01]  /*0530*/  ISETP.NE.AND P0, PT, R19, R2, PT ;  /* 0x000000021300720c */ /* 0x000fe20003f05270 */
[----:B------:R-:W-:-:S12]  /*0540*/  BSSY.RECONVERGENT B4, `(.L_x_379) ;  /* 0x0000019000047945 */ /* 0x000fd80003800200 */
[----:B------:R-:W-:Y:S05]  /*0550*/  @!P0 BRA `(.L_x_380) ;  /* 0x00000000005c8947 */ /* 0x000fea0003800000 */
[----:B------:R-:W2:Y:S04]  /*0560*/  LDG.E R22, desc[UR12][R14.64] ;  /* 0x0000000c0e167981 */ /* 0x000ea8000c1e1900 */
[----:B------:R-:W2:Y:S04]  /*0570*/  LDG.E R23, desc[UR12][R4.64] ;  /* 0x0000000c04177981 */ /* 0x000ea8000c1e1900 */
[----:B------:R-:W3:Y:S04]  /*0580*/  LDG.E R3, desc[UR12][R12.64] ;  /* 0x0000000c0c037981 */ /* 0x000ee8000c1e1900 */
[----:B------:R-:W4:Y:S01]  /*0590*/  LDG.E R0, desc[UR12][R6.64] ;  /* 0x0000000c06007981 */ /* 0x000f22000c1e1900 */
[----:B------:R-:W-:Y:S01]  /*05a0*/  BSSY.RECONVERGENT B5, `(.L_x_381) ;  /* 0x000000e000057945 */ /* 0x000fe20003800200 */
[----:B--2---:R-:W-:-:S04]  /*05b0*/  FADD R22, R22, -R23 ;  /* 0x8000001716167221 */ /* 0x004fc80000000000 */
[----:B---3--:R-:W-:-:S04]  /*05c0*/  FMUL R25, R3, R22 ;  /* 0x0000001603197220 */ /* 0x008fc80000400000 */
[----:B------:R-:W0:Y:S08]  /*05d0*/  MUFU.RCP R3, R25 ;  /* 0x0000001900037308 */ /* 0x000e300000001000 */
[----:B----4-:R-:W1:Y:S01]  /*05e0*/  FCHK P0, R0, R25 ;  /* 0x0000001900007302 */ /* 0x010e620000000000 */
        /* <DEDUP_REMOVED lines=8> */
[----:B------:R-:W-:Y:S05]  /*0670*/  CALL.REL.NOINC `($__internal_7_$__cuda_sm3x_div_rn_noftz_f32_slowpath) ;  /* 0x0000000c00587944 */ /* 0x000fea0003c00000 */
.L_x_382:
[----:B------:R-:W-:Y:S05]  /*0680*/  BSYNC.RECONVERGENT B5 ;  /* 0x0000000000057941 */ /* 0x000fea0003800200 */
.L_x_381:
[----:B------:R-:W0:Y:S01]  /*0690*/  LDC.64 R22, c[0x0][0x398] ;  /* 0x0000e600ff167b82 */ /* 0x000e220000000a00 */
[----:B------:R-:W-:-:S05]  /*06a0*/  IADD3 R25, PT, PT, R2, R21, RZ ;  /* 0x0000001502197210 */ /* 0x000fca0007ffe0ff */
[----:B0-----:R-:W-:-:S05]  /*06b0*/  IMAD.WIDE R22, R25, 0x4, R22 ;  /* 0x0000000419167825 */ /* 0x001fca00078e0216 */
[----:B------:R0:W-:Y:S02]  /*06c0*/  STG.E desc[UR12][R22.64], R3 ;  /* 0x0000000316007986 */ /* 0x0001e4000c10190c */
.L_x_380:
[----:B------:R-:W-:Y:S05]  /*06d0*/  BSYNC.RECONVERGENT B4 ;  /* 0x0000000000047941 */ /* 0x000fea0003800200 */
.L_x_379:
[----:B------:R-:W-:Y:S01]  /*06e0*/  ISETP.NE.AND P0, PT, R27, RZ, PT ;  /* 0x000000ff1b00720c */ /* 0x000fe20003f05270 */
[----:B0-----:R-:W-:-:S12]  /*06f0*/  IMAD.MOV.U32 R22, RZ, RZ, R16 ;  /* 0x000000ffff167224 */ /* 0x001fd800078e0010 */
        /* <DEDUP_REMOVED lines=21> */
[----:B------:R-:W-:Y:S05]  /*0850*/  CALL.REL.NOINC `($__internal_7_$__cuda_sm3x_div_rn_noftz_f32_slowpath) ;  /* 0x0000000800e07944 */ /* 0x000fea0003c00000 */
.L_x_386:
[----:B------:R-:W-:Y:S05]  /*0860*/  BSYNC.RECONVERGENT B5 ;  /* 0x0000000000057941 */ /* 0x000fea0003800200 */
.L_x_385:
[----:B------:R-:W0:Y:S01]  /*0870*/  LDC.64 R22, c[0x0][0x398] ;  /* 0x0000e600ff167b82 */ /* 0x000e220000000a00 */
[----:B------:R-:W-:-:S04]  /*0880*/  IMAD.IADD R25, R16, 0x1, R21 ;  /* 0x0000000110197824 */ /* 0x000fc800078e0215 */
[----:B0-----:R-:W-:-:S05]  /*0890*/  IMAD.WIDE R22, R25, 0x4, R22 ;  /* 0x0000000419167825 */ /* 0x001fca00078e0216 */
[----:B------:R0:W-:Y:S02]  /*08a0*/  STG.E desc[UR12][R22.64], R3 ;  /* 0x0000000316007986 */ /* 0x0001e4000c10190c */
.L_x_384:
[----:B------:R-:W-:Y:S05]  /*08b0*/  BSYNC.RECONVERGENT B4 ;  /* 0x0000000000047941 */ /* 0x000fea0003800200 */
.L_x_383:
[----:B------:R-:W-:Y:S02]  /*08c0*/  ISETP.NE.AND P0, PT, R27, 0x1, PT ;  /* 0x000000011b00780c */ /* 0x000fe40003f05270 */
[----:B0-----:R-:W-:-:S11]  /*08d0*/  MOV R22, R17 ;  /* 0x0000001100167202 */ /* 0x001fd60000000f00 */
[----:B------:R-:W-:Y:S05]  /*08e0*/  @!P0 BRA `(.L_x_378) ;  /* 0x0000000000808947 */ /* 0x000fea0003800000 */
[----:B------:R-:W-:Y:S01]  /*08f0*/  ISETP.NE.AND P0, PT, R19, R17, PT ;  /* 0x000000111300720c */ /* 0x000fe20003f05270 */
[----:B------:R-:W-:-:S12]  /*0900*/  IMAD.MOV.U32 R22, RZ, RZ, R20 ;  /* 0x000000ffff167224 */ /* 0x000fd800078e0014 */
[----:B------:R-:W-:Y:S05]  /*0910*/  @!P0 BRA `(.L_x_378) ;  /* 0x0000000000748947 */ /* 0x000fea0003800000 */
[----:B------:R-:W-:Y:S01]  /*0920*/  USHF.L.U32 UR8, UR6, 0x2, URZ ;  /* 0x0000000206087899 */ /* 0x000fe200080006ff */
[----:B------:R-:W2:Y:S04]  /*0930*/  LDG.E R26, desc[UR12][R14.64] ;  /* 0x0000000c0e1a7981 */ /* 0x000ea8000c1e1900 */
[----:B------:R-:W3:Y:S01]  /*0940*/  LDG.E R3, desc[UR12][R12.64] ;  /* 0x0000000c0c037981 */ /* 0x000ee2000c1e1900 */
[----:B------:R-:W-:-:S04]  /*0950*/  IADD3 R24, P0, PT, R10, UR8, RZ ;  /* 0x000000080a187c10 */ /* 0x000fc8000ff1e0ff */
[----:B------:R-:W-:-:S06]  /*0960*/  IADD3.X R25, PT, PT, RZ, R11, RZ, P0, !PT ;  /* 0x0000000bff197210 */ /* 0x000fcc00007fe4ff */
[----:B------:R-:W2:Y:S01]  /*0970*/  LDG.E R25, desc[UR12][R24.64] ;  /* 0x0000000c18197981 */ /* 0x000ea2000c1e1900 */
[----:B------:R-:W-:-:S05]  /*0980*/  IADD3 R22, P0, PT, R8, UR8, RZ ;  /* 0x0000000808167c10 */ /* 0x000fca000ff1e0ff */
[----:B------:R-:W-:-:S05]  /*0990*/  IMAD.X R23, RZ, RZ, R9, P0 ;  /* 0x000000ffff177224 */ /* 0x000fca00000e0609 */
        /* <DEDUP_REMOVED lines=15> */
.L_x_388:
[----:B------:R-:W-:Y:S05]  /*0a90*/  BSYNC.RECONVERGENT B4 ;  /* 0x0000000000047941 */ /* 0x000fea0003800200 */
.L_x_387:
[----:B------:R-:W0:Y:S01]  /*0aa0*/  LDC.64 R24, c[0x0][0x398] ;  /* 0x0000e600ff187b82 */ /* 0x000e220000000a00 */
[----:B------:R-:W-:Y:S01]  /*0ab0*/  IMAD.IADD R23, R17, 0x1, R21 ;  /* 0x0000000111177824 */ /* 0x000fe200078e0215 */
[----:B------:R-:W-:-:S03]  /*0ac0*/  MOV R22, R20 ;  /* 0x0000001400167202 */ /* 0x000fc60000000f00 */
[----:B0-----:R-:W-:-:S05]  /*0ad0*/  IMAD.WIDE R24, R23, 0x4, R24 ;  /* 0x0000000417187825 */ /* 0x001fca00078e0218 */
[----:B------:R0:W-:Y:S02]  /*0ae0*/  STG.E desc[UR12][R24.64], R3 ;  /* 0x0000000318007986 */ /* 0x0001e4000c10190c */
.L_x_378:
[----:B------:R-:W-:Y:S05]  /*0af0*/  BSYNC.RECONVERGENT B3 ;  /* 0x0000000000037941 */ /* 0x000fea0003800200 */
.L_x_377:
[----:B------:R-:W-:-:S13]  /*0b00*/  ISETP.GE.U32.AND P0, PT, R18, 0x3, PT ;  /* 0x000000031200780c */ /* 0x000fda0003f06070 */
[----:B------:R-:W-:Y:S05]  /*0b10*/  @!P0 BRA `(.L_x_376) ;  /* 0x0000000800188947 */ /* 0x000fea0003800000 */
.L_x_405:
[----:B------:R-:W-:Y:S01]  /*0b20*/  ISETP.NE.AND P0, PT, R19, R22, PT ;  /* 0x000000161300720c */ /* 0x000fe20003f05270 */
[----:B------:R-:W-:-:S12]  /*0b30*/  BSSY.RECONVERGENT B3, `(.L_x_389) ;  /* 0x000001e000037945 */ /* 0x000fd80003800200 */
[----:B-1234-:R-:W-:Y:S05]  /*0b40*/  @!P0 BRA `(.L_x_390) ;  /* 0x0000000000708947 */ /* 0x01efea0003800000 */
[----:B------:R-:W1:Y:S01]  /*0b50*/  LDC.64 R26, c[0x0][0x388] ;  /* 0x0000e200ff1a7b82 */ /* 0x000e620000000a00 */
[----:B0-----:R-:W-:Y:S01]  /*0b60*/  VIADD R3, R22, UR7 ;  /* 0x0000000716037c36 */ /* 0x001fe20008000000 */
[----:B------:R-:W2:Y:S04]  /*0b70*/  LDG.E R28, desc[UR12][R14.64] ;  /* 0x0000000c0e1c7981 */ /* 0x000ea8000c1e1900 */
[----:B------:R-:W3:Y:S02]  /*0b80*/  LDG.E R23, desc[UR12][R12.64] ;  /* 0x0000000c0c177981 */ /* 0x000ee4000c1e1900 */
[----:B------:R-:W0:Y:S01]  /*0b90*/  LDC.64 R24, c[0x0][0x390] ;  /* 0x0000e400ff187b82 */ /* 0x000e220000000a00 */
[----:B-1----:R-:W-:-:S06]  /*0ba0*/  IMAD.WIDE R26, R3, 0x4, R26 ;  /* 0x00000004031a7825 */ /* 0x002fcc00078e021a */
[----:B------:R-:W2:Y:S01]  /*0bb0*/  LDG.E R27, desc[UR12][R26.64] ;  /* 0x0000000c1a1b7981 */ /* 0x000ea2000c1e1900 */
[----:B0-----:R-:W-:-:S05]  /*0bc0*/  IMAD.WIDE R24, R3, 0x4, R24 ;  /* 0x0000000403187825 */ /* 0x001fca00078e0218 */
        /* <DEDUP_REMOVED lines=15> */
.L_x_392:
[----:B------:R-:W-:Y:S05]  /*0cc0*/  BSYNC.RECONVERGENT B4 ;  /* 0x0000000000047941 */ /* 0x000fea0003800200 */
.L_x_391:
[----:B------:R-:W0:Y:S01]  /*0cd0*/  LDC.64 R24, c[0x0][0x398] ;  /* 0x0000e600ff187b82 */ /* 0x000e220000000a00 */
[----:B------:R-:W-:-:S04]  /*0ce0*/  IMAD.IADD R23, R21, 0x1, R22 ;  /* 0x0000000115177824 */ /* 0x000fc800078e0216 */
[----:B0-----:R-:W-:-:S05]  /*0cf0*/  IMAD.WIDE R24, R23, 0x4, R24 ;  /* 0x0000000417187825 */ /* 0x001fca00078e0218 */
[----:B------:R1:W-:Y:S02]  /*0d00*/  STG.E desc[UR12][R24.64], R3 ;  /* 0x0000000318007986 */ /* 0x0003e4000c10190c */
.L_x_390:
[----:B------:R-:W-:Y:S05]  /*0d10*/  BSYNC.RECONVERGENT B3 ;  /* 0x0000000000037941 */ /* 0x000fea0003800200 */
.L_x_389:
[----:B------:R-:W-:Y:S01]  /*0d20*/  IADD3 R22, PT, PT, R22, UR6, RZ ;  /* 0x0000000616167c10 */ /* 0x000fe2000fffe0ff */
[----:B------:R-:W-:Y:S03]  /*0d30*/  BSSY.RECONVERGENT B3, `(.L_x_393) ;  /* 0x000001f000037945 */ /* 0x000fe60003800200 */
[----:B------:R-:W-:-:S13]  /*0d40*/  ISETP.NE.AND P0, PT, R19, R22, PT ;  /* 0x000000161300720c */ /* 0x000fda0003f05270 */
[----:B------:R-:W-:Y:S05]  /*0d50*/  @!P0 BRA `(.L_x_394) ;  /* 0x0000000000708947 */ /* 0x000fea0003800000 */
[----:B------:R-:W2:Y:S01]  /*0d60*/  LDC.64 R26, c[0x0][0x388] ;  /* 0x0000e200ff1a7b82 */ /* 0x000ea20000000a00 */
[----:B01----:R-:W-:Y:S01]  /*0d70*/  VIADD R3, R22, UR7 ;  /* 0x0000000716037c36 */ /* 0x003fe20008000000 */
[----:B------:R-:W3:Y:S04]  /*0d80*/  LDG.E R28, desc[UR12][R14.64] ;  /* 0x0000000c0e1c7981 */ /* 0x000ee8000c1e1900 */
[----:B------:R-:W4:Y:S02]  /*0d90*/  LDG.E R23, desc[UR12][R12.64] ;  /* 0x0000000c0c177981 */ /* 0x000f24000c1e1900 */
[----:B------:R-:W0:Y:S01]  /*0da0*/  LDC.64 R24, c[0x0][0x390] ;  /* 0x0000e400ff187b82 */ /* 0x000e220000000a00 */
[----:B--2---:R-:W-:-:S06]  /*0db0*/  IMAD.WIDE R26, R3, 0x4, R26 ;  /* 0x00000004031a7825 */ /* 0x004fcc00078e021a */
[----:B------:R-:W3:Y:S01]  /*0dc0*/  LDG.E R27, desc[UR12][R26.64] ;  /* 0x0000000c1a1b7981 */ /* 0x000ee2000c1e1900 */
[----:B0-----:R-:W-:-:S05]  /*0dd0*/  IMAD.WIDE R24, R3, 0x4, R24 ;  /* 0x0000000403187825 */ /* 0x001fca00078e0218 */
[----:B------:R-:W2:Y:S01]  /*0de0*/  LDG.E R0, desc[UR12][R24.64] ;  /* 0x0000000c18007981 */ /* 0x000ea2000c1e1900 */
[----:B------:R-:W-:Y:S01]  /*0df0*/  BSSY.RECONVERGENT B4, `(.L_x_395) ;  /* 0x000000e000047945 */ /* 0x000fe20003800200 */
[----:B---3--:R-:W-:-:S04]  /*0e00*/  FADD R28, R28, -R27 ;  /* 0x8000001b1c1c7221 */ /* 0x008fc80000000000 */
[----:B----4-:R-:W-:-:S04]  /*0e10*/  FMUL R29, R23, R28 ;  /* 0x0000001c171d7220 */ /* 0x010fc80000400000 */
[----:B------:R-:W0:Y:S08]  /*0e20*/  MUFU.RCP R3, R29 ;  /* 0x0000001d00037308 */ /* 0x000e300000001000 */
[----:B--2---:R-:W1:Y:S01]  /*0e30*/  FCHK P0, R0, R29 ;  /* 0x0000001d00007302 */ /* 0x004e620000000000 */
        /* <DEDUP_REMOVED lines=9> */
.L_x_396:
[----:B------:R-:W-:Y:S05]  /*0ed0*/  BSYNC.RECONVERGENT B4 ;  /* 0x0000000000047941 */ /* 0x000fea0003800200 */
.L_x_395:
[----:B------:R-:W0:Y:S01]  /*0ee0*/  LDC.64 R24, c[0x0][0x398] ;  /* 0x0000e600ff187b82 */ /* 0x000e220000000a00 */
[----:B------:R-:W-:-:S04]  /*0ef0*/  IMAD.IADD R23, R21, 0x1, R22 ;  /* 0x0000000115177824 */ /* 0x000fc800078e0216 */
[----:B0-----:R-:W-:-:S05]  /*0f00*/  IMAD.WIDE R24, R23, 0x4, R24 ;  /* 0x0000000417187825 */ /* 0x001fca00078e0218 */
[----:B------:R2:W-:Y:S02]  /*0f10*/  STG.E desc[UR12][R24.64], R3 ;  /* 0x0000000318007986 */ /* 0x0005e4000c10190c */
.L_x_394:
[----:B------:R-:W-:Y:S05]  /*0f20*/  BSYNC.RECONVERGENT B3 ;  /* 0x0000000000037941 */ /* 0x000fea0003800200 */
.L_x_393:
[----:B------:R-:W-:Y:S01]  /*0f30*/  IADD3 R22, PT, PT, R22, UR6, RZ ;  /* 0x0000000616167c10 */ /* 0x000fe2000fffe0ff */
[----:B------:R-:W-:Y:S03]  /*0f40*/  BSSY.RECONVERGENT B3, `(.L_x_397) ;  /* 0x000001f000037945 */ /* 0x000fe60003800200 */
[----:B------:R-:W-:-:S13]  /*0f50*/  ISETP.NE.AND P0, PT, R19, R22, PT ;  /* 0x000000161300720c */ /* 0x000fda0003f05270 */
[----:B------:R-:W-:Y:S05]  /*0f60*/  @!P0 BRA `(.L_x_398) ;  /* 0x0000000000708947 */ /* 0x000fea0003800000 */
[----:B------:R-:W3:Y:S01]  /*0f70*/  LDC.64 R26, c[0x0][0x388] ;  /* 0x0000e200ff1a7b82 */ /* 0x000ee20000000a00 */
[----:B012---:R-:W-:Y:S01]  /*0f80*/  VIADD R3, R22, UR7 ;  /* 0x0000000716037c36 */ /* 0x007fe20008000000 */
[----:B------:R-:W2:Y:S04]  /*0f90*/  LDG.E R28, desc[UR12][R14.64] ;  /* 0x0000000c0e1c7981 */ /* 0x000ea8000c1e1900 */
[----:B------:R-:W4:Y:S02]  /*0fa0*/  LDG.E R23, desc[UR12][R12.64] ;  /* 0x0000000c0c177981 */ /* 0x000f24000c1e1900 */
[----:B------:R-:W0:Y:S01]  /*0fb0*/  LDC.64 R24, c[0x0][0x390] ;  /* 0x0000e400ff187b82 */ /* 0x000e220000000a00 */
[----:B---3--:R-:W-:-:S06]  /*0fc0*/  IMAD.WIDE R26, R3, 0x4, R26 ;  /* 0x00000004031a7825 */ /* 0x008fcc00078e021a */
[----:B------:R-:W2:Y:S01]  /*0fd0*/  LDG.E R27, desc[UR12][R26.64] ;  /* 0x0000000c1a1b7981 */ /* 0x000ea2000c1e1900 */
[----:B0-----:R-:W-:-:S05]  /*0fe0*/  IMAD.WIDE R24, R3, 0x4, R24 ;  /* 0x0000000403187825 */ /* 0x001fca00078e0218 */
[----:B------:R-:W3:Y:S01]  /*0ff0*/  LDG.E R0, desc[UR12][R24.64] ;  /* 0x0000000c18007981 */ /* 0x000ee2000c1e1900 */
[----:B------:R-:W-:Y:S01]  /*1000*/  BSSY.RECONVERGENT B4, `(.L_x_399) ;  /* 0x000000e000047945 */ /* 0x000fe20003800200 */
[----:B--2---:R-:W-:-:S04]  /*1010*/  FADD R28, R28, -R27 ;  /* 0x8000001b1c1c7221 */ /* 0x004fc80000000000 */
[----:B----4-:R-:W-:-:S04]  /*1020*/  FMUL R29, R23, R28 ;  /* 0x0000001c171d7220 */ /* 0x010fc80000400000 */
        /* <DEDUP_REMOVED lines=11> */
.L_x_400:
[----:B------:R-:W-:Y:S05]  /*10e0*/  BSYNC.RECONVERGENT B4 ;  /* 0x0000000000047941 */ /* 0x000fea0003800200 */
.L_x_399:
[----:B------:R-:W0:Y:S01]  /*10f0*/  LDC.64 R24, c[0x0][0x398] ;  /* 0x0000e600ff187b82 */ /* 0x000e220000000a00 */
[----:B------:R-:W-:-:S04]  /*1100*/  IMAD.IADD R23, R21, 0x1, R22 ;  /* 0x0000000115177824 */ /* 0x000fc800078e0216 */
[----:B0-----:R-:W-:-:S05]  /*1110*/  IMAD.WIDE R24, R23, 0x4, R24 ;  /* 0x0000000417187825 */ /* 0x001fca00078e0218 */
[----:B------:R3:W-:Y:S02]  /*1120*/  STG.E desc[UR12][R24.64], R3 ;  /* 0x0000000318007986 */ /* 0x0007e4000c10190c */
.L_x_398:
[----:B------:R-:W-:Y:S05]  /*1130*/  BSYNC.RECONVERGENT B3 ;  /* 0x0000000000037941 */ /* 0x000fea0003800200 */
.L_x_397:
[----:B------:R-:W-:Y:S01]  /*1140*/  IADD3 R22, PT, PT, R22, UR6, RZ ;  /* 0x0000000616167c10 */ /* 0x000fe2000fffe0ff */
[----:B------:R-:W-:Y:S03]  /*1150*/  BSSY.RECONVERGENT B3, `(.L_x_401) ;  /* 0x000001f000037945 */ /* 0x000fe60003800200 */
[----:B------:R-:W-:-:S13]  /*1160*/  ISETP.NE.AND P0, PT, R19, R22, PT ;  /* 0x000000161300720c */ /* 0x000fda0003f05270 */
[----:B------:R-:W-:Y:S05]  /*1170*/  @!P0 BRA `(.L_x_402) ;  /* 0x0000000000708947 */ /* 0x000fea0003800000 */
[----:B------:R-:W4:Y:S01]  /*1180*/  LDC.64 R26, c[0x0][0x388] ;  /* 0x0000e200ff1a7b82 */ /* 0x000f220000000a00 */
[----:B0123--:R-:W-:Y:S01]  /*1190*/  IADD3 R3, PT, PT, R22, UR7, RZ ;  /* 0x0000000716037c10 */ /* 0x00ffe2000fffe0ff */
[----:B------:R-:W2:Y:S04]  /*11a0*/  LDG.E R28, desc[UR12][R14.64] ;  /* 0x0000000c0e1c7981 */ /* 0x000ea8000c1e1900 */
[----:B------:R-:W3:Y:S02]  /*11b0*/  LDG.E R23, desc[UR12][R12.64] ;  /* 0x0000000c0c177981 */ /* 0x000ee4000c1e1900 */
[----:B------:R-:W0:Y:S01]  /*11c0*/  LDC.64 R24, c[0x0][0x390] ;  /* 0x0000e400ff187b82 */ /* 0x000e220000000a00 */
[----:B----4-:R-:W-:-:S06]  /*11d0*/  IMAD.WIDE R26, R3, 0x4, R26 ;  /* 0x00000004031a7825 */ /* 0x010fcc00078e021a */
        /* <DEDUP_REMOVED lines=17> */
.L_x_404:
[----:B------:R-:W-:Y:S05]  /*12f0*/  BSYNC.RECONVERGENT B4 ;  /* 0x0000000000047941 */ /* 0x000fea0003800200 */
.L_x_403:
[----:B------:R-:W0:Y:S01]  /*1300*/  LDC.64 R24, c[0x0][0x398] ;  /* 0x0000e600ff187b82 */ /* 0x000e220000000a00 */
[----:B------:R-:W-:-:S05]  /*1310*/  IADD3 R23, PT, PT, R21, R22, RZ ;  /* 0x0000001615177210 */ /* 0x000fca0007ffe0ff */
[----:B0-----:R-:W-:-:S05]  /*1320*/  IMAD.WIDE R24, R23, 0x4, R24 ;  /* 0x0000000417187825 */ /* 0x001fca00078e0218 */
[----:B------:R4:W-:Y:S02]  /*1330*/  STG.E desc[UR12][R24.64], R3 ;  /* 0x0000000318007986 */ /* 0x0009e4000c10190c */
.L_x_402:
[----:B------:R-:W-:Y:S05]  /*1340*/  BSYNC.RECONVERGENT B3 ;  /* 0x0000000000037941 */ /* 0x000fea0003800200 */
.L_x_401:
[----:B------:R-:W-:-:S04]  /*1350*/  IADD3 R22, PT, PT, R22, UR6, RZ ;  /* 0x0000000616167c10 */ /* 0x000fc8000fffe0ff */
[----:B------:R-:W-:-:S13]  /*1360*/  ISETP.GT.AND P0, PT, R22, UR14, PT ;  /* 0x0000000e16007c0c */ /* 0x000fda000bf04270 */
[----:B------:R-:W-:Y:S05]  /*1370*/  @!P0 BRA `(.L_x_405) ;  /* 0xfffffff400e88947 */ /* 0x000fea000383ffff */
.L_x_376:
[----:B------:R-:W-:Y:S05]  /*1380*/  BSYNC.RECONVERGENT B0 ;  /* 0x0000000000007941 */ /* 0x000fea0003800200 */
.L_x_375:
[----:B------:R-:W5:Y:S01]  /*1390*/  LDCU UR8, c[0x0][0x380] ;  /* 0x00007000ff0877ac */ /* 0x000f620008000800 */
[----:B------:R-:W-:-:S05]  /*13a0*/  VIADD R19, R19, UR4 ;  /* 0x0000000413137c36 */ /* 0x000fca0008000000 */
[----:B-----5:R-:W-:-:S13]  /*13b0*/  ISETP.GT.AND P0, PT, R19, UR8, PT ;  /* 0x0000000813007c0c */ /* 0x020fda000bf04270 */
[----:B------:R-:W-:Y:S05]  /*13c0*/  @!P0 BRA `(.L_x_406) ;  /* 0xfffffff000188947 */ /* 0x000fea000383ffff */
[----:B------:R-:W-:Y:S05]  /*13d0*/  EXIT ;  /* 0x000000000000794d */ /* 0x000fea0003800000 */
        .weak           $__internal_7_$__cuda_sm3x_div_rn_noftz_f32_slowpath
        .type           $__internal_7_$__cuda_sm3x_div_rn_noftz_f32_slowpath,@function
        .size           $__internal_7_$__cuda_sm3x_div_rn_noftz_f32_slowpath,(.L_x_678 - $__internal_7_$__cuda_sm3x_div_rn_noftz_f32_slowpath)
$__internal_7_$__cuda_sm3x_div_rn_noftz_f32_slowpath:
        /* <DEDUP_REMOVED lines=32> */
[----:B------:R-:W-:-:S04]  /*15e0*/  @!P1 FFMA R3, R3, 1.84467440737095516160e+19, RZ ;  /* 0x5f80000003039823 */ /* 0x000fc800000000ff */
[----:B------:R-:W-:-:S07]  /*15f0*/  @!P1 VIADD R23, R23, 0x40 ;  /* 0x0000004017179836 */ /* 0x000fce0000000000 */
.L_x_408:
[----:B------:R-:W-:Y:S01]  /*1600*/  LEA R26, R25, 0xc0800000, 0x17 ;  /* 0xc0800000191a7811 */ /* 0x000fe200078eb8ff */
[----:B------:R-:W-:Y:S03]  /*1610*/  BSSY.RECONVERGENT B2, `(.L_x_413) ;  /* 0x0000036000027945 */ /* 0x000fe60003800200 */
[----:B------:R-:W-:Y:S02]  /*1620*/  IADD3 R28, PT, PT, -R26, R3, RZ ;  /* 0x000000031a1c7210 */ /* 0x000fe40007ffe1ff */
[----:B------:R-:W-:Y:S02]  /*1630*/  IADD3 R26, PT, PT, R29, -0x7f, RZ ;  /* 0xffffff811d1a7810 */ /* 0x000fe40007ffe0ff */
[----:B------:R-:W0:Y:S01]  /*1640*/  MUFU.RCP R30, R28 ;  /* 0x0000001c001e7308 */ /* 0x000e220000001000 */
[----:B------:R-:W-:Y:S02]  /*1650*/  FADD.FTZ R3, -R28, -RZ ;  /* 0x800000ff1c037221 */ /* 0x000fe40000010100 */
[C---:B------:R-:W-:Y:S01]  /*1660*/  IMAD R0, R26.reuse, -0x800000, R0 ;  /* 0xff8000001a007824 */ /* 0x040fe200078e0200 */
[----:B------:R-:W-:-:S05]  /*1670*/  IADD3 R26, PT, PT, R26, 0x7f, -R25 ;  /* 0x0000007f1a1a7810 */ /* 0x000fca0007ffe819 */
[----:B------:R-:W-:Y:S02]  /*1680*/  IMAD.IADD R23, R26, 0x1, R23 ;  /* 0x000000011a177824 */ /* 0x000fe400078e0217 */
        /* <DEDUP_REMOVED lines=20> */
[CCC-:B------:R-:W-:Y:S01]  /*17d0*/  FFMA.RP R23, R25.reuse, R29.reuse, R26.reuse ;  /* 0x0000001d19177223 */ /* 0x1c0fe2000000801a */
[CCC-:B------:R-:W-:Y:S01]  /*17e0*/  FFMA.RM R28, R25.reuse, R29.reuse, R26.reuse ;  /* 0x0000001d191c7223 */ /* 0x1c0fe2000000401a */
[----:B------:R-:W-:Y:S01]  /*17f0*/  FFMA.RZ R25, R25, R29, R26 ;  /* 0x0000001d19197223 */ /* 0x000fe2000000c01a */
[C---:B------:R-:W-:Y:S01]  /*1800*/  VIADD R26, R3.reuse, 0x20 ;  /* 0x00000020031a7836 */ /* 0x040fe20000000000 */
[----:B------:R-:W-:Y:S02]  /*1810*/  ISETP.NE.AND P2, PT, R3, RZ, PT ;  /* 0x000000ff0300720c */ /* 0x000fe40003f45270 */
[----:B------:R-:W-:Y:S02]  /*1820*/  FSETP.NEU.FTZ.AND P0, PT, R23, R28, PT ;  /* 0x0000001c1700720b */ /* 0x000fe40003f1d000 */
[----:B------:R-:W-:Y:S02]  /*1830*/  LOP3.LUT R25, R25, 0x7fffff, RZ, 0xc0, !PT ;  /* 0x007fffff19197812 */ /* 0x000fe400078ec0ff */
[----:B------:R-:W-:-:S02]  /*1840*/  ISETP.NE.AND P1, PT, R3, RZ, PT ;  /* 0x000000ff0300720c */ /* 0x000fc40003f25270 */
[----:B------:R-:W-:Y:S02]  /*1850*/  LOP3.LUT R25, R25, 0x800000, RZ, 0xfc, !PT ;  /* 0x0080000019197812 */ /* 0x000fe400078efcff */
[----:B------:R-:W-:Y:S02]  /*1860*/  IADD3 R28, PT, PT, -R3, RZ, RZ ;  /* 0x000000ff031c7210 */ /* 0x000fe40007ffe1ff */
[----:B------:R-:W-:Y:S02]  /*1870*/  SHF.L.U32 R26, R25, R26, RZ ;  /* 0x0000001a191a7219 */ /* 0x000fe400000006ff */
        /* <DEDUP_REMOVED lines=11> */
.L_x_415:
[----:B------:R-:W-:-:S04]  /*1930*/  LOP3.LUT R0, R0, 0x80000000, RZ, 0xc0, !PT ;  /* 0x8000000000007812 */ /* 0x000fc800078ec0ff */
[----:B------:R-:W-:Y:S01]  /*1940*/  LOP3.LUT R0, R0, 0x7f800000, RZ, 0xfc, !PT ;  /* 0x7f80000000007812 */ /* 0x000fe200078efcff */
[----:B------:R-:W-:Y:S06]  /*1950*/  BRA `(.L_x_416) ;  /* 0x0000000000047947 */ /* 0x000fec0003800000 */
.L_x_414:
[----:B------:R-:W-:-:S07]  /*1960*/  IMAD R0, R23, 0x800000, R0 ;  /* 0x0080000017007824 */ /* 0x000fce00078e0200 */
.L_x_416:
[----:B------:R-:W-:Y:S05]  /*1970*/  BSYNC.RECONVERGENT B2 ;  /* 0x0000000000027941 */ /* 0x000fea0003800200 */
.L_x_413:
[----:B------:R-:W-:Y:S05]  /*1980*/  BRA `(.L_x_417) ;  /* 0x0000000000207947 */ /* 0x000fea0003800000 */
.L_x_412:
[----:B------:R-:W-:-:S04]  /*1990*/  LOP3.LUT R0, R3, 0x80000000, R0, 0x48, !PT ;  /* 0x8000000003007812 */ /* 0x000fc800078e4800 */
[----:B------:R-:W-:Y:S01]  /*19a0*/  LOP3.LUT R0, R0, 0x7f800000, RZ, 0xfc, !PT ;  /* 0x7f80000000007812 */ /* 0x000fe200078efcff */
[----:B------:R-:W-:Y:S06]  /*19b0*/  BRA `(.L_x_417) ;  /* 0x0000000000147947 */ /* 0x000fec0003800000 */
.L_x_411:
[----:B------:R-:W-:Y:S01]  /*19c0*/  LOP3.LUT R0, R3, 0x80000000, R0, 0x48, !PT ;  /* 0x8000000003007812 */ /* 0x000fe200078e4800 */
[----:B------:R-:W-:Y:S06]  /*19d0*/  BRA `(.L_x_417) ;  /* 0x00000000000c7947 */ /* 0x000fec0003800000 */
.L_x_410:
[----:B------:R-:W0:Y:S01]  /*19e0*/  MUFU.RSQ R0, -QNAN ;  /* 0xffc0000000007908 */ /* 0x000e220000001400 */
[----:B------:R-:W-:Y:S05]  /*19f0*/  BRA `(.L_x_417) ;  /* 0x0000000000047947 */ /* 0x000fea0003800000 */
.L_x_409:
[----:B------:R-:W-:-:S07]  /*1a00*/  FADD.FTZ R0, R0, R3 ;  /* 0x0000000300007221 */ /* 0x000fce0000010000 */
.L_x_417:
[----:B------:R-:W-:Y:S05]  /*1a10*/  BSYNC.RECONVERGENT B1 ;  /* 0x0000000000017941 */ /* 0x000fea0003800200 */
.L_x_407:
[----:B------:R-:W-:Y:S01]  /*1a20*/  HFMA2 R25, -RZ, RZ, 0, 0 ;  /* 0x00000000ff197431 */ /* 0x000fe200000001ff */
[----:B0-----:R-:W-:-:S03]  /*1a30*/  MOV R3, R0 ;  /* 0x0000000000037202 */ /* 0x001fc60000000f00 */
[----:B------:R-:W-:Y:S05]  /*1a40*/  RET.REL.NODEC R24 `(_Z30polynomial_derivative_matricesiPKfS0_Pf) ;  /* 0xffffffe4186c7950 */ /* 0x000fea0003c3ffff */
.L_x_418:
        /* <DEDUP_REMOVED lines=11> */
.L_x_678:


//--------------------- .text._Z44normalize_lagrange_interpolating_polynomialsiPf --------------------------
	.section	.text._Z44normalize_lagrange_interpolating_polynomialsiPf,"ax",@progbits
	.align	128
        .global         _Z44normalize_lagrange_interpolating_polynomialsiPf
        .type           _Z44normalize_lagrange_interpolating_polynomialsiPf,@function
        .size           _Z44normalize_lagrange_interpolating_polynomialsiPf,(.L_x_679 - _Z44normalize_lagrange_interpolating_polynomialsiPf)
        .other          _Z44normalize_lagrange_interpolating_polynomialsiPf,@"STO_CUDA_ENTRY STV_DEFAULT"
_Z44normalize_lagrange_interpolating_polynomialsiPf:
.text._Z44normalize_lagrange_interpolating_polynomialsiPf:
        /* <DEDUP_REMOVED lines=11> */
[----:B------:R-:W-:Y:S01]  /*00b0*/  VIADD R8, R9, 0x1 ;  /* 0x0000000109087836 */ /* 0x000fe20000000000 */
[----:B------:R-:W-:Y:S02]  /*00c0*/  PRMT R10, RZ, 0x7610, R10 ;  /* 0x00007610ff0a7816 */ /* 0x000fe4000000000a */
[----:B------:R-:W-:Y:S01]  /*00d0*/  PRMT R11, RZ, 0x7610, R11 ;  /* 0x00007610ff0b7816 */ /* 0x000fe2000000000b */
[----:B------:R-:W-:Y:S01]  /*00e0*/  IMAD.MOV.U32 R0, RZ, RZ, R8 ;  /* 0x000000ffff007224 */ /* 0x000fe200078e0008 */
[----:B------:R-:W1:Y:S01]  /*00f0*/  LDCU.64 UR6, c[0x0][0x358] ;  /* 0x00006b00ff0677ac */ /* 0x000e620008000a00 */
[----:B0-----:R-:W-:-:S04]  /*0100*/  UIADD3 UR4, UP0, UPT, UR4, 0x20, URZ ;  /* 0x0000002004047890 */ /* 0x001fc8000ff1e0ff */
[----:B------:R-:W-:-:S12]  /*0110*/  UIADD3.X UR5, UPT, UPT, URZ, UR5, URZ, UP0, !UPT ;  /* 0x00000005ff057290 */ /* 0x000fd800087fe4ff */
.L_x_447:
[C---:B------:R-:W-:Y:S01]  /*0120*/  ISETP.GE.AND P0, PT, R9.reuse, RZ, PT ;  /* 0x000000ff0900720c */ /* 0x040fe20003f06270 */
[----:B------:R-:W-:Y:S01]  /*0130*/  IMAD R3, R9, R9, R9 ;  /* 0x0000000909037224 */ /* 0x000fe200078e0209 */
[----:B------:R-:W-:Y:S04]  /*0140*/  BSSY.RECONVERGENT B0, `(.L_x_419) ;  /* 0x000008b000007945 */ /* 0x000fe80003800200 */
[----:B------:R-:W-:Y:S01]  /*0150*/  LEA.HI R14, R3, R3, RZ, 0x1 ;  /* 0x00000003030e7211 */ /* 0x000fe200078f08ff */
[----:B------:R-:W-:-:S03]  /*0160*/  HFMA2 R3, -RZ, RZ, 0, 0 ;  /* 0x00000000ff037431 */ /* 0x000fc600000001ff */
[----:B------:R-:W-:-:S03]  /*0170*/  SHF.R.S32.HI R14, RZ, 0x1, R14 ;  /* 0x00000001ff0e7819 */ /* 0x000fc6000001140e */
[----:B01----:R-:W-:Y:S05]  /*0180*/  @!P0 BRA `(.L_x_420) ;  /* 0x0000000800188947 */ /* 0x003fea0003800000 */
[----:B------:R-:W-:Y:S01]  /*0190*/  ISETP.GE.U32.AND P0, PT, R9, 0xf, PT ;  /* 0x0000000f0900780c */ /* 0x000fe20003f06070 */
[----:B------:R-:W-:Y:S01]  /*01a0*/  BSSY.RECONVERGENT B1, `(.L_x_421) ;  /* 0x0000030000017945 */ /* 0x000fe20003800200 */
[----:B------:R-:W-:Y:S01]  /*01b0*/  LOP3.LUT P1, RZ, R0, 0xf, RZ, 0xc0, !PT ;  /* 0x0000000f00ff7812 */ /* 0x000fe2000782c0ff */
[----:B------:R-:W-:Y:S02]  /*01c0*/  IMAD.MOV.U32 R3, RZ, RZ, RZ ;  /* 0x000000ffff037224 */ /* 0x000fe400078e00ff */
[----:B------:R-:W-:-:S08]  /*01d0*/  IMAD.MOV.U32 R7, RZ, RZ, RZ ;  /* 0x000000ffff077224 */ /* 0x000fd000078e00ff */
[----:B------:R-:W-:Y:S05]  /*01e0*/  @!P0 BRA `(.L_x_422) ;  /* 0x0000000000ac8947 */ /* 0x000fea0003800000 */
[----:B------:R-:W-:Y:S01]  /*01f0*/  MOV R4, UR4 ;  /* 0x0000000400047c02 */ /* 0x000fe20008000f00 */
[----:B------:R-:W-:Y:S01]  /*0200*/  IMAD.U32 R5, RZ, RZ, UR5 ;  /* 0x00000005ff057e24 */ /* 0x000fe2000f8e00ff */
[----:B------:R-:W-:Y:S01]  /*0210*/  LOP3.LUT R7, R0, 0xfffffff0, RZ, 0xc0, !PT ;  /* 0xfffffff000077812 */ /* 0x000fe200078ec0ff */
[----:B------:R-:W-:Y:S02]  /*0220*/  IMAD.MOV.U32 R3, RZ, RZ, RZ ;  /* 0x000000ffff037224 */ /* 0x000fe400078e00ff */
[----:B------:R-:W-:Y:S01]  /*0230*/  IMAD.WIDE.U32 R4, R14, 0x4, R4 ;  /* 0x000000040e047825 */ /* 0x000fe200078e0004 */
[----:B------:R-:W-:-:S07]  /*0240*/  IADD3 R26, PT, PT, -R7, RZ, RZ ;  /* 0x000000ff071a7210 */ /* 0x000fce0007ffe1ff */
.L_x_423:
[----:B-1----:R-:W2:Y:S04]  /*0250*/  LDG.E R24, desc[UR6][R4.64+-0x20] ;  /* 0xffffe00604187981 */ /* 0x002ea8000c1e1900 */
[----:B------:R-:W3:Y:S04]  /*0260*/  LDG.E R25, desc[UR6][R4.64+-0x1c] ;  /* 0xffffe40604197981 */ /* 0x000ee8000c1e1900 */
[----:B------:R-:W4:Y:S04]  /*0270*/  LDG.E R12, desc[UR6][R4.64+-0x18] ;  /* 0xffffe806040c7981 */ /* 0x000f28000c1e1900 */
[----:B------:R-:W5:Y:S04]  /*0280*/  LDG.E R23, desc[UR6][R4.64+-0x14] ;  /* 0xffffec0604177981 */ /* 0x000f68000c1e1900 */
        /* <DEDUP_REMOVED lines=9> */
[----:B------:R-:W5:Y:S01]  /*0320*/  LDG.E R6, desc[UR6][R4.64+0x14] ;  /* 0x0000140604067981 */ /* 0x000f62000c1e1900 */
[----:B--2---:R-:W-:-:S03]  /*0330*/  FADD R24, R24, R3 ;  /* 0x0000000318187221 */ /* 0x004fc60000000000 */
[----:B------:R-:W2:Y:S01]  /*0340*/  LDG.E R3, desc[UR6][R4.64+0x18] ;  /* 0x0000180604037981 */ /* 0x000ea2000c1e1900 */
[----:B---3--:R-:W-:-:S03]  /*0350*/  FADD R25, R24, R25 ;  /* 0x0000001918197221 */ /* 0x008fc60000000000 */
[----:B------:R0:W3:Y:S01]  /*0360*/  LDG.E R24, desc[UR6][R4.64+0x1c] ;  /* 0x00001c0604187981 */ /* 0x0000e2000c1e1900 */
[----:B------:R-:W-:Y:S02]  /*0370*/  VIADD R26, R26, 0x10 ;  /* 0x000000101a1a7836 */ /* 0x000fe40000000000 */
[----:B----4-:R-:W-:-:S04]  /*0380*/  FADD R12, R25, R12 ;  /* 0x0000000c190c7221 */ /* 0x010fc80000000000 */
[----:B-----5:R-:W-:Y:S01]  /*0390*/  FADD R23, R12, R23 ;  /* 0x000000170c177221 */ /* 0x020fe20000000000 */
[----:B------:R-:W-:-:S03]  /*03a0*/  ISETP.NE.AND P0, PT, R26, RZ, PT ;  /* 0x000000ff1a00720c */ /* 0x000fc60003f05270 */
[----:B------:R-:W-:Y:S01]  /*03b0*/  FADD R22, R23, R22 ;  /* 0x0000001617167221 */ /* 0x000fe20000000000 */
[----:B0-----:R-:W-:-:S03]  /*03c0*/  IADD3 R4, P2, PT, R4, 0x40, RZ ;  /* 0x0000004004047810 */ /* 0x001fc60007f5e0ff */
[----:B------:R-:W-:Y:S02]  /*03d0*/  FADD R21, R22, R21 ;  /* 0x0000001516157221 */ /* 0x000fe40000000000 */
[----:B------:R-:W-:Y:S02]  /*03e0*/  IMAD.X R5, RZ, RZ, R5, P2 ;  /* 0x000000ffff057224 */ /* 0x000fe400010e0605 */
[----:B------:R-:W-:-:S04]  /*03f0*/  FADD R20, R21, R20 ;  /* 0x0000001415147221 */ /* 0x000fc80000000000 */
[----:B------:R-:W-:-:S04]  /*0400*/  FADD R19, R20, R19 ;  /* 0x0000001314137221 */ /* 0x000fc80000000000 */
[----:B------:R-:W-:-:S04]  /*0410*/  FADD R18, R19, R18 ;  /* 0x0000001213127221 */ /* 0x000fc80000000000 */
[----:B------:R-:W-:-:S04]  /*0420*/  FADD R17, R18, R17 ;  /* 0x0000001112117221 */ /* 0x000fc80000000000 */
[----:B------:R-:W-:-:S04]  /*0430*/  FADD R16, R17, R16 ;  /* 0x0000001011107221 */ /* 0x000fc80000000000 */
[----:B------:R-:W-:-:S04]  /*0440*/  FADD R16, R16, R15 ;  /* 0x0000000f10107221 */ /* 0x000fc80000000000 */
[----:B------:R-:W-:-:S04]  /*0450*/  FADD R13, R16, R13 ;  /* 0x0000000d100d7221 */ /* 0x000fc80000000000 */
[----:B------:R-:W-:-:S04]  /*0460*/  FADD R6, R13, R6 ;  /* 0x000000060d067221 */ /* 0x000fc80000000000 */
[----:B--2---:R-:W-:-:S04]  /*0470*/  FADD R3, R6, R3 ;  /* 0x0000000306037221 */ /* 0x004fc80000000000 */
[----:B---3--:R-:W-:Y:S01]  /*0480*/  FADD R3, R3, R24 ;  /* 0x0000001803037221 */ /* 0x008fe20000000000 */
[----:B------:R-:W-:Y:S06]  /*0490*/  @P0 BRA `(.L_x_423) ;  /* 0xfffffffc006c0947 */ /* 0x000fec000383ffff */
.L_x_422:
[----:B-1----:R-:W-:Y:S05]  /*04a0*/  BSYNC.RECONVERGENT B1 ;  /* 0x0000000000017941 */ /* 0x002fea0003800200 */
.L_x_421:
[----:B------:R-:W-:Y:S05]  /*04b0*/  @!P1 BRA `(.L_x_420) ;  /* 0x00000004004c9947 */ /* 0x000fea0003800000 */
[----:B------:R-:W-:Y:S01]  /*04c0*/  PRMT R13, R8, 0x9910, RZ ;  /* 0x00009910080d7816 */ /* 0x000fe200000000ff */
[----:B------:R-:W-:Y:S01]  /*04d0*/  BSSY.RECONVERGENT B1, `(.L_x_424) ;  /* 0x0000022000017945 */ /* 0x000fe20003800200 */
[----:B------:R-:W-:Y:S02]  /*04e0*/  PRMT R6, R2, 0x9910, RZ ;  /* 0x0000991002067816 */ /* 0x000fe400000000ff */
[----:B------:R-:W-:-:S05]  /*04f0*/  PRMT R4, R11, 0x9910, RZ ;  /* 0x000099100b047816 */ /* 0x000fca00000000ff */
[----:B------:R-:W-:-:S05]  /*0500*/  IMAD R4, R6, R4, R13 ;  /* 0x0000000406047224 */ /* 0x000fca00078e020d */
[----:B------:R-:W-:-:S04]  /*0510*/  LOP3.LUT R4, R4, 0xf, RZ, 0xc0, !PT ;  /* 0x0000000f04047812 */ /* 0x000fc800078ec0ff */
[C---:B------:R-:W-:Y:S02]  /*0520*/  IADD3 R5, PT, PT, R4.reuse, -0x1, RZ ;  /* 0xffffffff04057810 */ /* 0x040fe40007ffe0ff */
[----:B------:R-:W-:Y:S02]  /*0530*/  LOP3.LUT P1, RZ, R4, 0x7, RZ, 0xc0, !PT ;  /* 0x0000000704ff7812 */ /* 0x000fe4000782c0ff */
[----:B------:R-:W-:-:S13]  /*0540*/  ISETP.GE.U32.AND P0, PT, R5, 0x7, PT ;  /* 0x000000070500780c */ /* 0x000fda0003f06070 */
[----:B------:R-:W-:Y:S05]  /*0550*/  @!P0 BRA `(.L_x_425) ;  /* 0x0000000000648947 */ /* 0x000fea0003800000 */
[----:B------:R-:W0:Y:S01]  /*0560*/  LDC.64 R16, c[0x0][0x388] ;  /* 0x0000e200ff107b82 */ /* 0x000e220000000a00 */
[----:B------:R-:W1:Y:S01]  /*0570*/  LDCU.64 UR8, c[0x0][0x388] ;  /* 0x00007100ff0877ac */ /* 0x000e620008000a00 */
[C---:B------:R-:W-:Y:S01]  /*0580*/  IADD3 R12, P0, PT, R14.reuse, R7, RZ ;  /* 0x000000070e0c7210 */ /* 0x040fe20007f1e0ff */
[----:B------:R-:W-:-:S04]  /*0590*/  IMAD.IADD R5, R14, 0x1, R7 ;  /* 0x000000010e057824 */ /* 0x000fc800078e0207 */
[----:B------:R-:W-:Y:S01]  /*05a0*/  IMAD.X R15, RZ, RZ, RZ, P0 ;  /* 0x000000ffff0f7224 */ /* 0x000fe200000e06ff */
[----:B-1----:R-:W-:Y:S01]  /*05b0*/  LEA R4, P0, R12, UR8, 0x2 ;  /* 0x000000080c047c11 */ /* 0x002fe2000f8010ff */
[----:B0-----:R-:W-:-:S03]  /*05c0*/  IMAD.WIDE.U32 R16, R5, 0x4, R16 ;  /* 0x0000000405107825 */ /* 0x001fc600078e0010 */
[----:B------:R-:W-:-:S03]  /*05d0*/  LEA.HI.X R5, R12, UR9, R15, 0x2, P0 ;  /* 0x000000090c057c11 */ /* 0x000fc600080f140f */
[----:B------:R-:W2:Y:S04]  /*05e0*/  LDG.E R16, desc[UR6][R16.64] ;  /* 0x0000000610107981 */ /* 0x000ea8000c1e1900 */
[----:B------:R-:W3:Y:S04]  /*05f0*/  LDG.E R12, desc[UR6][R4.64+0x4] ;  /* 0x00000406040c7981 */ /* 0x000ee8000c1e1900 */
[----:B------:R-:W4:Y:S04]  /*0600*/  LDG.E R18, desc[UR6][R4.64+0x8] ;  /* 0x0000080604127981 */ /* 0x000f28000c1e1900 */
[----:B------:R-:W5:Y:S04]  /*0610*/  LDG.E R20, desc[UR6][R4.64+0xc] ;  /* 0x00000c0604147981 */ /* 0x000f68000c1e1900 */
[----:B------:R-:W5:Y:S04]  /*0620*/  LDG.E R22, desc[UR6][R4.64+0x10] ;  /* 0x0000100604167981 */ /* 0x000f68000c1e1900 */
[----:B------:R-:W5:Y:S04]  /*0630*/  LDG.E R24, desc[UR6][R4.64+0x14] ;  /* 0x0000140604187981 */ /* 0x000f68000c1e1900 */
[----:B------:R-:W5:Y:S04]  /*0640*/  LDG.E R26, desc[UR6][R4.64+0x18] ;  /* 0x00001806041a7981 */ /* 0x000f68000c1e1900 */
[----:B------:R-:W5:Y:S01]  /*0650*/  LDG.E R28, desc[UR6][R4.64+0x1c] ;  /* 0x00001c06041c7981 */ /* 0x000f62000c1e1900 */
[----:B------:R-:W-:Y:S01]  /*0660*/  IADD3 R7, PT, PT, R7, 0x8, RZ ;  /* 0x0000000807077810 */ /* 0x000fe20007ffe0ff */
[----:B--2---:R-:W-:-:S04]  /*0670*/  FADD R3, R3, R16 ;  /* 0x0000001003037221 */ /* 0x004fc80000000000 */
[----:B---3--:R-:W-:-:S04]  /*0680*/  FADD R3, R3, R12 ;  /* 0x0000000c03037221 */ /* 0x008fc80000000000 */
[----:B----4-:R-:W-:-:S04]  /*0690*/  FADD R3, R3, R18 ;  /* 0x0000001203037221 */ /* 0x010fc80000000000 */
[----:B-----5:R-:W-:-:S04]  /*06a0*/  FADD R3, R3, R20 ;  /* 0x0000001403037221 */ /* 0x020fc80000000000 */
[----:B------:R-:W-:-:S04]  /*06b0*/  FADD R3, R3, R22 ;  /* 0x0000001603037221 */ /* 0x000fc80000000000 */
[----:B------:R-:W-:-:S04]  /*06c0*/  FADD R3, R3, R24 ;  /* 0x0000001803037221 */ /* 0x000fc80000000000 */
[----:B------:R-:W-:-:S04]  /*06d0*/  FADD R3, R3, R26 ;  /* 0x0000001a03037221 */ /* 0x000fc80000000000 */
[----:B------:R-:W-:-:S07]  /*06e0*/  FADD R3, R3, R28 ;  /* 0x0000001c03037221 */ /* 0x000fce0000000000 */
.L_x_425:
[----:B------:R-:W-:Y:S05]  /*06f0*/  BSYNC.RECONVERGENT B1 ;  /* 0x0000000000017941 */ /* 0x000fea0003800200 */
.L_x_424:
[----:B------:R-:W-:Y:S05]  /*0700*/  @!P1 BRA `(.L_x_420) ;  /* 0x0000000000b89947 */ /* 0x000fea0003800000 */
[----:B------:R-:W-:Y:S01]  /*0710*/  PRMT R4, R10, 0x9910, RZ ;  /* 0x000099100a047816 */ /* 0x000fe200000000ff */
[----:B------:R-:W-:Y:S04]  /*0720*/  BSSY.RECONVERGENT B1, `(.L_x_426) ;  /* 0x000001a000017945 */ /* 0x000fe80003800200 */
[----:B------:R-:W-:-:S05]  /*0730*/  IMAD R6, R6, R4, R13 ;  /* 0x0000000406067224 */ /* 0x000fca00078e020d */
[----:B------:R-:W-:-:S04]  /*0740*/  LOP3.LUT R6, R6, 0xffff, RZ, 0xc0, !PT ;  /* 0x0000ffff06067812 */ /* 0x000fc800078ec0ff */
[C---:B------:R-:W-:Y:S02]  /*0750*/  LOP3.LUT R4, R6.reuse, 0x7, RZ, 0xc0, !PT ;  /* 0x0000000706047812 */ /* 0x040fe400078ec0ff */
[----:B------:R-:W-:-:S03]  /*0760*/  LOP3.LUT R6, R6, 0x3, RZ, 0xc0, !PT ;  /* 0x0000000306067812 */ /* 0x000fc600078ec0ff */
[----:B------:R-:W-:Y:S01]  /*0770*/  VIADD R4, R4, 0xffffffff ;  /* 0xffffffff04047836 */ /* 0x000fe20000000000 */
[----:B------:R-:W-:-:S04]  /*0780*/  ISETP.NE.AND P1, PT, R6, RZ, PT ;  /* 0x000000ff0600720c */ /* 0x000fc80003f25270 */
[----:B------:R-:W-:-:S13]  /*0790*/  ISETP.GE.U32.AND P0, PT, R4, 0x3, PT ;  /* 0x000000030400780c */ /* 0x000fda0003f06070 */
[----:B------:R-:W-:Y:S05]  /*07a0*/  @!P0 BRA `(.L_x_427) ;  /* 0x0000000000448947 */ /* 0x000fea0003800000 */
[----:B------:R-:W0:Y:S01]  /*07b0*/  LDC.64 R12, c[0x0][0x388] ;  /* 0x0000e200ff0c7b82 */ /* 0x000e220000000a00 */
[----:B------:R-:W1:Y:S01]  /*07c0*/  LDCU.64 UR8, c[0x0][0x388] ;  /* 0x00007100ff0877ac */ /* 0x000e620008000a00 */
[C---:B------:R-:W-:Y:S01]  /*07d0*/  IADD3 R15, P0, PT, R14.reuse, R7, RZ ;  /* 0x000000070e0f7210 */ /* 0x040fe20007f1e0ff */
[----:B------:R-:W-:-:S03]  /*07e0*/  IMAD.IADD R5, R14, 0x1, R7 ;  /* 0x000000010e057824 */ /* 0x000fc600078e0207 */
[----:B------:R-:W-:Y:S02]  /*07f0*/  IADD3.X R16, PT, PT, RZ, RZ, RZ, P0, !PT ;  /* 0x000000ffff107210 */ /* 0x000fe400007fe4ff */
[----:B-1----:R-:W-:Y:S01]  /*0800*/  LEA R4, P0, R15, UR8, 0x2 ;  /* 0x000000080f047c11 */ /* 0x002fe2000f8010ff */
[----:B0-----:R-:W-:-:S03]  /*0810*/  IMAD.WIDE.U32 R12, R5, 0x4, R12 ;  /* 0x00000004050c7825 */ /* 0x001fc600078e000c */
[----:B------:R-:W-:-:S03]  /*0820*/  LEA.HI.X R5, R15, UR9, R16, 0x2, P0 ;  /* 0x000000090f057c11 */ /* 0x000fc600080f1410 */
[----:B------:R-:W2:Y:S04]  /*0830*/  LDG.E R12, desc[UR6][R12.64] ;  /* 0x000000060c0c7981 */ /* 0x000ea8000c1e1900 */
[----:B------:R-:W3:Y:S04]  /*0840*/  LDG.E R16, desc[UR6][R4.64+0x4] ;  /* 0x0000040604107981 */ /* 0x000ee8000c1e1900 */
[----:B------:R-:W4:Y:S04]  /*0850*/  LDG.E R18, desc[UR6][R4.64+0x8] ;  /* 0x0000080604127981 */ /* 0x000f28000c1e1900 */
[----:B------:R-:W5:Y:S01]  /*0860*/  LDG.E R20, desc[UR6][R4.64+0xc] ;  /* 0x00000c0604147981 */ /* 0x000f62000c1e1900 */
[----:B------:R-:W-:-:S02]  /*0870*/  VIADD R7, R7, 0x4 ;  /* 0x0000000407077836 */ /* 0x000fc40000000000 */
[----:B--2---:R-:W-:-:S04]  /*0880*/  FADD R3, R3, R12 ;  /* 0x0000000c03037221 */ /* 0x004fc80000000000 */
[----:B---3--:R-:W-:-:S04]  /*0890*/  FADD R3, R3, R16 ;  /* 0x0000001003037221 */ /* 0x008fc80000000000 */
[----:B----4-:R-:W-:-:S04]  /*08a0*/  FADD R3, R3, R18 ;  /* 0x0000001203037221 */ /* 0x010fc80000000000 */
[----:B-----5:R-:W-:-:S07]  /*08b0*/  FADD R3, R3, R20 ;  /* 0x0000001403037221 */ /* 0x020fce0000000000 */
.L_x_427:
[----:B------:R-:W-:Y:S05]  /*08c0*/  BSYNC.RECONVERGENT B1 ;  /* 0x0000000000017941 */ /* 0x000fea0003800200 */
.L_x_426:
[----:B------:R-:W-:Y:S05]  /*08d0*/  @!P1 BRA `(.L_x_420) ;  /* 0x0000000000449947 */ /* 0x000fea0003800000 */
[----:B------:R-:W0:Y:S01]  /*08e0*/  LDC.64 R4, c[0x0][0x388] ;  /* 0x0000e200ff047b82 */ /* 0x000e220000000a00 */
[----:B------:R-:W-:-:S05]  /*08f0*/  IADD3 R13, PT, PT, R14, R7, RZ ;  /* 0x000000070e0d7210 */ /* 0x000fca0007ffe0ff */
[----:B0-----:R-:W-:-:S06]  /*0900*/  IMAD.WIDE.U32 R4, R13, 0x4, R4 ;  /* 0x000000040d047825 */ /* 0x001fcc00078e0004 */
[----:B------:R-:W2:Y:S01]  /*0910*/  LDG.E R4, desc[UR6][R4.64] ;  /* 0x0000000604047981 */ /* 0x000ea2000c1e1900 */
[----:B------:R-:W-:Y:S01]  /*0920*/  ISETP.NE.AND P0, PT, R6, 0x1, PT ;  /* 0x000000010600780c */ /* 0x000fe20003f05270 */
[----:B--2---:R-:W-:-:S12]  /*0930*/  FADD R3, R3, R4 ;  /* 0x0000000403037221 */ /* 0x004fd80000000000 */
[----:B------:R-:W-:Y:S05]  /*0940*/  @!P0 BRA `(.L_x_420) ;  /* 0x0000000000288947 */ /* 0x000fea0003800000 */
[----:B------:R-:W0:Y:S01]  /*0950*/  LDCU.64 UR8, c[0x0][0x388] ;  /* 0x00007100ff0877ac */ /* 0x000e220008000a00 */
[----:B------:R-:W-:-:S05]  /*0960*/  IADD3 R7, P0, PT, R14, R7, RZ ;  /* 0x000000070e077210 */ /* 0x000fca0007f1e0ff */
[----:B------:R-:W-:Y:S01]  /*0970*/  IMAD.X R12, RZ, RZ, RZ, P0 ;  /* 0x000000ffff0c7224 */ /* 0x000fe200000e06ff */
[----:B------:R-:W-:Y:S02]  /*0980*/  ISETP.NE.AND P0, PT, R6, 0x2, PT ;  /* 0x000000020600780c */ /* 0x000fe40003f05270 */
[----:B0-----:R-:W-:-:S04]  /*0990*/  LEA R4, P1, R7, UR8, 0x2 ;  /* 0x0000000807047c11 */ /* 0x001fc8000f8210ff */
[----:B------:R-:W-:-:S05]  /*09a0*/  LEA.HI.X R5, R7, UR9, R12, 0x2, P1 ;  /* 0x0000000907057c11 */ /* 0x000fca00088f140c */
[----:B------:R-:W2:Y:S04]  /*09b0*/  LDG.E R6, desc[UR6][R4.64+0x4] ;  /* 0x0000040604067981 */ /* 0x000ea8000c1e1900 */
[----:B------:R-:W3:Y:S01]  /*09c0*/  @P0 LDG.E R12, desc[UR6][R4.64+0x8] ;  /* 0x00000806040c0981 */ /* 0x000ee2000c1e1900 */
[----:B--2---:R-:W-:-:S04]  /*09d0*/  FADD R3, R3, R6 ;  /* 0x0000000603037221 */ /* 0x004fc80000000000 */
[----:B---3--:R-:W-:-:S07]  /*09e0*/  @P0 FADD R3, R3, R12 ;  /* 0x0000000c03030221 */ /* 0x008fce0000000000 */
.L_x_420:
[----:B-1----:R-:W-:Y:S05]  /*09f0*/  BSYNC.RECONVERGENT B0 ;  /* 0x0000000000007941 */ /* 0x002fea0003800200 */
.L_x_419:
[----:B------:R-:W-:Y:S01]  /*0a00*/  ISETP.GE.AND P0, PT, R9, RZ, PT ;  /* 0x000000ff0900720c */ /* 0x000fe20003f06270 */
[----:B------:R-:W-:-:S12]  /*0a10*/  BSSY.RECONVERGENT B0, `(.L_x_428) ;  /* 0x000008b000007945 */ /* 0x000fd80003800200 */
[----:B------:R-:W-:Y:S05]  /*0a20*/  @!P0 BRA `(.L_x_429) ;  /* 0x0000000800248947 */ /* 0x000fea0003800000 */
[----:B------:R-:W-:Y:S01]  /*0a30*/  ISETP.GE.U32.AND P0, PT, R9, 0x3, PT ;  /* 0x000000030900780c */ /* 0x000fe20003f06070 */
[----:B------:R-:W-:Y:S01]  /*0a40*/  BSSY.RECONVERGENT B1, `(.L_x_430) ;  /* 0x0000049000017945 */ /* 0x000fe20003800200 */
[----:B------:R-:W-:Y:S02]  /*0a50*/  LOP3.LUT R16, R0, 0x3, RZ, 0xc0, !PT ;  /* 0x0000000300107812 */ /* 0x000fe400078ec0ff */
[----:B------:R-:W-:-:S09]  /*0a60*/  MOV R15, RZ ;  /* 0x000000ff000f7202 */ /* 0x000fd20000000f00 */
[----:B------:R-:W-:Y:S05]  /*0a70*/  @!P0 BRA `(.L_x_431) ;  /* 0x0000000400148947 */ /* 0x000fea0003800000 */
[----:B------:R-:W0:Y:S01]  /*0a80*/  LDC.64 R4, c[0x0][0x388] ;  /* 0x0000e200ff047b82 */ /* 0x000e220000000a00 */
[----:B------:R-:W-:Y:S01]  /*0a90*/  LOP3.LUT R15, R0, 0xfffffffc, RZ, 0xc0, !PT ;  /* 0xfffffffc000f7812 */ /* 0x000fe200078ec0ff */
[----:B------:R-:W-:-:S07]  /*0aa0*/  IMAD.MOV.U32 R17, RZ, RZ, RZ ;  /* 0x000000ffff117224 */ /* 0x000fce00078e00ff */
.L_x_440:
[----:B-1----:R-:W-:-:S05]  /*0ab0*/  IADD3 R7, PT, PT, R14, R17, RZ ;  /* 0x000000110e077210 */ /* 0x002fca0007ffe0ff */
[----:B0-----:R-:W-:-:S05]  /*0ac0*/  IMAD.WIDE.U32 R6, R7, 0x4, R4 ;  /* 0x0000000407067825 */ /* 0x001fca00078e0004 */
[----:B------:R-:W2:Y:S01]  /*0ad0*/  LDG.E R0, desc[UR6][R6.64] ;  /* 0x0000000606007981 */ /* 0x000ea2000c1e1900 */
[----:B------:R-:W0:Y:S01]  /*0ae0*/  MUFU.RCP R12, R3 ;  /* 0x00000003000c7308 */ /* 0x000e220000001000 */
[----:B------:R-:W-:Y:S01]  /*0af0*/  VIADD R17, R17, 0x4 ;  /* 0x0000000411117836 */ /* 0x000fe20000000000 */
[----:B------:R-:W-:Y:S04]  /*0b00*/  BSSY.RECONVERGENT B2, `(.L_x_432) ;  /* 0x000000c000027945 */ /* 0x000fe80003800200 */
[----:B------:R-:W-:Y:S01]  /*0b10*/  ISETP.NE.AND P2, PT, R17, R15, PT ;  /* 0x0000000f1100720c */ /* 0x000fe20003f45270 */
[----:B0-----:R-:W-:-:S04]  /*0b20*/  FFMA R13, R12, -R3, 1 ;  /* 0x3f8000000c0d7423 */ /* 0x001fc80000000803 */
[----:B------:R-:W-:Y:S01]  /*0b30*/  FFMA R13, R12, R13, R12 ;  /* 0x0000000d0c0d7223 */ /* 0x000fe2000000000c */
[----:B--2---:R-:W0:Y:S03]  /*0b40*/  FCHK P0, R0, R3 ;  /* 0x0000000300007302 */ /* 0x004e260000000000 */
[----:B------:R-:W-:-:S04]  /*0b50*/  FFMA R12, R0, R13, RZ ;  /* 0x0000000d000c7223 */ /* 0x000fc800000000ff */
[----:B------:R-:W-:-:S04]  /*0b60*/  FFMA R18, R12, -R3, R0 ;  /* 0x800000030c127223 */ /* 0x000fc80000000000 */
[----:B------:R-:W-:Y:S01]  /*0b70*/  FFMA R13, R13, R18, R12 ;  /* 0x000000120d0d7223 */ /* 0x000fe2000000000c */
[----:B0-----:R-:W-:Y:S06]  /*0b80*/  @!P0 BRA `(.L_x_433) ;  /* 0x00000000000c8947 */ /* 0x001fec0003800000 */
[----:B------:R-:W-:-:S07]  /*0b90*/  MOV R12, 0xbb0 ;  /* 0x00000bb0000c7802 */ /* 0x000fce0000000f00 */
[----:B------:R-:W-:Y:S05]  /*0ba0*/  CALL.REL.NOINC `($__internal_8_$__cuda_sm3x_div_rn_noftz_f32_slowpath) ;  /* 0x0000000400e87944 */ /* 0x000fea0003c00000 */
[----:B------:R-:W-:-:S07]  /*0bb0*/  MOV R13, R19 ;  /* 0x00000013000d7202 */ /* 0x000fce0000000f00 */
.L_x_433:
[----:B------:R-:W-:Y:S05]  /*0bc0*/  BSYNC.RECONVERGENT B2 ;  /* 0x0000000000027941 */ /* 0x000fea0003800200 */
.L_x_432:
        /* <DEDUP_REMOVED lines=11> */
[----:B------:R-:W-:Y:S01]  /*0c80*/  IMAD.MOV.U32 R0, RZ, RZ, R21 ;  /* 0x000000ffff007224 */ /* 0x000fe200078e0015 */
[----:B------:R-:W-:-:S07]  /*0c90*/  MOV R12, 0xcb0 ;  /* 0x00000cb0000c7802 */ /* 0x000fce0000000f00 */
[----:B------:R-:W-:Y:S05]  /*0ca0*/  CALL.REL.NOINC `($__internal_8_$__cuda_sm3x_div_rn_noftz_f32_slowpath) ;  /* 0x0000000400a87944 */ /* 0x000fea0003c00000 */
.L_x_435:
[----:B------:R-:W-:Y:S05]  /*0cb0*/  BSYNC.RECONVERGENT B2 ;  /* 0x0000000000027941 */ /* 0x000fea0003800200 */
.L_x_434:
        /* <DEDUP_REMOVED lines=12> */
[----:B------:R-:W-:-:S07]  /*0d80*/  MOV R12, 0xda0 ;  /* 0x00000da0000c7802 */ /* 0x000fce0000000f00 */
[----:B------:R-:W-:Y:S05]  /*0d90*/  CALL.REL.NOINC `($__internal_8_$__cuda_sm3x_div_rn_noftz_f32_slowpath) ;  /* 0x00000004006c7944 */ /* 0x000fea0003c00000 */
[----:B------:R-:W-:-:S07]  /*0da0*/  IMAD.MOV.U32 R13, RZ, RZ, R19 ;  /* 0x000000ffff0d7224 */ /* 0x000fce00078e0013 */
.L_x_437:
[----:B------:R-:W-:Y:S05]  /*0db0*/  BSYNC.RECONVERGENT B2 ;  /* 0x0000000000027941 */ /* 0x000fea0003800200 */
.L_x_436:
        /* <DEDUP_REMOVED lines=14> */
.L_x_439:
[----:B------:R-:W-:Y:S05]  /*0ea0*/  BSYNC.RECONVERGENT B2 ;  /* 0x0000000000027941 */ /* 0x000fea0003800200 */
.L_x_438:
[----:B------:R1:W-:Y:S01]  /*0eb0*/  STG.E desc[UR6][R6.64+0xc], R19 ;  /* 0x00000c1306007986 */ /* 0x0003e2000c101906 */
[----:B------:R-:W-:Y:S05]  /*0ec0*/  @P2 BRA `(.L_x_440) ;  /* 0xfffffff800f82947 */ /* 0x000fea000383ffff */
.L_x_431:
[----:B------:R-:W-:Y:S05]  /*0ed0*/  BSYNC.RECONVERGENT B1 ;  /* 0x0000000000017941 */ /* 0x000fea0003800200 */
.L_x_430:
[----:B------:R-:W-:-:S13]  /*0ee0*/  ISETP.NE.AND P0, PT, R16, RZ, PT ;  /* 0x000000ff1000720c */ /* 0x000fda0003f05270 */
[----:B------:R-:W-:Y:S05]  /*0ef0*/  @!P0 BRA `(.L_x_429) ;  /* 0x0000000000f08947 */ /* 0x000fea0003800000 */
[----:B------:R-:W0:Y:S01]  /*0f00*/  LDC.64 R4, c[0x0][0x388] ;  /* 0x0000e200ff047b82 */ /* 0x000e220000000a00 */
[----:B-1----:R-:W-:-:S04]  /*0f10*/  IMAD.IADD R7, R14, 0x1, R15 ;  /* 0x000000010e077824 */ /* 0x002fc800078e020f */
[----:B0-----:R-:W-:-:S05]  /*0f20*/  IMAD.WIDE.U32 R4, R7, 0x4, R4 ;  /* 0x0000000407047825 */ /* 0x001fca00078e0004 */
[----:B------:R-:W2:Y:S01]  /*0f30*/  LDG.E R13, desc[UR6][R4.64] ;  /* 0x00000006040d7981 */ /* 0x000ea2000c1e1900 */
[----:B------:R-:W0:Y:S01]  /*0f40*/  MUFU.RCP R0, R3 ;  /* 0x0000000300007308 */ /* 0x000e220000001000 */
        /* <DEDUP_REMOVED lines=9> */
[----:B------:R-:W-:-:S07]  /*0fe0*/  MOV R12, 0x1000 ;  /* 0x00001000000c7802 */ /* 0x000fce0000000f00 */
[----:B------:R-:W-:Y:S05]  /*0ff0*/  CALL.REL.NOINC `($__internal_8_$__cuda_sm3x_div_rn_noftz_f32_slowpath) ;  /* 0x0000000000d47944 */ /* 0x000fea0003c00000 */
[----:B------:R-:W-:-:S07]  /*1000*/  IMAD.MOV.U32 R7, RZ, RZ, R19 ;  /* 0x000000ffff077224 */ /* 0x000fce00078e0013 */
.L_x_442:
[----:B------:R-:W-:Y:S05]  /*1010*/  BSYNC.RECONVERGENT B1 ;  /* 0x0000000000017941 */ /* 0x000fea0003800200 */
.L_x_441:
[----:B------:R0:W-:Y:S01]  /*1020*/  STG.E desc[UR6][R4.64], R7 ;  /* 0x0000000704007986 */ /* 0x0001e2000c101906 */
[----:B------:R-:W-:-:S13]  /*1030*/  ISETP.NE.AND P0, PT, R16, 0x1, PT ;  /* 0x000000011000780c */ /* 0x000fda0003f05270 */
[----:B0-----:R-:W-:Y:S05]  /*1040*/  @!P0 BRA `(.L_x_429) ;  /* 0x00000000009c8947 */ /* 0x001fea0003800000 */
[----:B------:R-:W0:Y:S01]  /*1050*/  LDCU.64 UR8, c[0x0][0x388] ;  /* 0x00007100ff0877ac */ /* 0x000e220008000a00 */
[----:B------:R-:W-:-:S04]  /*1060*/  IADD3 R14, P0, PT, R14, R15, RZ ;  /* 0x0000000f0e0e7210 */ /* 0x000fc80007f1e0ff */
[----:B------:R-:W-:Y:S02]  /*1070*/  IADD3.X R5, PT, PT, RZ, RZ, RZ, P0, !PT ;  /* 0x000000ffff057210 */ /* 0x000fe400007fe4ff */
[----:B0-----:R-:W-:-:S04]  /*1080*/  LEA R4, P0, R14, UR8, 0x2 ;  /* 0x000000080e047c11 */ /* 0x001fc8000f8010ff */
[----:B------:R-:W-:-:S05]  /*1090*/  LEA.HI.X R5, R14, UR9, R5, 0x2, P0 ;  /* 0x000000090e057c11 */ /* 0x000fca00080f1405 */
        /* <DEDUP_REMOVED lines=10> */
[----:B------:R-:W-:Y:S01]  /*1140*/  IMAD.MOV.U32 R0, RZ, RZ, R13 ;  /* 0x000000ffff007224 */ /* 0x000fe200078e000d */
[----:B------:R-:W-:-:S07]  /*1150*/  MOV R12, 0x1170 ;  /* 0x00001170000c7802 */ /* 0x000fce0000000f00 */
[----:B------:R-:W-:Y:S05]  /*1160*/  CALL.REL.NOINC `($__internal_8_$__cuda_sm3x_div_rn_noftz_f32_slowpath) ;  /* 0x0000000000787944 */ /* 0x000fea0003c00000 */
[----:B------:R-:W-:-:S07]  /*1170*/  MOV R7, R19 ;  /* 0x0000001300077202 */ /* 0x000fce0000000f00 */
.L_x_444:
[----:B------:R-:W-:Y:S05]  /*1180*/  BSYNC.RECONVERGENT B1 ;  /* 0x0000000000017941 */ /* 0x000fea0003800200 */
.L_x_443:
[----:B------:R0:W-:Y:S01]  /*1190*/  STG.E desc[UR6][R4.64+0x4], R7 ;  /* 0x0000040704007986 */ /* 0x0001e2000c101906 */
[----:B------:R-:W-:-:S13]  /*11a0*/  ISETP.NE.AND P0, PT, R16, 0x2, PT ;  /* 0x000000021000780c */ /* 0x000fda0003f05270 */
[----:B0-----:R-:W-:Y:S05]  /*11b0*/  @!P0 BRA `(.L_x_429) ;  /* 0x0000000000408947 */ /* 0x001fea0003800000 */
        /* <DEDUP_REMOVED lines=14> */
.L_x_446:
[----:B------:R-:W-:Y:S05]  /*12a0*/  BSYNC.RECONVERGENT B1 ;  /* 0x0000000000017941 */ /* 0x000fea0003800200 */
.L_x_445:
[----:B------:R0:W-:Y:S02]  /*12b0*/  STG.E desc[UR6][R4.64+0x8], R7 ;  /* 0x0000080704007986 */ /* 0x0001e4000c101906 */
.L_x_429:
[----:B------:R-:W-:Y:S05]  /*12c0*/  BSYNC.RECONVERGENT B0 ;  /* 0x0000000000007941 */ /* 0x000fea0003800200 */
.L_x_428:
[----:B------:R-:W2:Y:S01]  /*12d0*/  LDCU UR8, c[0x0][0x380] ;  /* 0x00007000ff0877ac */ /* 0x000ea20008000800 */
[----:B------:R-:W-:Y:S01]  /*12e0*/  IMAD.IADD R9, R2, 0x1, R9 ;  /* 0x0000000102097824 */ /* 0x000fe200078e0209 */
[----:B------:R-:W-:Y:S01]  /*12f0*/  IADD3 R11, PT, PT, R11, 0x1, RZ ;  /* 0x000000010b0b7810 */ /* 0x000fe20007ffe0ff */
[----:B------:R-:W-:-:S03]  /*1300*/  VIADD R10, R10, 0x1 ;  /* 0x000000010a0a7836 */ /* 0x000fc60000000000 */
[C---:B------:R-:W-:Y:S02]  /*1310*/  IADD3 R0, PT, PT, R9.reuse, 0x1, RZ ;  /* 0x0000000109007810 */ /* 0x040fe40007ffe0ff */
[----:B--2---:R-:W-:-:S13]  /*1320*/  ISETP.GT.AND P0, PT, R9, UR8, PT ;  /* 0x0000000809007c0c */ /* 0x004fda000bf04270 */
[----:B------:R-:W-:Y:S05]  /*1330*/  @!P0 BRA `(.L_x_447) ;  /* 0xffffffec00788947 */ /* 0x000fea000383ffff */
[----:B------:R-:W-:Y:S05]  /*1340*/  EXIT ;  /* 0x000000000000794d */ /* 0x000fea0003800000 */
        .weak           $__internal_8_$__cuda_sm3x_div_rn_noftz_f32_slowpath
        .type           $__internal_8_$__cuda_sm3x_div_rn_noftz_f32_slowpath,@function
        .size           $__internal_8_$__cuda_sm3x_div_rn_noftz_f32_slowpath,(.L_x_679 - $__internal_8_$__cuda_sm3x_div_rn_noftz_f32_slowpath)
$__internal_8_$__cuda_sm3x_div_rn_noftz_f32_slowpath:
[--C-:B------:R-:W-:Y:S01]  /*1350*/  SHF.R.U32.HI R13, RZ, 0x17, R3.reuse ;  /* 0x00000017ff0d7819 */ /* 0x100fe20000011603 */
[----:B------:R-:W-:Y:S01]  /*1360*/  BSSY.RECONVERGENT B3, `(.L_x_448) ;  /* 0x0000063000037945 */ /* 0x000fe20003800200 */
[----:B------:R-:W-:Y:S01]  /*1370*/  SHF.R.U32.HI R19, RZ, 0x17, R0 ;  /* 0x00000017ff137819 */ /* 0x000fe20000011600 */
[----:B------:R-:W-:Y:S01]  /*1380*/  IMAD.MOV.U32 R21, RZ, RZ, R3 ;  /* 0x000000ffff157224 */ /* 0x000fe200078e0003 */
[----:B------:R-:W-:Y:S02]  /*1390*/  LOP3.LUT R13, R13, 0xff, RZ, 0xc0, !PT ;  /* 0x000000ff0d0d7812 */ /* 0x000fe400078ec0ff */
[----:B------:R-:W-:-:S03]  /*13a0*/  LOP3.LUT R19, R19, 0xff, RZ, 0xc0, !PT ;  /* 0x000000ff13137812 */ /* 0x000fc600078ec0ff */
[----:B------:R-:W-:Y:S01]  /*13b0*/  VIADD R22, R13, 0xffffffff ;  /* 0xffffffff0d167836 */ /* 0x000fe20000000000 */
[----:B------:R-:W-:-:S04]  /*13c0*/  IADD3 R20, PT, PT, R19, -0x1, RZ ;  /* 0xffffffff13147810 */ /* 0x000fc80007ffe0ff */
        /* <DEDUP_REMOVED lines=27> */
.L_x_449:
[----:B------:R-:W-:Y:S01]  /*1580*/  LEA R20, R13, 0xc0800000, 0x17 ;  /* 0xc08000000d147811 */ /* 0x000fe200078eb8ff */
[----:B------:R-:W-:Y:S03]  /*1590*/  BSSY.RECONVERGENT B4, `(.L_x_454) ;  /* 0x0000036000047945 */ /* 0x000fe60003800200 */
[----:B------:R-:W-:Y:S01]  /*15a0*/  IADD3 R22, PT, PT, -R20, R21, RZ ;  /* 0x0000001514167210 */ /* 0x000fe20007ffe1ff */
[----:B------:R-:W-:-:S03]  /*15b0*/  VIADD R21, R19, 0xffffff81 ;  /* 0xffffff8113157836 */ /* 0x000fc60000000000 */
[----:B------:R-:W0:Y:S01]  /*15c0*/  MUFU.RCP R20, R22 ;  /* 0x0000001600147308 */ /* 0x000e220000001000 */
[----:B------:R-:W-:Y:S01]  /*15d0*/  FADD.FTZ R23, -R22, -RZ ;  /* 0x800000ff16177221 */ /* 0x000fe20000010100 */
[C---:B------:R-:W-:Y:S01]  /*15e0*/  IMAD R0, R21.reuse, -0x800000, R0 ;  /* 0xff80000015007824 */ /* 0x040fe200078e0200 */
[----:B------:R-:W-:-:S04]  /*15f0*/  IADD3 R21, PT, PT, R21, 0x7f, -R13 ;  /* 0x0000007f15157810 */ /* 0x000fc80007ffe80d */
[----:B------:R-:W-:Y:S01]  /*1600*/  IADD3 R21, PT, PT, R21, R18, RZ ;  /* 0x0000001215157210 */ /* 0x000fe20007ffe0ff */
        /* <DEDUP_REMOVED lines=21> */
[C---:B------:R-:W-:Y:S02]  /*1760*/  ISETP.NE.AND P3, PT, R13.reuse, RZ, PT ;  /* 0x000000ff0d00720c */ /* 0x040fe40003f65270 */
[----:B------:R-:W-:Y:S02]  /*1770*/  ISETP.NE.AND P1, PT, R13, RZ, PT ;  /* 0x000000ff0d00720c */ /* 0x000fe40003f25270 */
[----:B------:R-:W-:Y:S01]  /*1780*/  LOP3.LUT R21, R18, 0x7fffff, RZ, 0xc0, !PT ;  /* 0x007fffff12157812 */ /* 0x000fe200078ec0ff */
[CCC-:B------:R-:W-:Y:S01]  /*1790*/  FFMA.RP R18, R19.reuse, R23.reuse, R20.reuse ;  /* 0x0000001713127223 */ /* 0x1c0fe20000008014 */
[----:B------:R-:W-:Y:S01]  /*17a0*/  FFMA.RM R19, R19, R23, R20 ;  /* 0x0000001713137223 */ /* 0x000fe20000004014 */
[----:B------:R-:W-:Y:S01]  /*17b0*/  VIADD R20, R13, 0x20 ;  /* 0x000000200d147836 */ /* 0x000fe20000000000 */
[----:B------:R-:W-:Y:S02]  /*17c0*/  LOP3.LUT R21, R21, 0x800000, RZ, 0xfc, !PT ;  /* 0x0080000015157812 */ /* 0x000fe400078efcff */
[----:B------:R-:W-:-:S02]  /*17d0*/  IADD3 R13, PT, PT, -R13, RZ, RZ ;  /* 0x000000ff0d0d7210 */ /* 0x000fc40007ffe1ff */
[----:B------:R-:W-:Y:S02]  /*17e0*/  SHF.L.U32 R20, R21, R20, RZ ;  /* 0x0000001415147219 */ /* 0x000fe400000006ff */
[----:B------:R-:W-:Y:S02]  /*17f0*/  FSETP.NEU.FTZ.AND P0, PT, R18, R19, PT ;  /* 0x000000131200720b */ /* 0x000fe40003f1d000 */
        /* <DEDUP_REMOVED lines=11> */
.L_x_456:
[----:B------:R-:W-:-:S04]  /*18b0*/  LOP3.LUT R0, R0, 0x80000000, RZ, 0xc0, !PT ;  /* 0x8000000000007812 */ /* 0x000fc800078ec0ff */
[----:B------:R-:W-:Y:S01]  /*18c0*/  LOP3.LUT R0, R0, 0x7f800000, RZ, 0xfc, !PT ;  /* 0x7f80000000007812 */ /* 0x000fe200078efcff */
[----:B------:R-:W-:Y:S06]  /*18d0*/  BRA `(.L_x_457) ;  /* 0x0000000000047947 */ /* 0x000fec0003800000 */
.L_x_455:
[----:B------:R-:W-:-:S07]  /*18e0*/  LEA R0, R21, R0, 0x17 ;  /* 0x0000000015007211 */ /* 0x000fce00078eb8ff */
.L_x_457:
[----:B------:R-:W-:Y:S05]  /*18f0*/  BSYNC.RECONVERGENT B4 ;  /* 0x0000000000047941 */ /* 0x000fea0003800200 */
.L_x_454:
[----:B------:R-:W-:Y:S05]  /*1900*/  BRA `(.L_x_458) ;  /* 0x0000000000207947 */ /* 0x000fea0003800000 */
.L_x_453:
[----:B------:R-:W-:-:S04]  /*1910*/  LOP3.LUT R0, R21, 0x80000000, R0, 0x48, !PT ;  /* 0x8000000015007812 */ /* 0x000fc800078e4800 */
[----:B------:R-:W-:Y:S01]  /*1920*/  LOP3.LUT R0, R0, 0x7f800000, RZ, 0xfc, !PT ;  /* 0x7f80000000007812 */ /* 0x000fe200078efcff */
[----:B------:R-:W-:Y:S06]  /*1930*/  BRA `(.L_x_458) ;  /* 0x0000000000147947 */ /* 0x000fec0003800000 */
.L_x_452:
[----:B------:R-:W-:Y:S01]  /*1940*/  LOP3.LUT R0, R21, 0x80000000, R0, 0x48, !PT ;  /* 0x8000000015007812 */ /* 0x000fe200078e4800 */
[----:B------:R-:W-:Y:S06]  /*1950*/  BRA `(.L_x_458) ;  /* 0x00000000000c7947 */ /* 0x000fec0003800000 */
.L_x_451:
[----:B------:R-:W0:Y:S01]  /*1960*/  MUFU.RSQ R0, -QNAN ;  /* 0xffc0000000007908 */ /* 0x000e220000001400 */
[----:B------:R-:W-:Y:S05]  /*1970*/  BRA `(.L_x_458) ;  /* 0x0000000000047947 */ /* 0x000fea0003800000 */
.L_x_450:
[----:B------:R-:W-:-:S07]  /*1980*/  FADD.FTZ R0, R0, R3 ;  /* 0x0000000300007221 */ /* 0x000fce0000010000 */
.L_x_458:
[----:B------:R-:W-:Y:S05]  /*1990*/  BSYNC.RECONVERGENT B3 ;  /* 0x0000000000037941 */ /* 0x000fea0003800200 */
.L_x_448:
[----:B------:R-:W-:Y:S02]  /*19a0*/  HFMA2 R13, -RZ, RZ, 0, 0 ;  /* 0x00000000ff0d7431 */ /* 0x000fe400000001ff */
[----:B0-----:R-:W-:Y:S02]  /*19b0*/  IMAD.MOV.U32 R19, RZ, RZ, R0 ;  /* 0x000000ffff137224 */ /* 0x001fe400078e0000 */
[----:B------:R-:W-:Y:S05]  /*19c0*/  RET.REL.NODEC R12 `(_Z44normalize_lagrange_interpolating_polynomialsiPf) ;  /* 0xffffffe40c8c7950 */ /* 0x000fea0003c3ffff */
.L_x_459:
        /* <DEDUP_REMOVED lines=11> */
.L_x_679:


//--------------------- .text._Z34lagrange_interpolating_polynomialsfiPKfS0_Pf --------------------------
	.section	.text._Z34lagrange_interpolating_polynomialsfiPKfS0_Pf,"ax",@progbits
	.align	128
        .global         _Z34lagrange_interpolating_polynomialsfiPKfS0_Pf
        .type           _Z34lagrange_interpolating_polynomialsfiPKfS0_Pf,@function
        .size           _Z34lagrange_interpolating_polynomialsfiPKfS0_Pf,(.L_x_680 - _Z34lagrange_interpolating_polynomialsfiPKfS0_Pf)
        .other          _Z34lagrange_interpolating_polynomialsfiPKfS0_Pf,@"STO_CUDA_ENTRY STV_DEFAULT"
_Z34lagrange_interpolating_polynomialsfiPKfS0_Pf:
.text._Z34lagrange_interpolating_polynomialsfiPKfS0_Pf:
[----:B------:R-:W-:Y:S01]  /*0000*/  LDC R1, c[0x0][0x37c] ;  /* 0x0000df00ff017b82 */ /* 0x000fe20000000800 */
[----:B------:R-:W0:Y:S07]  /*0010*/  S2R R23, SR_TID.X ;  /* 0x0000000000177919 */ /* 0x000e2e0000002100 */
[----:B------:R-:W1:Y:S01]  /*0020*/  S2UR UR5, SR_CTAID.X ;  /* 0x00000000000579c3 */ /* 0x000e620000002500 */
[----:B------:R-:W1:Y:S07]  /*0030*/  LDCU UR6, c[0x0][0x360] ;  /* 0x00006c00ff0677ac */ /* 0x000e6e0008000800 */
[----:B------:R-:W2:Y:S08]  /*0040*/  LDC R10, c[0x0][0x384] ;  /* 0x0000e100ff0a7b82 */ /* 0x000eb00000000800 */
[----:B------:R-:W3:Y:S01]  /*0050*/  LDC R0, c[0x0][0x370] ;  /* 0x0000dc00ff007b82 */ /* 0x000ee20000000800 */
[----:B-1----:R-:W-:-:S06]  /*0060*/  UIMAD UR4, UR5, UR6, URZ ;  /* 0x00000006050472a4 */ /* 0x002fcc000f8e02ff */
[----:B0-----:R-:W-:-:S05]  /*0070*/  VIADD R5, R23, UR4 ;  /* 0x0000000417057c36 */ /* 0x001fca0008000000 */
[----:B--2---:R-:W-:-:S13]  /*0080*/  ISETP.GT.AND P0, PT, R5, R10, PT ;  /* 0x0000000a0500720c */ /* 0x004fda0003f04270 */
[----:B---3--:R-:W-:Y:S05]  /*0090*/  @P0 EXIT ;  /* 0x000000000000094d */ /* 0x008fea0003800000 */
[----:B------:R-:W-:Y:S01]  /*00a0*/  IMAD R4, R0, UR6, RZ ;  /* 0x0000000600047c24 */ /* 0x000fe2000f8e02ff */
[----:B------:R-:W0:Y:S01]  /*00b0*/  LDCU.64 UR8, c[0x0][0x358] ;  /* 0x00006b00ff0877ac */ /* 0x000e220008000a00 */
[----:B------:R-:W-:Y:S01]  /*00c0*/  VIADD R2, R10, 0x1 ;  /* 0x000000010a027836 */ /* 0x000fe20000000000 */
[----:B------:R-:W-:Y:S02]  /*00d0*/  BSSY.RECONVERGENT B0, `(.L_x_460) ;  /* 0x0000042000007945 */ /* 0x000fe40003800200 */
[C---:B------:R-:W-:Y:S01]  /*00e0*/  VIMNMX.U32 R9, PT, PT, R4.reuse, 0x1, !PT ;  /* 0x0000000104097848 */ /* 0x040fe20007fe0000 */
[----:B------:R-:W1:Y:S01]  /*00f0*/  LDCU UR7, c[0x0][0x380] ;  /* 0x00007000ff0777ac */ /* 0x000e620008000800 */
[----:B------:R-:W-:Y:S02]  /*0100*/  IADD3 R7, PT, PT, R4, R5, RZ ;  /* 0x0000000504077210 */ /* 0x000fe40007ffe0ff */
[----:B------:R-:W2:Y:S01]  /*0110*/  I2F.U32.RP R8, R9 ;  /* 0x0000000900087306 */ /* 0x000ea20000209000 */
[----:B------:R-:W-:-:S02]  /*0120*/  IADD3 R11, PT, PT, RZ, -R9, RZ ;  /* 0x80000009ff0b7210 */ /* 0x000fc40007ffe0ff */
[----:B------:R-:W-:Y:S02]  /*0130*/  ISETP.GE.AND P0, PT, R7, R2, PT ;  /* 0x000000020700720c */ /* 0x000fe40003f06270 */
[----:B------:R-:W-:Y:S01]  /*0140*/  VIMNMX R6, PT, PT, R2, R7, !PT ;  /* 0x0000000702067248 */ /* 0x000fe20007fe0100 */
[----:B------:R-:W-:Y:S01]  /*0150*/  IMAD.MOV.U32 R2, RZ, RZ, RZ ;  /* 0x000000ffff027224 */ /* 0x000fe200078e00ff */
[----:B------:R-:W-:Y:S01]  /*0160*/  ISETP.NE.U32.AND P2, PT, R9, RZ, PT ;  /* 0x000000ff0900720c */ /* 0x000fe20003f45070 */
[----:B--2---:R-:W2:Y:S02]  /*0170*/  MUFU.RCP R8, R8 ;  /* 0x0000000800087308 */ /* 0x004ea40000001000 */
[----:B--2---:R-:W-:Y:S01]  /*0180*/  VIADD R3, R8, 0xffffffe ;  /* 0x0ffffffe08037836 */ /* 0x004fe20000000000 */
[----:B------:R-:W-:-:S04]  /*0190*/  SEL R8, RZ, 0x1, P0 ;  /* 0x00000001ff087807 */ /* 0x000fc80000000000 */
[----:B------:R-:W-:Y:S01]  /*01a0*/  IADD3 R6, PT, PT, R6, -R7, -R8 ;  /* 0x8000000706067210 */ /* 0x000fe20007ffe808 */
[----:B------:R-:W2:Y:S02]  /*01b0*/  F2I.FTZ.U32.TRUNC.NTZ R3, R3 ;  /* 0x0000000300037305 */ /* 0x000ea4000021f000 */
[----:B--2---:R-:W-:-:S04]  /*01c0*/  IMAD R11, R11, R3, RZ ;  /* 0x000000030b0b7224 */ /* 0x004fc800078e02ff */
[----:B------:R-:W-:-:S06]  /*01d0*/  IMAD.HI.U32 R3, R3, R11, R2 ;  /* 0x0000000b03037227 */ /* 0x000fcc00078e0002 */
[----:B------:R-:W-:-:S05]  /*01e0*/  IMAD.HI.U32 R3, R3, R6, RZ ;  /* 0x0000000603037227 */ /* 0x000fca00078e00ff */
[----:B------:R-:W-:-:S05]  /*01f0*/  IADD3 R2, PT, PT, -R3, RZ, RZ ;  /* 0x000000ff03027210 */ /* 0x000fca0007ffe1ff */
[----:B------:R-:W-:Y:S02]  /*0200*/  IMAD R6, R9, R2, R6 ;  /* 0x0000000209067224 */ /* 0x000fe400078e0206 */
[----:B------:R-:W-:-:S03]  /*0210*/  IMAD R2, R10, R10, R10 ;  /* 0x0000000a0a027224 */ /* 0x000fc600078e020a */
[----:B------:R-:W-:-:S13]  /*0220*/  ISETP.GE.U32.AND P0, PT, R6, R9, PT ;  /* 0x000000090600720c */ /* 0x000fda0003f06070 */
[----:B------:R-:W-:Y:S01]  /*0230*/  @P0 IMAD.IADD R6, R6, 0x1, -R9 ;  /* 0x0000000106060824 */ /* 0x000fe200078e0a09 */
[----:B------:R-:W-:-:S04]  /*0240*/  @P0 IADD3 R3, PT, PT, R3, 0x1, RZ ;  /* 0x0000000103030810 */ /* 0x000fc80007ffe0ff */
[----:B------:R-:W-:-:S13]  /*0250*/  ISETP.GE.U32.AND P1, PT, R6, R9, PT ;  /* 0x000000090600720c */ /* 0x000fda0003f26070 */
[----:B------:R-:W-:Y:S01]  /*0260*/  @P1 VIADD R3, R3, 0x1 ;  /* 0x0000000103031836 */ /* 0x000fe20000000000 */
[----:B------:R-:W-:-:S04]  /*0270*/  @!P2 LOP3.LUT R3, RZ, R9, RZ, 0x33, !PT ;  /* 0x00000009ff03a212 */ /* 0x000fc800078e33ff */
[----:B------:R-:W-:Y:S02]  /*0280*/  IADD3 R6, PT, PT, R8, R3, RZ ;  /* 0x0000000308067210 */ /* 0x000fe40007ffe0ff */
[----:B------:R-:W-:Y:S02]  /*0290*/  LEA.HI R8, R2, R2, RZ, 0x1 ;  /* 0x0000000202087211 */ /* 0x000fe400078f08ff */
[----:B------:R-:W-:Y:S02]  /*02a0*/  LOP3.LUT R3, R6, 0x3, RZ, 0xc0, !PT ;  /* 0x0000000306037812 */ /* 0x000fe400078ec0ff */
[----:B------:R-:W-:Y:S02]  /*02b0*/  SHF.R.S32.HI R8, RZ, 0x1, R8 ;  /* 0x00000001ff087819 */ /* 0x000fe40000011408 */
[----:B------:R-:W-:-:S13]  /*02c0*/  ISETP.NE.AND P0, PT, R3, 0x3, PT ;  /* 0x000000030300780c */ /* 0x000fda0003f05270 */
[----:B01----:R-:W-:Y:S05]  /*02d0*/  @!P0 BRA `(.L_x_461) ;  /* 0x0000000000848947 */ /* 0x003fea0003800000 */
[----:B------:R-:W0:Y:S01]  /*02e0*/  LDC.64 R16, c[0x0][0x388] ;  /* 0x0000e200ff107b82 */ /* 0x000e220000000a00 */
[----:B------:R-:W-:-:S05]  /*02f0*/  VIADD R2, R6, 0x1 ;  /* 0x0000000106027836 */ /* 0x000fca0000000000 */
[----:B------:R-:W-:Y:S02]  /*0300*/  LOP3.LUT R21, R2, 0x3, RZ, 0xc0, !PT ;  /* 0x0000000302157812 */ /* 0x000fe400078ec0ff */
[----:B------:R-:W1:Y:S03]  /*0310*/  LDC.64 R14, c[0x0][0x390] ;  /* 0x0000e400ff0e7b82 */ /* 0x000e660000000a00 */
[C---:B------:R-:W-:Y:S01]  /*0320*/  IMAD R0, R21.reuse, R0, UR5 ;  /* 0x0000000515007e24 */ /* 0x040fe2000f8e0200 */
[----:B------:R-:W-:-:S03]  /*0330*/  IADD3 R21, PT, PT, -R21, RZ, RZ ;  /* 0x000000ff15157210 */ /* 0x000fc60007ffe1ff */
[----:B------:R-:W-:Y:S01]  /*0340*/  IMAD R5, R0, UR6, R23 ;  /* 0x0000000600057c24 */ /* 0x000fe2000f8e0217 */
[----:B------:R-:W2:Y:S01]  /*0350*/  LDC.64 R12, c[0x0][0x398] ;  /* 0x0000e600ff0c7b82 */ /* 0x000ea20000000a00 */
[----:B------:R-:W-:-:S07]  /*0360*/  IADD3 R23, PT, PT, R23, UR4, R8 ;  /* 0x0000000417177c10 */ /* 0x000fce000fffe008 */
.L_x_464:
[----:B0--3--:R-:W-:-:S06]  /*0370*/  IMAD.WIDE R10, R23, 0x4, R16 ;  /* 0x00000004170a7825 */ /* 0x009fcc00078e0210 */
[----:B------:R-:W3:Y:S01]  /*0380*/  LDG.E R10, desc[UR8][R10.64] ;  /* 0x000000080a0a7981 */ /* 0x000ee2000c1e1900 */
[----:B-1----:R-:W-:-:S06]  /*0390*/  IMAD.WIDE R2, R23, 0x4, R14 ;  /* 0x0000000417027825 */ /* 0x002fcc00078e020e */
[----:B------:R-:W4:Y:S01]  /*03a0*/  LDG.E R3, desc[UR8][R2.64] ;  /* 0x0000000802037981 */ /* 0x000f22000c1e1900 */
[----:B------:R-:W-:Y:S01]  /*03b0*/  VIADD R21, R21, 0x1 ;  /* 0x0000000115157836 */ /* 0x000fe20000000000 */
[----:B------:R-:W-:Y:S04]  /*03c0*/  BSSY.RECONVERGENT B1, `(.L_x_462) ;  /* 0x000000f000017945 */ /* 0x000fe80003800200 */
[----:B------:R-:W-:Y:S01]  /*03d0*/  ISETP.NE.AND P2, PT, R21, RZ, PT ;  /* 0x000000ff1500720c */ /* 0x000fe20003f45270 */
[----:B---3--:R-:W-:Y:S01]  /*03e0*/  FADD R18, -R10, UR7 ;  /* 0x000000070a127e21 */ /* 0x008fe20008000100 */
[----:B--2---:R-:W-:-:S03]  /*03f0*/  IMAD.WIDE R10, R23, 0x4, R12 ;  /* 0x00000004170a7825 */ /* 0x004fc600078e020c */
        /* <DEDUP_REMOVED lines=10> */
[----:B------:R-:W-:Y:S05]  /*04a0*/  CALL.REL.NOINC `($__internal_9_$__cuda_sm3x_div_rn_noftz_f32_slowpath) ;  /* 0x0000000400847944 */ /* 0x000fea0003c00000 */
.L_x_463:
[----:B------:R-:W-:Y:S05]  /*04b0*/  BSYNC.RECONVERGENT B1 ;  /* 0x0000000000017941 */ /* 0x000fea0003800200 */
.L_x_462:
[----:B------:R3:W-:Y:S01]  /*04c0*/  STG.E desc[UR8][R10.64], R0 ;  /* 0x000000000a007986 */ /* 0x0007e2000c101908 */
[----:B------:R-:W-:Y:S01]  /*04d0*/  IMAD.IADD R23, R4, 0x1, R23 ;  /* 0x0000000104177824 */ /* 0x000fe200078e0217 */
[----:B------:R-:W-:Y:S06]  /*04e0*/  @P2 BRA `(.L_x_464) ;  /* 0xfffffffc00a02947 */ /* 0x000fec000383ffff */
.L_x_461:
[----:B------:R-:W-:Y:S05]  /*04f0*/  BSYNC.RECONVERGENT B0 ;  /* 0x0000000000007941 */ /* 0x000fea0003800200 */
.L_x_460:
[----:B------:R-:W0:Y:S01]  /*0500*/  LDC.64 R14, c[0x0][0x388] ;  /* 0x0000e200ff0e7b82 */ /* 0x000e220000000a00 */
[----:B------:R-:W-:Y:S01]  /*0510*/  ISETP.GE.U32.AND P0, PT, R6, 0x3, PT ;  /* 0x000000030600780c */ /* 0x000fe20003f06070 */
[----:B------:R-:W1:Y:S01]  /*0520*/  LDCU UR10, c[0x0][0x380] ;  /* 0x00007000ff0a77ac */ /* 0x000e620008000800 */
[----:B------:R-:W2:Y:S05]  /*0530*/  LDCU UR11, c[0x0][0x384] ;  /* 0x00007080ff0b77ac */ /* 0x000eaa0008000800 */
[----:B------:R-:W4:Y:S08]  /*0540*/  LDC.64 R12, c[0x0][0x390] ;  /* 0x0000e400ff0c7b82 */ /* 0x000f300000000a00 */
[----:B---3--:R-:W3:Y:S01]  /*0550*/  LDC.64 R10, c[0x0][0x398] ;  /* 0x0000e600ff0a7b82 */ /* 0x008ee20000000a00 */
[----:B-12---:R-:W-:Y:S05]  /*0560*/  @!P0 EXIT ;  /* 0x000000000000894d */ /* 0x006fea0003800000 */
.L_x_473:
[----:B------:R-:W-:-:S05]  /*0570*/  IADD3 R17, PT, PT, R5, R8, RZ ;  /* 0x0000000805117210 */ /* 0x000fca0007ffe0ff */
[----:B0-----:R-:W-:-:S05]  /*0580*/  IMAD.WIDE R22, R17, 0x4, R14 ;  /* 0x0000000411167825 */ /* 0x001fca00078e020e */
[----:B------:R-:W2:Y:S01]  /*0590*/  LDG.E R0, desc[UR8][R22.64] ;  /* 0x0000000816007981 */ /* 0x000ea2000c1e1900 */
[----:B----4-:R-:W-:-:S05]  /*05a0*/  IMAD.WIDE R26, R17, 0x4, R12 ;  /* 0x00000004111a7825 */ /* 0x010fca00078e020c */
[----:B------:R-:W4:Y:S01]  /*05b0*/  LDG.E R3, desc[UR8][R26.64] ;  /* 0x000000081a037981 */ /* 0x000f22000c1e1900 */
[----:B------:R-:W-:Y:S01]  /*05c0*/  BSSY.RECONVERGENT B0, `(.L_x_465) ;  /* 0x000000d000007945 */ /* 0x000fe20003800200 */
[----:B--2---:R-:W-:-:S04]  /*05d0*/  FADD R6, -R0, UR10 ;  /* 0x0000000a00067e21 */ /* 0x004fc80008000100 */
        /* <DEDUP_REMOVED lines=10> */
[----:B---3--:R-:W-:Y:S05]  /*0680*/  CALL.REL.NOINC `($__internal_9_$__cuda_sm3x_div_rn_noftz_f32_slowpath) ;  /* 0x00000004000c7944 */ /* 0x008fea0003c00000 */
.L_x_466:
[----:B------:R-:W-:Y:S05]  /*0690*/  BSYNC.RECONVERGENT B0 ;  /* 0x0000000000007941 */ /* 0x000fea0003800200 */
.L_x_465:
[----:B---3--:R-:W-:-:S04]  /*06a0*/  IMAD.WIDE R16, R17, 0x4, R10 ;  /* 0x0000000411107825 */ /* 0x008fc800078e020a */
[C---:B------:R-:W-:Y:S01]  /*06b0*/  IMAD.WIDE R22, R4.reuse, 0x4, R22 ;  /* 0x0000000404167825 */ /* 0x040fe200078e0216 */
[----:B------:R0:W-:Y:S04]  /*06c0*/  STG.E desc[UR8][R16.64], R0 ;  /* 0x0000000010007986 */ /* 0x0001e8000c101908 */
[----:B------:R-:W2:Y:S01]  /*06d0*/  LDG.E R2, desc[UR8][R22.64] ;  /* 0x0000000816027981 */ /* 0x000ea2000c1e1900 */
[----:B------:R-:W-:-:S05]  /*06e0*/  IMAD.WIDE R26, R4, 0x4, R26 ;  /* 0x00000004041a7825 */ /* 0x000fca00078e021a */
[----:B------:R-:W3:Y:S01]  /*06f0*/  LDG.E R3, desc[UR8][R26.64] ;  /* 0x000000081a037981 */ /* 0x000ee2000c1e1900 */
[----:B------:R-:W-:Y:S01]  /*0700*/  BSSY.RECONVERGENT B0, `(.L_x_467) ;  /* 0x000000d000007945 */ /* 0x000fe20003800200 */
[----:B--2---:R-:W-:-:S04]  /*0710*/  FADD R18, -R2, UR10 ;  /* 0x0000000a02127e21 */ /* 0x004fc80008000100 */
        /* <DEDUP_REMOVED lines=10> */
[----:B------:R-:W-:Y:S05]  /*07c0*/  CALL.REL.NOINC `($__internal_9_$__cuda_sm3x_div_rn_noftz_f32_slowpath) ;  /* 0x0000000000bc7944 */ /* 0x000fea0003c00000 */
.L_x_468:
[----:B------:R-:W-:Y:S05]  /*07d0*/  BSYNC.RECONVERGENT B0 ;  /* 0x0000000000007941 */ /* 0x000fea0003800200 */
.L_x_467:
[----:B------:R-:W-:-:S04]  /*07e0*/  IMAD.WIDE R16, R4, 0x4, R16 ;  /* 0x0000000404107825 */ /* 0x000fc800078e0210 */
        /* <DEDUP_REMOVED lines=15> */
[----:B------:R-:W-:Y:S01]  /*08e0*/  IMAD.MOV.U32 R0, RZ, RZ, R18 ;  /* 0x000000ffff007224 */ /* 0x000fe200078e0012 */
[----:B------:R-:W-:-:S07]  /*08f0*/  MOV R2, 0x910 ;  /* 0x0000091000027802 */ /* 0x000fce0000000f00 */
[----:B------:R-:W-:Y:S05]  /*0900*/  CALL.REL.NOINC `($__internal_9_$__cuda_sm3x_div_rn_noftz_f32_slowpath) ;  /* 0x00000000006c7944 */ /* 0x000fea0003c00000 */
.L_x_470:
[----:B------:R-:W-:Y:S05]  /*0910*/  BSYNC.RECONVERGENT B0 ;  /* 0x0000000000007941 */ /* 0x000fea0003800200 */
.L_x_469:
[----:B------:R-:W-:-:S04]  /*0920*/  IMAD.WIDE R16, R4, 0x4, R16 ;  /* 0x0000000404107825 */ /* 0x000fc800078e0210 */
[C---:B------:R-:W-:Y:S01]  /*0930*/  IMAD.WIDE R22, R4.reuse, 0x4, R22 ;  /* 0x0000000404167825 */ /* 0x040fe200078e0216 */
[----:B------:R0:W-:Y:S05]  /*0940*/  STG.E desc[UR8][R16.64], R0 ;  /* 0x0000000010007986 */ /* 0x0001ea000c101908 */
        /* <DEDUP_REMOVED lines=16> */
.L_x_472:
[----:B------:R-:W-:Y:S05]  /*0a50*/  BSYNC.RECONVERGENT B0 ;  /* 0x0000000000007941 */ /* 0x000fea0003800200 */
.L_x_471:
[----:B------:R-:W-:-:S04]  /*0a60*/  IMAD.WIDE R16, R4, 0x4, R16 ;  /* 0x0000000404107825 */ /* 0x000fc800078e0210 */
[----:B------:R-:W-:Y:S01]  /*0a70*/  IMAD R5, R4, 0x4, R5 ;  /* 0x0000000404057824 */ /* 0x000fe200078e0205 */
[----:B------:R1:W-:Y:S04]  /*0a80*/  STG.E desc[UR8][R16.64], R0 ;  /* 0x0000000010007986 */ /* 0x0003e8000c101908 */
[----:B------:R-:W-:-:S13]  /*0a90*/  ISETP.GT.AND P0, PT, R5, UR11, PT ;  /* 0x0000000b05007c0c */ /* 0x000fda000bf04270 */
[----:B-1----:R-:W-:Y:S05]  /*0aa0*/  @!P0 BRA `(.L_x_473) ;  /* 0xfffffff800b08947 */ /* 0x002fea000383ffff */
[----:B------:R-:W-:Y:S05]  /*0ab0*/  EXIT ;  /* 0x000000000000794d */ /* 0x000fea0003800000 */
        .weak           $__internal_9_$__cuda_sm3x_div_rn_noftz_f32_slowpath
        .type           $__internal_9_$__cuda_sm3x_div_rn_noftz_f32_slowpath,@function
        .size           $__internal_9_$__cuda_sm3x_div_rn_noftz_f32_slowpath,(.L_x_680 - $__internal_9_$__cuda_sm3x_div_rn_noftz_f32_slowpath)
$__internal_9_$__cuda_sm3x_div_rn_noftz_f32_slowpath:
        /* <DEDUP_REMOVED lines=27> */
[----:B------:R-:W-:Y:S01]  /*0c70*/  VIADD R9, R18, 0xffffffff ;  /* 0xffffffff12097836 */ /* 0x000fe20000000000 */
[----:B------:R-:W-:-:S04]  /*0c80*/  ISETP.GE.AND P1, PT, R19, RZ, PT ;  /* 0x000000ff1300720c */ /* 0x000fc80003f26270 */
[----:B------:R-:W-:-:S09]  /*0c90*/  ISETP.GE.AND P0, PT, R9, RZ, PT ;  /* 0x000000ff0900720c */ /* 0x000fd20003f06270 */
[----:B------:R-:W-:-:S04]  /*0ca0*/  @!P1 FFMA R0, R0, 1.84467440737095516160e+19, RZ ;  /* 0x5f80000000009823 */ /* 0x000fc800000000ff */
[----:B------:R-:W-:Y:S01]  /*0cb0*/  @P0 MOV R9, RZ ;  /* 0x000000ff00090202 */ /* 0x000fe20000000f00 */
[----:B------:R-:W-:Y:S02]  /*0cc0*/  @!P0 IMAD.MOV.U32 R9, RZ, RZ, -0x40 ;  /* 0xffffffc0ff098424 */ /* 0x000fe400078e00ff */
[----:B------:R-:W-:-:S03]  /*0cd0*/  @!P0 FFMA R3, R3, 1.84467440737095516160e+19, RZ ;  /* 0x5f80000003038823 */ /* 0x000fc600000000ff */
[----:B------:R-:W-:-:S07]  /*0ce0*/  @!P1 IADD3 R9, PT, PT, R9, 0x40, RZ ;  /* 0x0000004009099810 */ /* 0x000fce0007ffe0ff */
.L_x_475:
[----:B------:R-:W-:Y:S01]  /*0cf0*/  LEA R19, R7, 0xc0800000, 0x17 ;  /* 0xc080000007137811 */ /* 0x000fe200078eb8ff */
[----:B------:R-:W-:Y:S01]  /*0d00*/  BSSY.RECONVERGENT B3, `(.L_x_480) ;  /* 0x0000036000037945 */ /* 0x000fe20003800200 */
[----:B------:R-:W-:-:S03]  /*0d10*/  IADD3 R18, PT, PT, R18, -0x7f, RZ ;  /* 0xffffff8112127810 */ /* 0x000fc60007ffe0ff */
[----:B------:R-:W-:Y:S02]  /*0d20*/  IMAD.IADD R24, R0, 0x1, -R19 ;  /* 0x0000000100187824 */ /* 0x000fe400078e0a13 */
[C---:B------:R-:W-:Y:S01]  /*0d30*/  IMAD R0, R18.reuse, -0x800000, R3 ;  /* 0xff80000012007824 */ /* 0x040fe200078e0203 */
[----:B------:R-:W-:Y:S01]  /*0d40*/  IADD3 R18, PT, PT, R18, 0x7f, -R7 ;  /* 0x0000007f12127810 */ /* 0x000fe20007ffe807 */
[----:B------:R-:W0:Y:S01]  /*0d50*/  MUFU.RCP R20, R24 ;  /* 0x0000001800147308 */ /* 0x000e220000001000 */
[----:B------:R-:W-:-:S03]  /*0d60*/  FADD.FTZ R19, -R24, -RZ ;  /* 0x800000ff18137221 */ /* 0x000fc60000010100 */
        /* <DEDUP_REMOVED lines=22> */
[----:B------:R-:W-:Y:S01]  /*0ed0*/  IADD3 R18, PT, PT, R3, 0x20, RZ ;  /* 0x0000002003127810 */ /* 0x000fe20007ffe0ff */
[CCC-:B------:R-:W-:Y:S01]  /*0ee0*/  FFMA.RP R9, R25.reuse, R19.reuse, R20.reuse ;  /* 0x0000001319097223 */ /* 0x1c0fe20000008014 */
[----:B------:R-:W-:Y:S01]  /*0ef0*/  FFMA.RM R20, R25, R19, R20 ;  /* 0x0000001319147223 */ /* 0x000fe20000004014 */
[----:B------:R-:W-:Y:S02]  /*0f00*/  ISETP.NE.AND P3, PT, R3, RZ, PT ;  /* 0x000000ff0300720c */ /* 0x000fe40003f65270 */
[----:B------:R-:W-:Y:S02]  /*0f10*/  LOP3.LUT R7, R7, 0x7fffff, RZ, 0xc0, !PT ;  /* 0x007fffff07077812 */ /* 0x000fe400078ec0ff */
[----:B------:R-:W-:Y:S01]  /*0f20*/  ISETP.NE.AND P1, PT, R3, RZ, PT ;  /* 0x000000ff0300720c */ /* 0x000fe20003f25270 */
        /* <DEDUP_REMOVED lines=11> */
[----:B------:R-:W-:-:S04]  /*0fe0*/  LOP3.LUT R18, R3, R18, RZ, 0xc0, !PT ;  /* 0x0000001203127212 */ /* 0x000fc800078ec0ff */
[----:B------:R-:W-:-:S04]  /*0ff0*/  IADD3 R7, PT, PT, R7, R18, RZ ;  /* 0x0000001207077210 */ /* 0x000fc80007ffe0ff */
[----:B------:R-:W-:Y:S01]  /*1000*/  LOP3.LUT R0, R7, R0, RZ, 0xfc, !PT ;  /* 0x0000000007007212 */ /* 0x000fe200078efcff */
[----:B------:R-:W-:Y:S06]  /*1010*/  BRA `(.L_x_483) ;  /* 0x0000000000107947 */ /* 0x000fec0003800000 */
.L_x_482:
[----:B------:R-:W-:-:S04]  /*1020*/  LOP3.LUT R0, R0, 0x80000000, RZ, 0xc0, !PT ;  /* 0x8000000000007812 */ /* 0x000fc800078ec0ff */
[----:B------:R-:W-:Y:S01]  /*1030*/  LOP3.LUT R0, R0, 0x7f800000, RZ, 0xfc, !PT ;  /* 0x7f80000000007812 */ /* 0x000fe200078efcff */
[----:B------:R-:W-:Y:S06]  /*1040*/  BRA `(.L_x_483) ;  /* 0x0000000000047947 */ /* 0x000fec0003800000 */
.L_x_481:
[----:B------:R-:W-:-:S07]  /*1050*/  IMAD R0, R9, 0x800000, R0 ;  /* 0x0080000009007824 */ /* 0x000fce00078e0200 */
.L_x_483:
[----:B------:R-:W-:Y:S05]  /*1060*/  BSYNC.RECONVERGENT B3 ;  /* 0x0000000000037941 */ /* 0x000fea0003800200 */
.L_x_480:
[----:B------:R-:W-:Y:S05]  /*1070*/  BRA `(.L_x_484) ;  /* 0x0000000000207947 */ /* 0x000fea0003800000 */
.L_x_479:
[----:B------:R-:W-:-:S04]  /*1080*/  LOP3.LUT R0, R0, 0x80000000, R3, 0x48, !PT ;  /* 0x8000000000007812 */ /* 0x000fc800078e4803 */
[----:B------:R-:W-:Y:S01]  /*1090*/  LOP3.LUT R0, R0, 0x7f800000, RZ, 0xfc, !PT ;  /* 0x7f80000000007812 */ /* 0x000fe200078efcff */
[----:B------:R-:W-:Y:S06]  /*10a0*/  BRA `(.L_x_484) ;  /* 0x0000000000147947 */ /* 0x000fec0003800000 */
.L_x_478:
[----:B------:R-:W-:Y:S01]  /*10b0*/  LOP3.LUT R0, R0, 0x80000000, R3, 0x48, !PT ;  /* 0x8000000000007812 */ /* 0x000fe200078e4803 */
[----:B------:R-:W-:Y:S06]  /*10c0*/  BRA `(.L_x_484) ;  /* 0x00000000000c7947 */ /* 0x000fec0003800000 */
.L_x_477:
[----:B------:R-:W0:Y:S01]  /*10d0*/  MUFU.RSQ R0, -QNAN ;  /* 0xffc0000000007908 */ /* 0x000e220000001400 */
[----:B------:R-:W-:Y:S05]  /*10e0*/  BRA `(.L_x_484) ;  /* 0x0000000000047947 */ /* 0x000fea0003800000 */
.L_x_476:
[----:B------:R-:W-:-:S07]  /*10f0*/  FADD.FTZ R0, R3, R0 ;  /* 0x0000000003007221 */ /* 0x000fce0000010000 */
.L_x_484:
[----:B------:R-:W-:Y:S05]  /*1100*/  BSYNC.RECONVERGENT B2 ;  /* 0x0000000000027941 */ /* 0x000fea0003800200 */
.L_x_474:
[----:B------:R-:W-:-:S04]  /*1110*/  HFMA2 R3, -RZ, RZ, 0, 0 ;  /* 0x00000000ff037431 */ /* 0x000fc800000001ff */
[----:B0-----:R-:W-:Y:S05]  /*1120*/  RET.REL.NODEC R2 `(_Z34lagrange_interpolating_polynomialsfiPKfS0_Pf) ;  /* 0xffffffec02b47950 */ /* 0x001fea0003c3ffff */
.L_x_485:
        /* <DEDUP_REMOVED lines=13> */
.L_x_680:


//--------------------- .text._Z29calculate_barycentric_weightsiPKfPf --------------------------
	.section	.text._Z29calculate_barycentric_weightsiPKfPf,"ax",@progbits
	.align	128
        .global         _Z29calculate_barycentric_weightsiPKfPf
        .type           _Z29calculate_barycentric_weightsiPKfPf,@function
        .size           _Z29calculate_barycentric_weightsiPKfPf,(.L_x_681 - _Z29calculate_barycentric_weightsiPKfPf)
        .other          _Z29calculate_barycentric_weightsiPKfPf,@"STO_CUDA_ENTRY STV_DEFAULT"
_Z29calculate_barycentric_weightsiPKfPf:
.text._Z29calculate_barycentric_weightsiPKfPf:
[----:B------:R-:W-:Y:S01]  /*0000*/  LDC R1, c[0x0][0x37c] ;  /* 0x0000df00ff017b82 */ /* 0x000fe20000000800 */
[----:B------:R-:W0:Y:S07]  /*0010*/  S2R R0, SR_TID.X ;  /* 0x0000000000007919 */ /* 0x000e2e0000002100 */
[----:B------:R-:W0:Y:S08]  /*0020*/  S2UR UR4, SR_CTAID.X ;  /* 0x00000000000479c3 */ /* 0x000e300000002500 */
[----:B------:R-:W0:Y:S01]  /*0030*/  LDC R3, c[0x0][0x360] ;  /* 0x0000d800ff037b82 */ /* 0x000e220000000800 */
[----:B------:R-:W1:Y:S07]  /*0040*/  LDCU UR5, c[0x0][0x370] ;  /* 0x00006e00ff0577ac */ /* 0x000e6e0008000800 */
[----:B------:R-:W2:Y:S01]  /*0050*/  LDC R5, c[0x0][0x380] ;  /* 0x0000e000ff057b82 */ /* 0x000ea20000000800 */
[----:B0-----:R-:W-:-:S02]  /*0060*/  IMAD R0, R3, UR4, R0 ;  /* 0x0000000403007c24 */ /* 0x001fc4000f8e0200 */
[----:B-1----:R-:W-:-:S03]  /*0070*/  IMAD R3, R3, UR5, RZ ;  /* 0x0000000503037c24 */ /* 0x002fc6000f8e02ff */
[----:B--2---:R-:W-:-:S13]  /*0080*/  ISETP.GT.AND P0, PT, R0, R5, PT ;  /* 0x000000050000720c */ /* 0x004fda0003f04270 */
[----:B------:R-:W-:Y:S05]  /*0090*/  @P0 EXIT ;  /* 0x000000000000094d */ /* 0x000fea0003800000 */
[----:B------:R-:W0:Y:S01]  /*00a0*/  LDCU.64 UR4, c[0x0][0x388] ;  /* 0x00007100ff0477ac */ /* 0x000e220008000a00 */
[-C--:B------:R-:W-:Y:S02]  /*00b0*/  IMAD R2, R5, R5.reuse, R5 ;  /* 0x0000000505027224 */ /* 0x080fe400078e0205 */
[----:B------:R-:W-:Y:S01]  /*00c0*/  HFMA2 R6, -RZ, RZ, 0, 0 ;  /* 0x00000000ff067431 */ /* 0x000fe200000001ff */
[----:B------:R-:W-:Y:S01]  /*00d0*/  IADD3 R4, PT, PT, -R0, R5, RZ ;  /* 0x0000000500047210 */ /* 0x000fe20007ffe1ff */
[----:B------:R-:W1:Y:S01]  /*00e0*/  LDCU.64 UR6, c[0x0][0x358] ;  /* 0x00006b00ff0677ac */ /* 0x000e620008000a00 */
[----:B------:R-:W-:Y:S02]  /*00f0*/  IADD3 R5, PT, PT, -R3, RZ, RZ ;  /* 0x000000ff03057210 */ /* 0x000fe40007ffe1ff */
[----:B------:R-:W-:Y:S01]  /*0100*/  LEA.HI R2, R2, R2, RZ, 0x1 ;  /* 0x0000000202027211 */ /* 0x000fe200078f08ff */
[----:B------:R-:W2:Y:S01]  /*0110*/  LDCU.64 UR8, c[0x0][0x388] ;  /* 0x00007100ff0877ac */ /* 0x000ea20008000a00 */
[----:B------:R-:W-:-:S02]  /*0120*/  PRMT R7, RZ, 0x7610, R7 ;  /* 0x00007610ff077816 */ /* 0x000fc40000000007 */
[----:B------:R-:W-:Y:S02]  /*0130*/  SHF.R.S32.HI R2, RZ, 0x1, R2 ;  /* 0x00000001ff027819 */ /* 0x000fe40000011402 */
[----:B------:R-:W-:Y:S02]  /*0140*/  PRMT R8, RZ, 0x7610, R8 ;  /* 0x00007610ff087816 */ /* 0x000fe40000000008 */
[----:B------:R-:W-:Y:S02]  /*0150*/  MOV R9, R0 ;  /* 0x0000000000097202 */ /* 0x000fe40000000f00 */
[----:B------:R-:W-:Y:S01]  /*0160*/  IADD3 R10, PT, PT, R2, 0x1, RZ ;  /* 0x00000001020a7810 */ /* 0x000fe20007ffe0ff */
[----:B0-----:R-:W-:-:S04]  /*0170*/  UIADD3 UR4, UP0, UPT, UR4, 0x20, URZ ;  /* 0x0000002004047890 */ /* 0x001fc8000ff1e0ff */
[----:B-1----:R-:W-:-:S12]  /*0180*/  UIADD3.X UR5, UPT, UPT, URZ, UR5, URZ, UP0, !UPT ;  /* 0x00000005ff057290 */ /* 0x002fd800087fe4ff */
.L_x_508:
[----:B0-----:R-:W0:Y:S01]  /*0190*/  LDC.64 R12, c[0x0][0x388] ;  /* 0x0000e200ff0c7b82 */ /* 0x001e220000000a00 */
[----:B------:R-:W-:Y:S01]  /*01a0*/  ISETP.GE.AND P0, PT, R9, 0x1, PT ;  /* 0x000000010900780c */ /* 0x000fe20003f06270 */
[----:B------:R-:W-:Y:S01]  /*01b0*/  BSSY.RECONVERGENT B0, `(.L_x_486) ;  /* 0x000009e000007945 */ /* 0x000fe20003800200 */
[----:B------:R-:W-:Y:S02]  /*01c0*/  IADD3 R21, PT, PT, -R3, RZ, RZ ;  /* 0x000000ff03157210 */ /* 0x000fe40007ffe1ff */
[----:B------:R-:W-:Y:S02]  /*01d0*/  IADD3 R11, PT, PT, R2, R9, RZ ;  /* 0x00000009020b7210 */ /* 0x000fe40007ffe0ff */
[----:B------:R-:W-:Y:S01]  /*01e0*/  MOV R18, 0x3f800000 ;  /* 0x3f80000000127802 */ /* 0x000fe20000000f00 */
[----:B------:R-:W-:-:S05]  /*01f0*/  IMAD R21, R6, R21, RZ ;  /* 0x0000001506157224 */ /* 0x000fca00078e02ff */
[----:B------:R-:W-:Y:S01]  /*0200*/  IADD3 R19, PT, PT, R4, R21, RZ ;  /* 0x0000001504137210 */ /* 0x000fe20007ffe0ff */
[----:B0-----:R-:W-:Y:S01]  /*0210*/  IMAD.WIDE R14, R11, 0x4, R12 ;  /* 0x000000040b0e7825 */ /* 0x001fe200078e020c */
[----:B-----5:R-:W-:Y:S06]  /*0220*/  @!P0 BRA `(.L_x_487) ;  /* 0x0000000800588947 */ /* 0x020fec0003800000 */
[----:B------:R0:W5:Y:S01]  /*0230*/  LDG.E R20, desc[UR6][R14.64] ;  /* 0x000000060e147981 */ /* 0x000162000c1e1900 */
[----:B------:R-:W-:Y:S01]  /*0240*/  IMAD R16, R3, R6, R0 ;  /* 0x0000000603107224 */ /* 0x000fe200078e0200 */
[----:B------:R-:W-:Y:S01]  /*0250*/  BSSY.RECONVERGENT B1, `(.L_x_488) ;  /* 0x0000042000017945 */ /* 0x000fe20003800200 */
[----:B------:R-:W-:Y:S01]  /*0260*/  HFMA2 R18, -RZ, RZ, 1.875, 0 ;  /* 0x3f800000ff127431 */ /* 0x000fe200000001ff */
[----:B------:R-:W-:Y:S02]  /*0270*/  LOP3.LUT P1, RZ, R9, 0xf, RZ, 0xc0, !PT ;  /* 0x0000000f09ff7812 */ /* 0x000fe4000782c0ff */
[----:B------:R-:W-:Y:S02]  /*0280*/  IADD3 R16, PT, PT, R16, -0x1, RZ ;  /* 0xffffffff10107810 */ /* 0x000fe40007ffe0ff */
[----:B------:R-:W-:Y:S02]  /*0290*/  MOV R23, RZ ;  /* 0x000000ff00177202 */ /* 0x000fe40000000f00 */
[----:B------:R-:W-:-:S13]  /*02a0*/  ISETP.GE.U32.AND P0, PT, R16, 0xf, PT ;  /* 0x0000000f1000780c */ /* 0x000fda0003f06070 */
[----:B0-----:R-:W-:Y:S05]  /*02b0*/  @!P0 BRA `(.L_x_489) ;  /* 0x0000000000ec8947 */ /* 0x001fea0003800000 */
[----:B------:R-:W-:Y:S02]  /*02c0*/  LOP3.LUT R23, R9, 0x7ffffff0, RZ, 0xc0, !PT ;  /* 0x7ffffff009177812 */ /* 0x000fe400078ec0ff */
[----:B------:R-:W-:Y:S02]  /*02d0*/  MOV R18, 0x3f800000 ;  /* 0x3f80000000127802 */ /* 0x000fe40000000f00 */
[----:B------:R-:W-:Y:S02]  /*02e0*/  MOV R25, R2 ;  /* 0x0000000200197202 */ /* 0x000fe40000000f00 */
[----:B------:R-:W-:-:S07]  /*02f0*/  IADD3 R22, PT, PT, -R23, RZ, RZ ;  /* 0x000000ff17167210 */ /* 0x000fce0007ffe1ff */
.L_x_490:
[----:B------:R-:W-:Y:S02]  /*0300*/  MOV R16, UR4 ;  /* 0x0000000400107c02 */ /* 0x000fe40008000f00 */
[----:B------:R-:W-:-:S03]  /*0310*/  MOV R17, UR5 ;  /* 0x0000000500117c02 */ /* 0x000fc60008000f00 */
[----:B------:R-:W-:-:S05]  /*0320*/  IMAD.WIDE R16, R25, 0x4, R16 ;  /* 0x0000000419107825 */ /* 0x000fca00078e0210 */
[----:B------:R-:W3:Y:S04]  /*0330*/  LDG.E R27, desc[UR6][R16.64+-0x20] ;  /* 0xffffe006101b7981 */ /* 0x000ee8000c1e1900 */
[----:B------:R-:W4:Y:S01]  /*0340*/  LDG.E R24, desc[UR6][R16.64+-0x18] ;  /* 0xffffe80610187981 */ /* 0x000f22000c1e1900 */
[----:B---3-5:R-:W-:-:S03]  /*0350*/  FADD R29, R20, -R27 ;  /* 0x8000001b141d7221 */ /* 0x028fc60000000000 */
[----:B------:R-:W3:Y:S01]  /*0360*/  LDG.E R27, desc[UR6][R16.64+-0x1c] ;  /* 0xffffe406101b7981 */ /* 0x000ee2000c1e1900 */
[----:B------:R-:W-:-:S03]  /*0370*/  FMUL R26, R29, R18 ;  /* 0x000000121d1a7220 */ /* 0x000fc60000400000 */
[----:B------:R-:W2:Y:S04]  /*0380*/  LDG.E R18, desc[UR6][R16.64+-0x14] ;  /* 0xffffec0610127981 */ /* 0x000ea8000c1e1900 */
[----:B------:R-:W2:Y:S01]  /*0390*/  LDG.E R29, desc[UR6][R16.64+-0x10] ;  /* 0xfffff006101d7981 */ /* 0x000ea2000c1e1900 */
[----:B---3--:R-:W-:-:S04]  /*03a0*/  FADD R27, R20, -R27 ;  /* 0x8000001b141b7221 */ /* 0x008fc80000000000 */
[----:B------:R-:W-:Y:S01]  /*03b0*/  FMUL R26, R26, R27 ;  /* 0x0000001b1a1a7220 */ /* 0x000fe20000400000 */
[----:B----4-:R-:W-:Y:S02]  /*03c0*/  FADD R27, R20, -R24 ;  /* 0x80000018141b7221 */ /* 0x010fe40000000000 */
[----:B------:R-:W3:Y:S02]  /*03d0*/  LDG.E R24, desc[UR6][R16.64+-0x8] ;  /* 0xfffff80610187981 */ /* 0x000ee4000c1e1900 */
[----:B------:R-:W-:Y:S01]  /*03e0*/  FMUL R26, R26, R27 ;  /* 0x0000001b1a1a7220 */ /* 0x000fe20000400000 */
[----:B--2---:R-:W-:Y:S02]  /*03f0*/  FADD R27, R20, -R18 ;  /* 0x80000012141b7221 */ /* 0x004fe40000000000 */
[----:B------:R-:W2:Y:S02]  /*0400*/  LDG.E R18, desc[UR6][R16.64+-0x4] ;  /* 0xfffffc0610127981 */ /* 0x000ea4000c1e1900 */
[----:B------:R-:W-:-:S02]  /*0410*/  FMUL R26, R26, R27 ;  /* 0x0000001b1a1a7220 */ /* 0x000fc40000400000 */
[----:B------:R-:W4:Y:S01]  /*0420*/  LDG.E R27, desc[UR6][R16.64+-0xc] ;  /* 0xfffff406101b7981 */ /* 0x000f22000c1e1900 */
[----:B------:R-:W-:-:S04]  /*0430*/  FADD R29, R20, -R29 ;  /* 0x8000001d141d7221 */ /* 0x000fc80000000000 */
[----:B------:R-:W-:Y:S02]  /*0440*/  FMUL R26, R26, R29 ;  /* 0x0000001d1a1a7220 */ /* 0x000fe40000400000 */
[----:B------:R-:W2:Y:S01]  /*0450*/  LDG.E R29, desc[UR6][R16.64] ;  /* 0x00000006101d7981 */ /* 0x000ea2000c1e1900 */
[----:B----4-:R-:W-:-:S04]  /*0460*/  FADD R27, R20, -R27 ;  /* 0x8000001b141b7221 */ /* 0x010fc80000000000 */
[----:B------:R-:W-:Y:S01]  /*0470*/  FMUL R26, R26, R27 ;  /* 0x0000001b1a1a7220 */ /* 0x000fe20000400000 */
[----:B---3--:R-:W-:Y:S02]  /*0480*/  FADD R27, R20, -R24 ;  /* 0x80000018141b7221 */ /* 0x008fe40000000000 */
[----:B------:R-:W3:Y:S02]  /*0490*/  LDG.E R24, desc[UR6][R16.64+0x8] ;  /* 0x0000080610187981 */ /* 0x000ee4000c1e1900 */
[----:B------:R-:W-:Y:S01]  /*04a0*/  FMUL R26, R26, R27 ;  /* 0x0000001b1a1a7220 */ /* 0x000fe20000400000 */
[C---:B--2---:R-:W-:Y:S01]  /*04b0*/  FADD R27, R20.reuse, -R18 ;  /* 0x80000012141b7221 */ /* 0x044fe20000000000 */
[----:B------:R-:W-:Y:S01]  /*04c0*/  FADD R29, R20, -R29 ;  /* 0x8000001d141d7221 */ /* 0x000fe20000000000 */
[----:B------:R-:W2:Y:S02]  /*04d0*/  LDG.E R18, desc[UR6][R16.64+0xc] ;  /* 0x00000c0610127981 */ /* 0x000ea4000c1e1900 */
[----:B------:R-:W-:-:S02]  /*04e0*/  FMUL R26, R26, R27 ;  /* 0x0000001b1a1a7220 */ /* 0x000fc40000400000 */
[----:B------:R-:W4:Y:S02]  /*04f0*/  LDG.E R27, desc[UR6][R16.64+0x4] ;  /* 0x00000406101b7981 */ /* 0x000f24000c1e1900 */
[----:B------:R-:W-:Y:S02]  /*0500*/  FMUL R26, R26, R29 ;  /* 0x0000001d1a1a7220 */ /* 0x000fe40000400000 */
[----:B------:R-:W2:Y:S01]  /*0510*/  LDG.E R29, desc[UR6][R16.64+0x10] ;  /* 0x00001006101d7981 */ /* 0x000ea2000c1e1900 */
[----:B----4-:R-:W-:-:S04]  /*0520*/  FADD R27, R20, -R27 ;  /* 0x8000001b141b7221 */ /* 0x010fc80000000000 */
[----:B------:R-:W-:Y:S01]  /*0530*/  FMUL R26, R26, R27 ;  /* 0x0000001b1a1a7220 */ /* 0x000fe20000400000 */
[----:B---3--:R-:W-:-:S04]  /*0540*/  FADD R27, R20, -R24 ;  /* 0x80000018141b7221 */ /* 0x008fc80000000000 */
[----:B------:R-:W-:Y:S01]  /*0550*/  FMUL R26, R26, R27 ;  /* 0x0000001b1a1a7220 */ /* 0x000fe20000400000 */
[C---:B--2---:R-:W-:Y:S01]  /*0560*/  FADD R27, R20.reuse, -R18 ;  /* 0x80000012141b7221 */ /* 0x044fe20000000000 */
[----:B------:R-:W-:Y:S01]  /*0570*/  FADD R29, R20, -R29 ;  /* 0x8000001d141d7221 */ /* 0x000fe20000000000 */
[----:B------:R-:W2:Y:S02]  /*0580*/  LDG.E R18, desc[UR6][R16.64+0x1c] ;  /* 0x00001c0610127981 */ /* 0x000ea4000c1e1900 */
[----:B------:R-:W-:Y:S02]  /*0590*/  FMUL R26, R26, R27 ;  /* 0x0000001b1a1a7220 */ /* 0x000fe40000400000 */
[----:B------:R-:W3:Y:S02]  /*05a0*/  LDG.E R27, desc[UR6][R16.64+0x14] ;  /* 0x00001406101b7981 */ /* 0x000ee4000c1e1900 */
[----:B------:R-:W-:Y:S02]  /*05b0*/  FMUL R26, R26, R29 ;  /* 0x0000001d1a1a7220 */ /* 0x000fe40000400000 */
[----:B------:R-:W4:Y:S01]  /*05c0*/  LDG.E R29, desc[UR6][R16.64+0x18] ;  /* 0x00001806101d7981 */ /* 0x000f22000c1e1900 */
[----:B------:R-:W-:-:S04]  /*05d0*/  IADD3 R22, PT, PT, R22, 0x10, RZ ;  /* 0x0000001016167810 */ /* 0x000fc80007ffe0ff */
[----:B------:R-:W-:Y:S02]  /*05e0*/  ISETP.NE.AND P0, PT, R22, RZ, PT ;  /* 0x000000ff1600720c */ /* 0x000fe40003f05270 */
[----:B------:R-:W-:Y:S01]  /*05f0*/  IADD3 R25, PT, PT, R25, 0x10, RZ ;  /* 0x0000001019197810 */ /* 0x000fe20007ffe0ff */
[----:B---3--:R-:W-:-:S04]  /*0600*/  FADD R27, R20, -R27 ;  /* 0x8000001b141b7221 */ /* 0x008fc80000000000 */
[----:B------:R-:W-:Y:S01]  /*0610*/  FMUL R26, R26, R27 ;  /* 0x0000001b1a1a7220 */ /* 0x000fe20000400000 */
[C---:B----4-:R-:W-:Y:S01]  /*0620*/  FADD R29, R20.reuse, -R29 ;  /* 0x8000001d141d7221 */ /* 0x050fe20000000000 */
[----:B--2---:R-:W-:-:S03]  /*0630*/  FADD R27, R20, -R18 ;  /* 0x80000012141b7221 */ /* 0x004fc60000000000 */
[----:B------:R-:W-:-:S04]  /*0640*/  FMUL R26, R26, R29 ;  /* 0x0000001d1a1a7220 */ /* 0x000fc80000400000 */
[----:B------:R-:W-:Y:S01]  /*0650*/  FMUL R18, R26, R27 ;  /* 0x0000001b1a127220 */ /* 0x000fe20000400000 */
[----:B------:R-:W-:Y:S06]  /*0660*/  @P0 BRA `(.L_x_490) ;  /* 0xfffffffc00240947 */ /* 0x000fec000383ffff */
.L_x_489:
[----:B--2---:R-:W-:Y:S05]  /*0670*/  BSYNC.RECONVERGENT B1 ;  /* 0x0000000000017941 */ /* 0x004fea0003800200 */
.L_x_488:
        /* <DEDUP_REMOVED lines=11> */
[----:B------:R-:W-:-:S05]  /*0730*/  IADD3 R17, PT, PT, R2, R23, RZ ;  /* 0x0000001702117210 */ /* 0x000fca0007ffe0ff */
[----:B------:R-:W-:-:S05]  /*0740*/  IMAD.WIDE R16, R17, 0x4, R12 ;  /* 0x0000000411107825 */ /* 0x000fca00078e020c */
[----:B------:R-:W2:Y:S04]  /*0750*/  LDG.E R27, desc[UR6][R16.64] ;  /* 0x00000006101b7981 */ /* 0x000ea8000c1e1900 */
[----:B------:R-:W3:Y:S01]  /*0760*/  LDG.E R24, desc[UR6][R16.64+0x8] ;  /* 0x0000080610187981 */ /* 0x000ee2000c1e1900 */
[----:B--2--5:R-:W-:-:S03]  /*0770*/  FADD R29, R20, -R27 ;  /* 0x8000001b141d7221 */ /* 0x024fc60000000000 */
[----:B------:R-:W2:Y:S01]  /*0780*/  LDG.E R27, desc[UR6][R16.64+0x4] ;  /* 0x00000406101b7981 */ /* 0x000ea2000c1e1900 */
[----:B------:R-:W-:-:S03]  /*0790*/  FMUL R26, R18, R29 ;  /* 0x0000001d121a7220 */ /* 0x000fc60000400000 */
[----:B------:R-:W4:Y:S04]  /*07a0*/  LDG.E R18, desc[UR6][R16.64+0xc] ;  /* 0x00000c0610127981 */ /* 0x000f28000c1e1900 */
[----:B------:R-:W4:Y:S01]  /*07b0*/  LDG.E R29, desc[UR6][R16.64+0x10] ;  /* 0x00001006101d7981 */ /* 0x000f22000c1e1900 */
[----:B--2---:R-:W-:-:S04]  /*07c0*/  FADD R27, R20, -R27 ;  /* 0x8000001b141b7221 */ /* 0x004fc80000000000 */
[----:B------:R-:W-:Y:S01]  /*07d0*/  FMUL R26, R26, R27 ;  /* 0x0000001b1a1a7220 */ /* 0x000fe20000400000 */
[----:B---3--:R-:W-:-:S04]  /*07e0*/  FADD R27, R20, -R24 ;  /* 0x80000018141b7221 */ /* 0x008fc80000000000 */
[----:B------:R-:W-:Y:S01]  /*07f0*/  FMUL R26, R26, R27 ;  /* 0x0000001b1a1a7220 */ /* 0x000fe20000400000 */
[C---:B----4-:R-:W-:Y:S01]  /*0800*/  FADD R27, R20.reuse, -R18 ;  /* 0x80000012141b7221 */ /* 0x050fe20000000000 */
[----:B------:R-:W-:Y:S01]  /*0810*/  FADD R29, R20, -R29 ;  /* 0x8000001d141d7221 */ /* 0x000fe20000000000 */
[----:B------:R-:W2:Y:S02]  /*0820*/  LDG.E R18, desc[UR6][R16.64+0x1c] ;  /* 0x00001c0610127981 */ /* 0x000ea4000c1e1900 */
[----:B------:R-:W-:Y:S02]  /*0830*/  FMUL R26, R26, R27 ;  /* 0x0000001b1a1a7220 */ /* 0x000fe40000400000 */
[----:B------:R-:W3:Y:S02]  /*0840*/  LDG.E R27, desc[UR6][R16.64+0x14] ;  /* 0x00001406101b7981 */ /* 0x000ee4000c1e1900 */
[----:B------:R-:W-:Y:S02]  /*0850*/  FMUL R26, R26, R29 ;  /* 0x0000001d1a1a7220 */ /* 0x000fe40000400000 */
[----:B------:R-:W4:Y:S01]  /*0860*/  LDG.E R29, desc[UR6][R16.64+0x18] ;  /* 0x00001806101d7981 */ /* 0x000f22000c1e1900 */
[----:B------:R-:W-:Y:S01]  /*0870*/  IADD3 R23, PT, PT, R23, 0x8, RZ ;  /* 0x0000000817177810 */ /* 0x000fe20007ffe0ff */
[----:B---3--:R-:W-:-:S04]  /*0880*/  FADD R27, R20, -R27 ;  /* 0x8000001b141b7221 */ /* 0x008fc80000000000 */
[----:B------:R-:W-:Y:S01]  /*0890*/  FMUL R26, R26, R27 ;  /* 0x0000001b1a1a7220 */ /* 0x000fe20000400000 */
[C---:B----4-:R-:W-:Y:S01]  /*08a0*/  FADD R29, R20.reuse, -R29 ;  /* 0x8000001d141d7221 */ /* 0x050fe20000000000 */
[----:B--2---:R-:W-:-:S03]  /*08b0*/  FADD R27, R20, -R18 ;  /* 0x80000012141b7221 */ /* 0x004fc60000000000 */
[----:B------:R-:W-:-:S04]  /*08c0*/  FMUL R26, R26, R29 ;  /* 0x0000001d1a1a7220 */ /* 0x000fc80000400000 */
[----:B------:R-:W-:-:S07]  /*08d0*/  FMUL R18, R26, R27 ;  /* 0x0000001b1a127220 */ /* 0x000fce0000400000 */
.L_x_492:
[----:B------:R-:W-:Y:S05]  /*08e0*/  BSYNC.RECONVERGENT B1 ;  /* 0x0000000000017941 */ /* 0x000fea0003800200 */
.L_x_491:
[----:B------:R-:W-:Y:S05]  /*08f0*/  @!P1 BRA `(.L_x_487) ;  /* 0x0000000000a49947 */ /* 0x000fea0003800000 */
[----:B------:R-:W-:Y:S01]  /*0900*/  PRMT R16, R7, 0x9910, RZ ;  /* 0x0000991007107816 */ /* 0x000fe200000000ff */
[----:B------:R-:W-:Y:S04]  /*0910*/  BSSY.RECONVERGENT B1, `(.L_x_493) ;  /* 0x0000018000017945 */ /* 0x000fe80003800200 */
[----:B------:R-:W-:-:S05]  /*0920*/  IMAD R22, R22, R16, R25 ;  /* 0x0000001016167224 */ /* 0x000fca00078e0219 */
[----:B------:R-:W-:-:S04]  /*0930*/  LOP3.LUT R22, R22, 0xffff, RZ, 0xc0, !PT ;  /* 0x0000ffff16167812 */ /* 0x000fc800078ec0ff */
[C---:B------:R-:W-:Y:S02]  /*0940*/  LOP3.LUT R16, R22.reuse, 0x7, RZ, 0xc0, !PT ;  /* 0x0000000716107812 */ /* 0x040fe400078ec0ff */
[----:B------:R-:W-:Y:S02]  /*0950*/  LOP3.LUT R22, R22, 0x3, RZ, 0xc0, !PT ;  /* 0x0000000316167812 */ /* 0x000fe400078ec0ff */
[----:B------:R-:W-:Y:S02]  /*0960*/  IADD3 R16, PT, PT, R16, -0x1, RZ ;  /* 0xffffffff10107810 */ /* 0x000fe40007ffe0ff */
[----:B------:R-:W-:Y:S02]  /*0970*/  ISETP.NE.AND P1, PT, R22, RZ, PT ;  /* 0x000000ff1600720c */ /* 0x000fe40003f25270 */
[----:B------:R-:W-:-:S13]  /*0980*/  ISETP.GE.U32.AND P0, PT, R16, 0x3, PT ;  /* 0x000000031000780c */ /* 0x000fda0003f06070 */
[----:B------:R-:W-:Y:S05]  /*0990*/  @!P0 BRA `(.L_x_494) ;  /* 0x00000000003c8947 */ /* 0x000fea0003800000 */
[----:B------:R-:W-:-:S05]  /*09a0*/  IADD3 R17, PT, PT, R2, R23, RZ ;  /* 0x0000001702117210 */ /* 0x000fca0007ffe0ff */
[----:B------:R-:W-:-:S05]  /*09b0*/  IMAD.WIDE R16, R17, 0x4, R12 ;  /* 0x0000000411107825 */ /* 0x000fca00078e020c */
[----:B------:R-:W2:Y:S04]  /*09c0*/  LDG.E R29, desc[UR6][R16.64] ;  /* 0x00000006101d7981 */ /* 0x000ea8000c1e1900 */
[----:B------:R-:W3:Y:S04]  /*09d0*/  LDG.E R24, desc[UR6][R16.64+0x4] ;  /* 0x0000040610187981 */ /* 0x000ee8000c1e1900 */
[----:B------:R-:W4:Y:S04]  /*09e0*/  LDG.E R25, desc[UR6][R16.64+0x8] ;  /* 0x0000080610197981 */ /* 0x000f28000c1e1900 */
[----:B------:R-:W4:Y:S01]  /*09f0*/  LDG.E R27, desc[UR6][R16.64+0xc] ;  /* 0x00000c06101b7981 */ /* 0x000f22000c1e1900 */
[----:B------:R-:W-:Y:S01]  /*0a00*/  IADD3 R23, PT, PT, R23, 0x4, RZ ;  /* 0x0000000417177810 */ /* 0x000fe20007ffe0ff */
[----:B--2--5:R-:W-:-:S04]  /*0a10*/  FADD R29, R20, -R29 ;  /* 0x8000001d141d7221 */ /* 0x024fc80000000000 */
[----:B------:R-:W-:Y:S01]  /*0a20*/  FMUL R29, R18, R29 ;  /* 0x0000001d121d7220 */ /* 0x000fe20000400000 */
[C---:B---3--:R-:W-:Y:S01]  /*0a30*/  FADD R24, R20.reuse, -R24 ;  /* 0x8000001814187221 */ /* 0x048fe20000000000 */
[----:B----4-:R-:W-:-:S03]  /*0a40*/  FADD R25, R20, -R25 ;  /* 0x8000001914197221 */ /* 0x010fc60000000000 */
[----:B------:R-:W-:Y:S01]  /*0a50*/  FMUL R24, R29, R24 ;  /* 0x000000181d187220 */ /* 0x000fe20000400000 */
[----:B------:R-:W-:-:S03]  /*0a60*/  FADD R27, R20, -R27 ;  /* 0x8000001b141b7221 */ /* 0x000fc60000000000 */
[----:B------:R-:W-:-:S04]  /*0a70*/  FMUL R24, R24, R25 ;  /* 0x0000001918187220 */ /* 0x000fc80000400000 */
[----:B------:R-:W-:-:S07]  /*0a80*/  FMUL R18, R24, R27 ;  /* 0x0000001b18127220 */ /* 0x000fce0000400000 */
.L_x_494:
[----:B------:R-:W-:Y:S05]  /*0a90*/  BSYNC.RECONVERGENT B1 ;  /* 0x0000000000017941 */ /* 0x000fea0003800200 */
.L_x_493:
[----:B------:R-:W-:Y:S05]  /*0aa0*/  @!P1 BRA `(.L_x_487) ;  /* 0x0000000000389947 */ /* 0x000fea0003800000 */
[----:B------:R-:W-:-:S05]  /*0ab0*/  IADD3 R17, PT, PT, R2, R23, RZ ;  /* 0x0000001702117210 */ /* 0x000fca0007ffe0ff */
[----:B------:R-:W-:-:S05]  /*0ac0*/  IMAD.WIDE R16, R17, 0x4, R12 ;  /* 0x0000000411107825 */ /* 0x000fca00078e020c */
[----:B------:R-:W2:Y:S01]  /*0ad0*/  LDG.E R23, desc[UR6][R16.64] ;  /* 0x0000000610177981 */ /* 0x000ea2000c1e1900 */
[----:B------:R-:W-:Y:S01]  /*0ae0*/  ISETP.NE.AND P0, PT, R22, 0x1, PT ;  /* 0x000000011600780c */ /* 0x000fe20003f05270 */
[----:B--2--5:R-:W-:-:S04]  /*0af0*/  FADD R23, R20, -R23 ;  /* 0x8000001714177221 */ /* 0x024fc80000000000 */
[----:B------:R-:W-:-:S08]  /*0b00*/  FMUL R18, R18, R23 ;  /* 0x0000001712127220 */ /* 0x000fd00000400000 */
[----:B------:R-:W-:Y:S05]  /*0b10*/  @!P0 BRA `(.L_x_487) ;  /* 0x00000000001c8947 */ /* 0x000fea0003800000 */
[----:B------:R-:W-:Y:S01]  /*0b20*/  ISETP.NE.AND P0, PT, R22, 0x2, PT ;  /* 0x000000021600780c */ /* 0x000fe20003f05270 */
[----:B------:R-:W2:-:S12]  /*0b30*/  LDG.E R23, desc[UR6][R16.64+0x4] ;  /* 0x0000040610177981 */ /* 0x000e98000c1e1900 */
[----:B------:R-:W3:Y:S01]  /*0b40*/  @P0 LDG.E R25, desc[UR6][R16.64+0x8] ;  /* 0x0000080610190981 */ /* 0x000ee2000c1e1900 */
[----:B--2---:R-:W-:-:S04]  /*0b50*/  FADD R23, R20, -R23 ;  /* 0x8000001714177221 */ /* 0x004fc80000000000 */
[----:B------:R-:W-:Y:S01]  /*0b60*/  FMUL R18, R18, R23 ;  /* 0x0000001712127220 */ /* 0x000fe20000400000 */
[----:B---3--:R-:W-:-:S04]  /*0b70*/  @P0 FADD R25, R20, -R25 ;  /* 0x8000001914190221 */ /* 0x008fc80000000000 */
[----:B------:R-:W-:-:S07]  /*0b80*/  @P0 FMUL R18, R18, R25 ;  /* 0x0000001912120220 */ /* 0x000fce0000400000 */
.L_x_487:
[----:B--2---:R-:W-:Y:S05]  /*0b90*/  BSYNC.RECONVERGENT B0 ;  /* 0x0000000000007941 */ /* 0x004fea0003800200 */
.L_x_486:
[----:B------:R-:W0:Y:S01]  /*0ba0*/  LDC R16, c[0x0][0x380] ;  /* 0x0000e000ff107b82 */ /* 0x000e220000000800 */
[----:B------:R-:W-:Y:S01]  /*0bb0*/  BSSY.RECONVERGENT B0, `(.L_x_495) ;  /* 0x00000a9000007945 */ /* 0x000fe20003800200 */
[----:B0-----:R-:W-:-:S13]  /*0bc0*/  ISETP.GE.AND P0, PT, R9, R16, PT ;  /* 0x000000100900720c */ /* 0x001fda0003f06270 */
[----:B------:R-:W-:Y:S05]  /*0bd0*/  @P0 BRA `(.L_x_496) ;  /* 0x0000000800980947 */ /* 0x000fea0003800000 */
[----:B-----5:R0:W5:Y:S01]  /*0be0*/  LDG.E R20, desc[UR6][R14.64] ;  /* 0x000000060e147981 */ /* 0x020162000c1e1900 */
[----:B------:R-:W-:Y:S01]  /*0bf0*/  IADD3 R21, PT, PT, R0, -R16, -R21 ;  /* 0x8000001000157210 */ /* 0x000fe20007ffe815 */
[----:B------:R-:W-:Y:S03]  /*0c00*/  BSSY.RECONVERGENT B1, `(.L_x_497) ;  /* 0x0000045000017945 */ /* 0x000fe60003800200 */
[----:B------:R-:W-:Y:S02]  /*0c10*/  ISETP.GT.U32.AND P0, PT, R21, -0x10, PT ;  /* 0xfffffff01500780c */ /* 0x000fe40003f04070 */
[----:B------:R-:W-:-:S11]  /*0c20*/  MOV R21, R9 ;  /* 0x0000000900157202 */ /* 0x000fd60000000f00 */
[----:B0-----:R-:W-:Y:S05]  /*0c30*/  @P0 BRA `(.L_x_498) ;  /* 0x0000000400040947 */ /* 0x001fea0003800000 */
[----:B------:R-:W-:Y:S01]  /*0c40*/  HFMA2 R22, -RZ, RZ, 0, 0 ;  /* 0x00000000ff167431 */ /* 0x000fe200000001ff */
[----:B------:R-:W-:Y:S01]  /*0c50*/  BSSY.RECONVERGENT B2, `(.L_x_499) ;  /* 0x000003e000027945 */ /* 0x000fe20003800200 */
[----:B------:R-:W-:Y:S02]  /*0c60*/  LOP3.LUT R21, R19, 0xfffffff0, RZ, 0xc0, !PT ;  /* 0xfffffff013157812 */ /* 0x000fe400078ec0ff */
[----:B------:R-:W-:-:S07]  /*0c70*/  MOV R23, R9 ;  /* 0x0000000900177202 */ /* 0x000fce0000000f00 */
.L_x_500:
[----:B------:R-:W-:-:S05]  /*0c80*/  IADD3 R15, PT, PT, R10, R23, RZ ;  /* 0x000000170a0f7210 */ /* 0x000fca0007ffe0ff */
[----:B------:R-:W-:-:S05]  /*0c90*/  IMAD.WIDE R14, R15, 0x4, R12 ;  /* 0x000000040f0e7825 */ /* 0x000fca00078e020c */
[----:B------:R-:W2:Y:S04]  /*0ca0*/  LDG.E R25, desc[UR6][R14.64] ;  /* 0x000000060e197981 */ /* 0x000ea8000c1e1900 */
[----:B------:R-:W3:Y:S04]  /*0cb0*/  LDG.E R16, desc[UR6][R14.64+0x4] ;  /* 0x000004060e107981 */ /* 0x000ee8000c1e1900 */
[----:B------:R-:W4:Y:S04]  /*0cc0*/  LDG.E R17, desc[UR6][R14.64+0x8] ;  /* 0x000008060e117981 */ /* 0x000f28000c1e1900 */
[----:B------:R-:W4:Y:S01]  /*0cd0*/  LDG.E R29, desc[UR6][R14.64+0x10] ;  /* 0x000010060e1d7981 */ /* 0x000f22000c1e1900 */
[----:B--2--5:R-:W-:-:S03]  /*0ce0*/  FADD R27, R20, -R25 ;  /* 0x80000019141b7221 */ /* 0x024fc60000000000 */
[----:B------:R-:W2:Y:S01]  /*0cf0*/  LDG.E R25, desc[UR6][R14.64+0xc] ;  /* 0x00000c060e197981 */ /* 0x000ea2000c1e1900 */
[----:B------:R-:W-:-:S03]  /*0d00*/  FMUL R18, R27, R18 ;  /* 0x000000121b127220 */ /* 0x000fc60000400000 */
[----:B------:R-:W2:Y:S01]  /*0d10*/  LDG.E R27, desc[UR6][R14.64+0x14] ;  /* 0x000014060e1b7981 */ /* 0x000ea2000c1e1900 */
[C---:B---3--:R-:W-:Y:S01]  /*0d20*/  FADD R16, R20.reuse, -R16 ;  /* 0x8000001014107221 */ /* 0x048fe20000000000 */
[----:B----4-:R-:W-:-:S03]  /*0d30*/  FADD R17, R20, -R17 ;  /* 0x8000001114117221 */ /* 0x010fc60000000000 */
[----:B------:R-:W-:Y:S01]  /*0d40*/  FMUL R16, R18, R16 ;  /* 0x0000001012107220 */ /* 0x000fe20000400000 */
[----:B------:R-:W-:Y:S01]  /*0d50*/  FADD R29, R20, -R29 ;  /* 0x8000001d141d7221 */ /* 0x000fe20000000000 */
[----:B------:R-:W3:Y:S02]  /*0d60*/  LDG.E R18, desc[UR6][R14.64+0x1c] ;  /* 0x00001c060e127981 */ /* 0x000ee4000c1e1900 */
[----:B------:R-:W-:Y:S01]  /*0d70*/  FMUL R16, R16, R17 ;  /* 0x0000001110107220 */ /* 0x000fe20000400000 */
[----:B------:R-:W-:Y:S01]  /*0d80*/  IADD3 R17, P0, PT, R2, R23, RZ ;  /* 0x0000001702117210 */ /* 0x000fe20007f1e0ff */
[----:B--2---:R-:W-:-:S04]  /*0d90*/  FADD R25, R20, -R25 ;  /* 0x8000001914197221 */ /* 0x004fc80000000000 */
[----:B------:R-:W-:Y:S01]  /*0da0*/  FMUL R16, R16, R25 ;  /* 0x0000001910107220 */ /* 0x000fe20000400000 */
[----:B------:R-:W-:Y:S02]  /*0db0*/  FADD R25, R20, -R27 ;  /* 0x8000001b14197221 */ /* 0x000fe40000000000 */
[----:B------:R-:W2:Y:S01]  /*0dc0*/  LDG.E R27, desc[UR6][R14.64+0x18] ;  /* 0x000018060e1b7981 */ /* 0x000ea2000c1e1900 */
[----:B------:R-:W-:Y:S01]  /*0dd0*/  FMUL R16, R16, R29 ;  /* 0x0000001d10107220 */ /* 0x000fe20000400000 */
[----:B------:R-:W-:-:S04]  /*0de0*/  SHF.R.S32.HI R29, RZ, 0x1f, R23 ;  /* 0x0000001fff1d7819 */ /* 0x000fc80000011417 */
[----:B------:R-:W-:Y:S02]  /*0df0*/  LEA.HI.X.SX32 R26, R2, R29, 0x1, P0 ;  /* 0x0000001d021a7211 */ /* 0x000fe400000f0eff */
[----:B------:R-:W4:Y:S01]  /*0e00*/  LDG.E R29, desc[UR6][R14.64+0x20] ;  /* 0x000020060e1d7981 */ /* 0x000f22000c1e1900 */
[----:B------:R-:W-:-:S03]  /*0e10*/  FMUL R24, R16, R25 ;  /* 0x0000001910187220 */ /* 0x000fc60000400000 */
[----:B------:R-:W4:Y:S01]  /*0e20*/  LDG.E R25, desc[UR6][R14.64+0x24] ;  /* 0x000024060e197981 */ /* 0x000f22000c1e1900 */
[----:B------:R-:W-:-:S04]  /*0e30*/  LEA R16, P0, R17, UR8, 0x2 ;  /* 0x0000000811107c11 */ /* 0x000fc8000f8010ff */
[----:B------:R-:W-:-:S06]  /*0e40*/  LEA.HI.X R17, R17, UR9, R26, 0x2, P0 ;  /* 0x0000000911117c11 */ /* 0x000fcc00080f141a */
[----:B------:R-:W4:Y:S01]  /*0e50*/  LDG.E R17, desc[UR6][R16.64+0x40] ;  /* 0x0000400610117981 */ /* 0x000f22000c1e1900 */
[----:B--2---:R-:W-:-:S04]  /*0e60*/  FADD R27, R20, -R27 ;  /* 0x8000001b141b7221 */ /* 0x004fc80000000000 */
[----:B------:R-:W-:Y:S01]  /*0e70*/  FMUL R24, R24, R27 ;  /* 0x0000001b18187220 */ /* 0x000fe20000400000 */
[C---:B---3--:R-:W-:Y:S01]  /*0e80*/  FADD R27, R20.reuse, -R18 ;  /* 0x80000012141b7221 */ /* 0x048fe20000000000 */
[----:B----4-:R-:W-:-:S03]  /*0e90*/  FADD R29, R20, -R29 ;  /* 0x8000001d141d7221 */ /* 0x010fc60000000000 */
[----:B------:R-:W-:Y:S02]  /*0ea0*/  FMUL R24, R24, R27 ;  /* 0x0000001b18187220 */ /* 0x000fe40000400000 */
[----:B------:R-:W2:Y:S02]  /*0eb0*/  LDG.E R27, desc[UR6][R14.64+0x28] ;  /* 0x000028060e1b7981 */ /* 0x000ea4000c1e1900 */
[----:B------:R-:W-:Y:S02]  /*0ec0*/  FMUL R24, R24, R29 ;  /* 0x0000001d18187220 */ /* 0x000fe40000400000 */
[----:B------:R-:W3:Y:S01]  /*0ed0*/  LDG.E R29, desc[UR6][R14.64+0x2c] ;  /* 0x00002c060e1d7981 */ /* 0x000ee2000c1e1900 */
[----:B------:R-:W-:-:S03]  /*0ee0*/  FADD R18, R20, -R25 ;  /* 0x8000001914127221 */ /* 0x000fc60000000000 */
[----:B------:R-:W4:Y:S01]  /*0ef0*/  LDG.E R25, desc[UR6][R14.64+0x30] ;  /* 0x000030060e197981 */ /* 0x000f22000c1e1900 */
[----:B------:R-:W-:-:S03]  /*0f00*/  FMUL R26, R24, R18 ;  /* 0x00000012181a7220 */ /* 0x000fc60000400000 */
[----:B------:R-:W4:Y:S04]  /*0f10*/  LDG.E R18, desc[UR6][R14.64+0x34] ;  /* 0x000034060e127981 */ /* 0x000f28000c1e1900 */
[----:B------:R-:W4:Y:S01]  /*0f20*/  LDG.E R24, desc[UR6][R14.64+0x38] ;  /* 0x000038060e187981 */ /* 0x000f22000c1e1900 */
[----:B------:R-:W-:-:S04]  /*0f30*/  IADD3 R22, PT, PT, R22, 0x10, RZ ;  /* 0x0000001016167810 */ /* 0x000fc80007ffe0ff */
[----:B------:R-:W-:Y:S01]  /*0f40*/  ISETP.NE.AND P0, PT, R22, R21, PT ;  /* 0x000000151600720c */ /* 0x000fe20003f05270 */
[C---:B------:R-:W-:Y:S01]  /*0f50*/  FADD R17, R20.reuse, -R17 ;  /* 0x8000001114117221 */ /* 0x040fe20000000000 */
[----:B------:R-:W-:Y:S01]  /*0f60*/  IADD3 R23, PT, PT, R23, 0x10, RZ ;  /* 0x0000001017177810 */ /* 0x000fe20007ffe0ff */
[----:B--2---:R-:W-:-:S04]  /*0f70*/  FADD R27, R20, -R27 ;  /* 0x8000001b141b7221 */ /* 0x004fc80000000000 */
[----:B------:R-:W-:Y:S01]  /*0f80*/  FMUL R26, R26, R27 ;  /* 0x0000001b1a1a7220 */ /* 0x000fe20000400000 */
[C---:B---3--:R-:W-:Y:S01]  /*0f90*/  FADD R29, R20.reuse, -R29 ;  /* 0x8000001d141d7221 */ /* 0x048fe20000000000 */
[----:B----4-:R-:W-:-:S03]  /*0fa0*/  FADD R25, R20, -R25 ;  /* 0x8000001914197221 */ /* 0x010fc60000000000 */
[----:B------:R-:W-:Y:S01]  /*0fb0*/  FMUL R26, R26, R29 ;  /* 0x0000001d1a1a7220 */ /* 0x000fe20000400000 */
[----:B------:R-:W-:-:S03]  /*0fc0*/  FADD R18, R20, -R18 ;  /* 0x8000001214127221 */ /* 0x000fc60000000000 */
[----:B------:R-:W-:-:S04]  /*0fd0*/  FMUL R25, R26, R25 ;  /* 0x000000191a197220 */ /* 0x000fc80000400000 */
[----:B------:R-:W-:Y:S01]  /*0fe0*/  FMUL R18, R25, R18 ;  /* 0x0000001219127220 */ /* 0x000fe20000400000 */
[----:B------:R-:W-:-:S04]  /*0ff0*/  FADD R25, R20, -R24 ;  /* 0x8000001814197221 */ /* 0x000fc80000000000 */
[----:B------:R-:W-:-:S04]  /*1000*/  FMUL R18, R18, R25 ;  /* 0x0000001912127220 */ /* 0x000fc80000400000 */
[----:B------:R-:W-:Y:S01]  /*1010*/  FMUL R18, R18, R17 ;  /* 0x0000001112127220 */ /* 0x000fe20000400000 */
[----:B------:R-:W-:Y:S06]  /*1020*/  @P0 BRA `(.L_x_500) ;  /* 0xfffffffc00140947 */ /* 0x000fec000383ffff */
[----:B------:R-:W-:Y:S05]  /*1030*/  BSYNC.RECONVERGENT B2 ;  /* 0x0000000000027941 */ /* 0x000fea0003800200 */
.L_x_499:
[----:B------:R-:W-:-:S07]  /*1040*/  MOV R21, R23 ;  /* 0x0000001700157202 */ /* 0x000fce0000000f00 */
.L_x_498:
[----:B------:R-:W-:Y:S05]  /*1050*/  BSYNC.RECONVERGENT B1 ;  /* 0x0000000000017941 */ /* 0x000fea0003800200 */
.L_x_497:
[----:B------:R-:W-:-:S13]  /*1060*/  LOP3.LUT P0, RZ, R19, 0xf, RZ, 0xc0, !PT ;  /* 0x0000000f13ff7812 */ /* 0x000fda000780c0ff */
        /* <DEDUP_REMOVED lines=11> */
[----:B------:R-:W-:Y:S01]  /*1120*/  IADD3 R17, PT, PT, R10, R21, RZ ;  /* 0x000000150a117210 */ /* 0x000fe20007ffe0ff */
[----:B------:R-:W0:Y:S04]  /*1130*/  LDCU.64 UR10, c[0x0][0x388] ;  /* 0x00007100ff0a77ac */ /* 0x000e280008000a00 */
[----:B------:R-:W-:-:S05]  /*1140*/  IMAD.WIDE R16, R17, 0x4, R12 ;  /* 0x0000000411107825 */ /* 0x000fca00078e020c */
[----:B------:R-:W2:Y:S01]  /*1150*/  LDG.E R29, desc[UR6][R16.64] ;  /* 0x00000006101d7981 */ /* 0x000ea2000c1e1900 */
[C---:B------:R-:W-:Y:S02]  /*1160*/  IADD3 R24, P1, PT, R2.reuse, R21, RZ ;  /* 0x0000001502187210 */ /* 0x040fe40007f3e0ff */
[----:B------:R-:W-:Y:S01]  /*1170*/  SHF.R.S32.HI R15, RZ, 0x1f, R21 ;  /* 0x0000001fff0f7819 */ /* 0x000fe20000011415 */
[----:B------:R-:W3:Y:S03]  /*1180*/  LDG.E R23, desc[UR6][R16.64+0x4] ;  /* 0x0000040610177981 */ /* 0x000ee6000c1e1900 */
[----:B------:R-:W-:Y:S01]  /*1190*/  LEA.HI.X.SX32 R15, R2, R15, 0x1, P1 ;  /* 0x0000000f020f7211 */ /* 0x000fe200008f0eff */
[----:B------:R-:W4:Y:S01]  /*11a0*/  LDG.E R25, desc[UR6][R16.64+0x8] ;  /* 0x0000080610197981 */ /* 0x000f22000c1e1900 */
[----:B0-----:R-:W-:-:S03]  /*11b0*/  LEA R14, P1, R24, UR10, 0x2 ;  /* 0x0000000a180e7c11 */ /* 0x001fc6000f8210ff */
[----:B------:R-:W4:Y:S01]  /*11c0*/  LDG.E R27, desc[UR6][R16.64+0xc] ;  /* 0x00000c06101b7981 */ /* 0x000f22000c1e1900 */
[----:B------:R-:W-:-:S06]  /*11d0*/  LEA.HI.X R15, R24, UR11, R15, 0x2, P1 ;  /* 0x0000000b180f7c11 */ /* 0x000fcc00088f140f */
[----:B------:R0:W4:Y:S01]  /*11e0*/  LDG.E R15, desc[UR6][R14.64+0x20] ;  /* 0x000020060e0f7981 */ /* 0x000122000c1e1900 */
[----:B--2--5:R-:W-:-:S03]  /*11f0*/  FADD R24, R20, -R29 ;  /* 0x8000001d14187221 */ /* 0x024fc60000000000 */
[----:B------:R-:W2:Y:S01]  /*1200*/  LDG.E R29, desc[UR6][R16.64+0x10] ;  /* 0x00001006101d7981 */ /* 0x000ea2000c1e1900 */
[----:B------:R-:W-:-:S03]  /*1210*/  FMUL R26, R18, R24 ;  /* 0x00000018121a7220 */ /* 0x000fc60000400000 */
[----:B------:R-:W2:Y:S04]  /*1220*/  LDG.E R18, desc[UR6][R16.64+0x14] ;  /* 0x0000140610127981 */ /* 0x000ea8000c1e1900 */
[----:B------:R-:W2:Y:S01]  /*1230*/  LDG.E R24, desc[UR6][R16.64+0x18] ;  /* 0x0000180610187981 */ /* 0x000ea2000c1e1900 */
[----:B---3--:R-:W-:-:S04]  /*1240*/  FADD R23, R20, -R23 ;  /* 0x8000001714177221 */ /* 0x008fc80000000000 */
[----:B------:R-:W-:Y:S01]  /*1250*/  FMUL R23, R26, R23 ;  /* 0x000000171a177220 */ /* 0x000fe20000400000 */
[C---:B----4-:R-:W-:Y:S01]  /*1260*/  FADD R26, R20.reuse, -R25 ;  /* 0x80000019141a7221 */ /* 0x050fe20000000000 */
[----:B0-----:R-:W-:-:S03]  /*1270*/  FADD R14, R20, -R27 ;  /* 0x8000001b140e7221 */ /* 0x001fc60000000000 */
[----:B------:R-:W-:-:S04]  /*1280*/  FMUL R23, R23, R26 ;  /* 0x0000001a17177220 */ /* 0x000fc80000400000 */
[----:B------:R-:W-:Y:S01]  /*1290*/  FMUL R14, R23, R14 ;  /* 0x0000000e170e7220 */ /* 0x000fe20000400000 */
[C---:B------:R-:W-:Y:S01]  /*12a0*/  FADD R15, R20.reuse, -R15 ;  /* 0x8000000f140f7221 */ /* 0x040fe20000000000 */
[----:B------:R-:W-:Y:S01]  /*12b0*/  IADD3 R21, PT, PT, R21, 0x8, RZ ;  /* 0x0000000815157810 */ /* 0x000fe20007ffe0ff */
[----:B--2---:R-:W-:-:S04]  /*12c0*/  FADD R29, R20, -R29 ;  /* 0x8000001d141d7221 */ /* 0x004fc80000000000 */
[----:B------:R-:W-:Y:S01]  /*12d0*/  FMUL R14, R14, R29 ;  /* 0x0000001d0e0e7220 */ /* 0x000fe20000400000 */
[C---:B------:R-:W-:Y:S01]  /*12e0*/  FADD R23, R20.reuse, -R18 ;  /* 0x8000001214177221 */ /* 0x040fe20000000000 */
[----:B------:R-:W-:-:S03]  /*12f0*/  FADD R25, R20, -R24 ;  /* 0x8000001814197221 */ /* 0x000fc60000000000 */
[----:B------:R-:W-:-:S04]  /*1300*/  FMUL R14, R14, R23 ;  /* 0x000000170e0e7220 */ /* 0x000fc80000400000 */
[----:B------:R-:W-:-:S04]  /*1310*/  FMUL R14, R14, R25 ;  /* 0x000000190e0e7220 */ /* 0x000fc80000400000 */
[----:B------:R-:W-:-:S07]  /*1320*/  FMUL R18, R14, R15 ;  /* 0x0000000f0e127220 */ /* 0x000fce0000400000 */
.L_x_502:
[----:B------:R-:W-:Y:S05]  /*1330*/  BSYNC.RECONVERGENT B1 ;  /* 0x0000000000017941 */ /* 0x000fea0003800200 */
.L_x_501:
        /* <DEDUP_REMOVED lines=11> */
[----:B------:R-:W0:Y:S01]  /*13f0*/  LDCU.64 UR10, c[0x0][0x388] ;  /* 0x00007100ff0a77ac */ /* 0x000e220008000a00 */
[-C--:B------:R-:W-:Y:S02]  /*1400*/  IADD3 R15, PT, PT, R10, R21.reuse, RZ ;  /* 0x000000150a0f7210 */ /* 0x080fe40007ffe0ff */
[----:B------:R-:W-:Y:S02]  /*1410*/  IADD3 R22, P1, PT, R2, R21, RZ ;  /* 0x0000001502167210 */ /* 0x000fe40007f3e0ff */
[----:B------:R-:W-:Y:S01]  /*1420*/  SHF.R.S32.HI R17, RZ, 0x1f, R21 ;  /* 0x0000001fff117819 */ /* 0x000fe20000011415 */
[----:B------:R-:W-:-:S03]  /*1430*/  IMAD.WIDE R14, R15, 0x4, R12 ;  /* 0x000000040f0e7825 */ /* 0x000fc600078e020c */
[----:B------:R-:W-:Y:S02]  /*1440*/  LEA.HI.X.SX32 R17, R2, R17, 0x1, P1 ;  /* 0x0000001102117211 */ /* 0x000fe400008f0eff */
[----:B------:R-:W2:Y:S04]  /*1450*/  LDG.E R23, desc[UR6][R14.64] ;  /* 0x000000060e177981 */ /* 0x000ea8000c1e1900 */
[----:B------:R-:W3:Y:S01]  /*1460*/  LDG.E R25, desc[UR6][R14.64+0x4] ;  /* 0x000004060e197981 */ /* 0x000ee2000c1e1900 */
[----:B0-----:R-:W-:-:S03]  /*1470*/  LEA R16, P1, R22, UR10, 0x2 ;  /* 0x0000000a16107c11 */ /* 0x001fc6000f8210ff */
[----:B------:R-:W4:Y:S01]  /*1480*/  LDG.E R27, desc[UR6][R14.64+0x8] ;  /* 0x000008060e1b7981 */ /* 0x000f22000c1e1900 */
[----:B------:R-:W-:-:S06]  /*1490*/  LEA.HI.X R17, R22, UR11, R17, 0x2, P1 ;  /* 0x0000000b16117c11 */ /* 0x000fcc00088f1411 */
[----:B------:R-:W4:Y:S01]  /*14a0*/  LDG.E R17, desc[UR6][R16.64+0x10] ;  /* 0x0000100610117981 */ /* 0x000f22000c1e1900 */
[----:B------:R-:W-:Y:S01]  /*14b0*/  IADD3 R21, PT, PT, R21, 0x4, RZ ;  /* 0x0000000415157810 */ /* 0x000fe20007ffe0ff */
[----:B--2--5:R-:W-:-:S04]  /*14c0*/  FADD R23, R20, -R23 ;  /* 0x8000001714177221 */ /* 0x024fc80000000000 */
[----:B------:R-:W-:Y:S01]  /*14d0*/  FMUL R23, R18, R23 ;  /* 0x0000001712177220 */ /* 0x000fe20000400000 */
[C---:B---3--:R-:W-:Y:S01]  /*14e0*/  FADD R18, R20.reuse, -R25 ;  /* 0x8000001914127221 */ /* 0x048fe20000000000 */
[----:B----4-:R-:W-:-:S03]  /*14f0*/  FADD R22, R20, -R27 ;  /* 0x8000001b14167221 */ /* 0x010fc60000000000 */
[----:B------:R-:W-:-:S04]  /*1500*/  FMUL R23, R23, R18 ;  /* 0x0000001217177220 */ /* 0x000fc80000400000 */
[----:B------:R-:W-:Y:S01]  /*1510*/  FMUL R23, R23, R22 ;  /* 0x0000001617177220 */ /* 0x000fe20000400000 */
[----:B------:R-:W-:-:S04]  /*1520*/  FADD R18, R20, -R17 ;  /* 0x8000001114127221 */ /* 0x000fc80000000000 */
[----:B------:R-:W-:-:S07]  /*1530*/  FMUL R18, R23, R18 ;  /* 0x0000001217127220 */ /* 0x000fce0000400000 */
.L_x_504:
[----:B------:R-:W-:Y:S05]  /*1540*/  BSYNC.RECONVERGENT B1 ;  /* 0x0000000000017941 */ /* 0x000fea0003800200 */
.L_x_503:
        /* <DEDUP_REMOVED lines=15> */
.L_x_496:
[----:B------:R-:W-:Y:S05]  /*1640*/  BSYNC.RECONVERGENT B0 ;  /* 0x0000000000007941 */ /* 0x000fea0003800200 */
.L_x_495:
[----:B------:R-:W-:Y:S01]  /*1650*/  IADD3 R12, PT, PT, R18, 0x1800000, RZ ;  /* 0x01800000120c7810 */ /* 0x000fe20007ffe0ff */
[----:B------:R-:W-:Y:S03]  /*1660*/  BSSY.RECONVERGENT B0, `(.L_x_505) ;  /* 0x000000c000007945 */ /* 0x000fe60003800200 */
[----:B------:R-:W-:-:S04]  /*1670*/  LOP3.LUT R12, R12, 0x7f800000, RZ, 0xc0, !PT ;  /* 0x7f8000000c0c7812 */ /* 0x000fc800078ec0ff */
[----:B------:R-:W-:-:S13]  /*1680*/  ISETP.GT.U32.AND P0, PT, R12, 0x1ffffff, PT ;  /* 0x01ffffff0c00780c */ /* 0x000fda0003f04070 */
[----:B------:R-:W-:Y:S05]  /*1690*/  @P0 BRA `(.L_x_506) ;  /* 0x0000000000100947 */ /* 0x000fea0003800000 */
[----:B------:R-:W-:-:S07]  /*16a0*/  MOV R14, 0x16c0 ;  /* 0x000016c0000e7802 */ /* 0x000fce0000000f00 */
[----:B-----5:R-:W-:Y:S05]  /*16b0*/  CALL.REL.NOINC `($__internal_10_$__cuda_sm20_rcp_rn_f32_slowpath) ;  /* 0x0000000000487944 */ /* 0x020fea0003c00000 */
[----:B------:R-:W-:Y:S01]  /*16c0*/  MOV R15, R13 ;  /* 0x0000000d000f7202 */ /* 0x000fe20000000f00 */
[----:B------:R-:W-:Y:S06]  /*16d0*/  BRA `(.L_x_507) ;  /* 0x0000000000107947 */ /* 0x000fec0003800000 */
.L_x_506:
[----:B------:R-:W0:Y:S02]  /*16e0*/  MUFU.RCP R15, R18 ;  /* 0x00000012000f7308 */ /* 0x000e240000001000 */
[----:B0-----:R-:W-:-:S04]  /*16f0*/  FFMA R12, R15, R18, -1 ;  /* 0xbf8000000f0c7423 */ /* 0x001fc80000000012 */
[----:B------:R-:W-:-:S04]  /*1700*/  FADD.FTZ R12, -R12, -RZ ;  /* 0x800000ff0c0c7221 */ /* 0x000fc80000010100 */
[----:B------:R-:W-:-:S07]  /*1710*/  FFMA R15, R15, R12, R15 ;  /* 0x0000000c0f0f7223 */ /* 0x000fce000000000f */
.L_x_507:
[----:B------:R-:W-:Y:S05]  /*1720*/  BSYNC.RECONVERGENT B0 ;  /* 0x0000000000007941 */ /* 0x000fea0003800200 */
.L_x_505:
[----:B------:R-:W0:Y:S01]  /*1730*/  LDC.64 R12, c[0x0][0x390] ;  /* 0x0000e400ff0c7b82 */ /* 0x000e220000000a00 */
[----:B------:R-:W1:Y:S01]  /*1740*/  LDCU UR10, c[0x0][0x380] ;  /* 0x00007000ff0a77ac */ /* 0x000e620008000800 */
[----:B------:R-:W-:Y:S02]  /*1750*/  IADD3 R9, PT, PT, R3, R9, RZ ;  /* 0x0000000903097210 */ /* 0x000fe40007ffe0ff */
[----:B------:R-:W-:Y:S02]  /*1760*/  IADD3 R8, PT, PT, R8, 0x1, RZ ;  /* 0x0000000108087810 */ /* 0x000fe40007ffe0ff */
[----:B------:R-:W-:Y:S02]  /*1770*/  IADD3 R7, PT, PT, R7, 0x1, RZ ;  /* 0x0000000107077810 */ /* 0x000fe40007ffe0ff */
[----:B------:R-:W-:Y:S02]  /*1780*/  IADD3 R6, PT, PT, R6, 0x1, RZ ;  /* 0x0000000106067810 */ /* 0x000fe40007ffe0ff */
[----:B-1----:R-:W-:Y:S01]  /*1790*/  ISETP.GT.AND P0, PT, R9, UR10, PT ;  /* 0x0000000a09007c0c */ /* 0x002fe2000bf04270 */
[----:B0-----:R-:W-:-:S05]  /*17a0*/  IMAD.WIDE R12, R11, 0x4, R12 ;  /* 0x000000040b0c7825 */ /* 0x001fca00078e020c */
[----:B------:R0:W-:Y:S07]  /*17b0*/  STG.E desc[UR6][R12.64], R15 ;  /* 0x0000000f0c007986 */ /* 0x0001ee000c101906 */
[----:B------:R-:W-:Y:S05]  /*17c0*/  @!P0 BRA `(.L_x_508) ;  /* 0xffffffe800708947 */ /* 0x000fea000383ffff */
[----:B------:R-:W-:Y:S05]  /*17d0*/  EXIT ;  /* 0x000000000000794d */ /* 0x000fea0003800000 */
        .weak           $__internal_10_$__cuda_sm20_rcp_rn_f32_slowpath
        .type           $__internal_10_$__cuda_sm20_rcp_rn_f32_slowpath,@function
        .size           $__internal_10_$__cuda_sm20_rcp_rn_f32_slowpath,(.L_x_681 - $__internal_10_$__cuda_sm20_rcp_rn_f32_slowpath)
$__internal_10_$__cuda_sm20_rcp_rn_f32_slowpath:
[----:B------:R-:W-:Y:S01]  /*17e0*/  SHF.L.U32 R12, R18, 0x1, RZ ;  /* 0x00000001120c7819 */ /* 0x000fe200000006ff */
[----:B------:R-:W-:Y:S03]  /*17f0*/  BSSY.RECONVERGENT B1, `(.L_x_509) ;  /* 0x0000030000017945 */ /* 0x000fe60003800200 */
[----:B------:R-:W-:-:S04]  /*1800*/  SHF.R.U32.HI R12, RZ, 0x18, R12 ;  /* 0x00000018ff0c7819 */ /* 0x000fc8000001160c */
[----:B------:R-:W-:-:S13]  /*1810*/  ISETP.NE.U32.AND P0, PT, R12, RZ, PT ;  /* 0x000000ff0c00720c */ /* 0x000fda0003f05070 */
[----:B------:R-:W-:Y:S05]  /*1820*/  @P0 BRA `(.L_x_510) ;  /* 0x0000000000280947 */ /* 0x000fea0003800000 */
[----:B------:R-:W-:-:S04]  /*1830*/  SHF.L.U32 R12, R18, 0x1, RZ ;  /* 0x00000001120c7819 */ /* 0x000fc800000006ff */
[----:B------:R-:W-:-:S13]  /*1840*/  ISETP.NE.AND P0, PT, R12, RZ, PT ;  /* 0x000000ff0c00720c */ /* 0x000fda0003f05270 */
[----:B------:R-:W-:Y:S01]  /*1850*/  @P0 FFMA R15, R18, 1.84467440737095516160e+19, RZ ;  /* 0x5f800000120f0823 */ /* 0x000fe200000000ff */
[----:B------:R-:W-:Y:S08]  /*1860*/  @!P0 MUFU.RCP R13, R18 ;  /* 0x00000012000d8308 */ /* 0x000ff00000001000 */
[----:B------:R-:W0:Y:S02]  /*1870*/  @P0 MUFU.RCP R12, R15 ;  /* 0x0000000f000c0308 */ /* 0x000e240000001000 */
[----:B0-----:R-:W-:-:S04]  /*1880*/  @P0 FFMA R16, R15, R12, -1 ;  /* 0xbf8000000f100423 */ /* 0x001fc8000000000c */
[----:B------:R-:W-:-:S04]  /*1890*/  @P0 FADD.FTZ R17, -R16, -RZ ;  /* 0x800000ff10110221 */ /* 0x000fc80000010100 */
[----:B------:R-:W-:-:S04]  /*18a0*/  @P0 FFMA R12, R12, R17, R12 ;  /* 0x000000110c0c0223 */ /* 0x000fc8000000000c */
[----:B------:R-:W-:Y:S01]  /*18b0*/  @P0 FFMA R13, R12, 1.84467440737095516160e+19, RZ ;  /* 0x5f8000000c0d0823 */ /* 0x000fe200000000ff */
[----:B------:R-:W-:Y:S06]  /*18c0*/  BRA `(.L_x_511) ;  /* 0x0000000000887947 */ /* 0x000fec0003800000 */
.L_x_510:
[----:B------:R-:W-:-:S04]  /*18d0*/  IADD3 R13, PT, PT, R12, -0xfd, RZ ;  /* 0xffffff030c0d7810 */ /* 0x000fc80007ffe0ff */
[----:B------:R-:W-:-:S13]  /*18e0*/  ISETP.GT.U32.AND P0, PT, R13, 0x1, PT ;  /* 0x000000010d00780c */ /* 0x000fda0003f04070 */
[----:B------:R-:W-:Y:S05]  /*18f0*/  @P0 BRA `(.L_x_512) ;  /* 0x0000000000780947 */ /* 0x000fea0003800000 */
[----:B------:R-:W-:Y:S01]  /*1900*/  LOP3.LUT R15, R18, 0x7fffff, RZ, 0xc0, !PT ;  /* 0x007fffff120f7812 */ /* 0x000fe200078ec0ff */
[----:B------:R-:W-:-:S03]  /*1910*/  HFMA2 R22, -RZ, RZ, 0, 1.78813934326171875e-07 ;  /* 0x00000003ff167431 */ /* 0x000fc600000001ff */
[----:B------:R-:W-:-:S04]  /*1920*/  LOP3.LUT R15, R15, 0x3f800000, RZ, 0xfc, !PT ;  /* 0x3f8000000f0f7812 */ /* 0x000fc800078efcff */
[----:B------:R-:W0:Y:S01]  /*1930*/  MUFU.RCP R16, R15 ;  /* 0x0000000f00107308 */ /* 0x000e220000001000 */
[----:B------:R-:W-:Y:S01]  /*1940*/  SHF.L.U32 R21, R22, R13, RZ ;  /* 0x0000000d16157219 */ /* 0x000fe200000006ff */
[----:B0-----:R-:W-:-:S04]  /*1950*/  FFMA R17, R15, R16, -1 ;  /* 0xbf8000000f117423 */ /* 0x001fc80000000010 */
[----:B------:R-:W-:-:S04]  /*1960*/  FADD.FTZ R17, -R17, -RZ ;  /* 0x800000ff11117221 */ /* 0x000fc80000010100 */
[CCC-:B------:R-:W-:Y:S01]  /*1970*/  FFMA.RM R19, R16.reuse, R17.reuse, R16.reuse ;  /* 0x0000001110137223 */ /* 0x1c0fe20000004010 */
[----:B------:R-:W-:-:S04]  /*1980*/  FFMA.RP R20, R16, R17, R16 ;  /* 0x0000001110147223 */ /* 0x000fc80000008010 */
[C---:B------:R-:W-:Y:S02]  /*1990*/  LOP3.LUT R16, R19.reuse, 0x7fffff, RZ, 0xc0, !PT ;  /* 0x007fffff13107812 */ /* 0x040fe400078ec0ff */
[----:B------:R-:W-:Y:S02]  /*19a0*/  FSETP.NEU.FTZ.AND P0, PT, R19, R20, PT ;  /* 0x000000141300720b */ /* 0x000fe40003f1d000 */
[----:B------:R-:W-:Y:S02]  /*19b0*/  LOP3.LUT R16, R16, 0x800000, RZ, 0xfc, !PT ;  /* 0x0080000010107812 */ /* 0x000fe400078efcff */
[----:B------:R-:W-:Y:S02]  /*19c0*/  SEL R17, RZ, 0xffffffff, !P0 ;  /* 0xffffffffff117807 */ /* 0x000fe40004000000 */
[----:B------:R-:W-:Y:S02]  /*19d0*/  LOP3.LUT R20, R21, R16, RZ, 0xc0, !PT ;  /* 0x0000001015147212 */ /* 0x000fe400078ec0ff */
[----:B------:R-:W-:-:S02]  /*19e0*/  IADD3 R17, PT, PT, -R17, RZ, RZ ;  /* 0x000000ff11117210 */ /* 0x000fc40007ffe1ff */
[-C--:B------:R-:W-:Y:S02]  /*19f0*/  SHF.R.U32.HI R20, RZ, R13.reuse, R20 ;  /* 0x0000000dff147219 */ /* 0x080fe40000011614 */
[----:B------:R-:W-:Y:S02]  /*1a00*/  LOP3.LUT P1, RZ, R17, R13, R16, 0xf8, !PT ;  /* 0x0000000d11ff7212 */ /* 0x000fe4000782f810 */
[C---:B------:R-:W-:Y:S02]  /*1a10*/  LOP3.LUT P0, RZ, R20.reuse, 0x1, RZ, 0xc0, !PT ;  /* 0x0000000114ff7812 */ /* 0x040fe4000780c0ff */
[----:B------:R-:W-:-:S04]  /*1a20*/  LOP3.LUT P2, RZ, R20, 0x2, RZ, 0xc0, !PT ;  /* 0x0000000214ff7812 */ /* 0x000fc8000784c0ff */
[----:B------:R-:W-:Y:S02]  /*1a30*/  PLOP3.LUT P0, PT, P0, P1, P2, 0xe0, 0x0 ;  /* 0x000000000000781c */ /* 0x000fe40000703c20 */
[----:B------:R-:W-:Y:S02]  /*1a40*/  LOP3.LUT P1, RZ, R18, 0x7fffff, RZ, 0xc0, !PT ;  /* 0x007fffff12ff7812 */ /* 0x000fe4000782c0ff */
[----:B------:R-:W-:-:S04]  /*1a50*/  SEL R13, RZ, 0x1, !P0 ;  /* 0x00000001ff0d7807 */ /* 0x000fc80004000000 */
[----:B------:R-:W-:-:S04]  /*1a60*/  IADD3 R13, PT, PT, -R13, RZ, RZ ;  /* 0x000000ff0d0d7210 */ /* 0x000fc80007ffe1ff */
[----:B------:R-:W-:Y:S02]  /*1a70*/  ISETP.GE.AND P0, PT, R13, RZ, PT ;  /* 0x000000ff0d00720c */ /* 0x000fe40003f06270 */
[----:B------:R-:W-:-:S04]  /*1a80*/  IADD3 R13, PT, PT, R12, -0xfc, RZ ;  /* 0xffffff040c0d7810 */ /* 0x000fc80007ffe0ff */
[----:B------:R-:W-:-:S07]  /*1a90*/  SHF.R.U32.HI R13, RZ, R13, R16 ;  /* 0x0000000dff0d7219 */ /* 0x000fce0000011610 */
[----:B------:R-:W-:-:S04]  /*1aa0*/  @!P0 IADD3 R13, PT, PT, R13, 0x1, RZ ;  /* 0x000000010d0d8810 */ /* 0x000fc80007ffe0ff */
[----:B------:R-:W-:-:S04]  /*1ab0*/  @!P1 SHF.L.U32 R13, R13, 0x1, RZ ;  /* 0x000000010d0d9819 */ /* 0x000fc800000006ff */
[----:B------:R-:W-:Y:S01]  /*1ac0*/  LOP3.LUT R13, R13, 0x80000000, R18, 0xf8, !PT ;  /* 0x800000000d0d7812 */ /* 0x000fe200078ef812 */
[----:B------:R-:W-:Y:S06]  /*1ad0*/  BRA `(.L_x_511) ;  /* 0x0000000000047947 */ /* 0x000fec0003800000 */
.L_x_512:
[----:B------:R0:W1:Y:S02]  /*1ae0*/  MUFU.RCP R13, R18 ;  /* 0x00000012000d7308 */ /* 0x0000640000001000 */
.L_x_511:
[----:B------:R-:W-:Y:S05]  /*1af0*/  BSYNC.RECONVERGENT B1 ;  /* 0x0000000000017941 */ /* 0x000fea0003800200 */
.L_x_509:
[----:B------:R-:W-:-:S04]  /*1b00*/  MOV R15, 0x0 ;  /* 0x00000000000f7802 */ /* 0x000fc80000000f00 */
[----:B01----:R-:W-:Y:S05]  /*1b10*/  RET.REL.NODEC R14 `(_Z29calculate_barycentric_weightsiPKfPf) ;  /* 0xffffffe40e387950 */ /* 0x003fea0003c3ffff */
.L_x_513:
        /* <DEDUP_REMOVED lines=14> */
.L_x_681:


//--------------------- .text._Z32legendre_gauss_nodes_and_weightsiPfS_ --------------------------
	.section	.text._Z32legendre_gauss_nodes_and_weightsiPfS_,"ax",@progbits
	.align	128
        .global         _Z32legendre_gauss_nodes_and_weightsiPfS_
        .type           _Z32legendre_gauss_nodes_and_weightsiPfS_,@function
        .size           _Z32legendre_gauss_nodes_and_weightsiPfS_,(.L_x_684 - _Z32legendre_gauss_nodes_and_weightsiPfS_)
        .other          _Z32legendre_gauss_nodes_and_weightsiPfS_,@"STO_CUDA_ENTRY STV_DEFAULT"
_Z32legendre_gauss_nodes_and_weightsiPfS_:
.text._Z32legendre_gauss_nodes_and_weightsiPfS_:
[----:B------:R-:W0:Y:S01]  /*0000*/  LDC R1, c[0x0][0x37c] ;  /* 0x0000df00ff017b82 */ /* 0x000e220000000800 */
[----:B------:R-:W1:Y:S07]  /*0010*/  S2R R0, SR_TID.X ;  /* 0x0000000000007919 */ /* 0x000e6e0000002100 */
[----:B------:R-:W2:Y:S01]  /*0020*/  S2UR UR4, SR_CTAID.X ;  /* 0x00000000000479c3 */ /* 0x000ea20000002500 */
[----:B------:R-:W2:Y:S01]  /*0030*/  LDCU UR5, c[0x0][0x360] ;  /* 0x00006c00ff0577ac */ /* 0x000ea20008000800 */
[----:B------:R-:W-:Y:S01]  /*0040*/  BSSY.RECONVERGENT B0, `(.L_x_514) ;  /* 0x000033f000007945 */ /* 0x000fe20003800200 */
[----:B0-----:R-:W-:Y:S01]  /*0050*/  IADD3 R1, PT, PT, R1, -0x20, RZ ;  /* 0xffffffe001017810 */ /* 0x001fe20007ffe0ff */
[----:B------:R-:W0:Y:S04]  /*0060*/  LDCU.64 UR8, c[0x0][0x358] ;  /* 0x00006b00ff0877ac */ /* 0x000e280008000a00 */
[----:B------:R-:W3:Y:S01]  /*0070*/  LDC R7, c[0x0][0x380] ;  /* 0x0000e000ff077b82 */ /* 0x000ee20000000800 */
[----:B------:R-:W-:Y:S01]  /*0080*/  UMOV UR10, 0x40000000 ;  /* 0x40000000000a7882 */ /* 0x000fe20000000000 */
[----:B--2---:R-:W-:Y:S01]  /*0090*/  UIMAD UR4, UR4, UR5, URZ ;  /* 0x00000005040472a4 */ /* 0x004fe2000f8e02ff */
[----:B-1----:R-:W-:-:S02]  /*00a0*/  IMAD.MOV R2, RZ, RZ, -R0 ;  /* 0x000000ffff027224 */ /* 0x002fc400078e0a00 */
[----:B---3--:R-:W-:-:S03]  /*00b0*/  IMAD R0, R7, R7, R7 ;  /* 0x0000000707007224 */ /* 0x008fc600078e0207 */
[----:B------:R-:W-:Y:S01]  /*00c0*/  ISETP.NE.AND P0, PT, R2, UR4, PT ;  /* 0x0000000402007c0c */ /* 0x000fe2000bf05270 */
[----:B------:R-:W-:Y:S01]  /*00d0*/  UMOV UR4, URZ ;  /* 0x000000ff00047c82 */ /* 0x000fe20008000000 */
[----:B------:R-:W-:-:S04]  /*00e0*/  LEA.HI R9, R0, R0, RZ, 0x1 ;  /* 0x0000000000097211 */ /* 0x000fc800078f08ff */
[----:B------:R-:W-:-:S07]  /*00f0*/  SHF.R.S32.HI R9, RZ, 0x1, R9 ;  /* 0x00000001ff097819 */ /* 0x000fce0000011409 */
[----:B0-----:R-:W-:Y:S05]  /*0100*/  @P0 BRA `(.L_x_515) ;  /* 0x0000003000c80947 */ /* 0x001fea0003800000 */
[----:B------:R-:W-:-:S04]  /*0110*/  VIMNMX.U32 R0, PT, PT, R7, 0x2, PT ;  /* 0x0000000207007848 */ /* 0x000fc80003fe0000 */
[----:B------:R-:W-:-:S04]  /*0120*/  SHF.L.U32 R0, R0, 0x2, RZ ;  /* 0x0000000200007819 */ /* 0x000fc800000006ff */
[----:B------:R-:W0:Y:S02]  /*0130*/  LDC R2, c[0x2][R0] ;  /* 0x0080000000027b82 */ /* 0x000e240000000800 */
[----:B0-----:R-:W-:-:S04]  /*0140*/  SHF.R.S32.HI R3, RZ, 0x1f, R2 ;  /* 0x0000001fff037819 */ /* 0x001fc80000011402 */
.L_x_665:
[----:B------:R-:W-:Y:S05]  /*0150*/  BRX R2 -0x160                                                                                           (*"BRANCH_TARGETS .L_x_666,.L_x_667,.L_x_668"*) ;  /* 0xfffffffc02a87949 */ /* 0x000fea000383ffff */
.L_x_668:
[----:B------:R-:W-:-:S13]  /*0160*/  ISETP.GE.AND P0, PT, R7, 0x1, PT ;  /* 0x000000010700780c */ /* 0x000fda0003f06270 */
[----:B------:R-:W-:Y:S05]  /*0170*/  @!P0 BRA `(.L_x_515) ;  /* 0x0000003000ac8947 */ /* 0x000fea0003800000 */
[C---:B------:R-:W-:Y:S01]  /*0180*/  VIADD R5, R7.reuse, 0x1 ;  /* 0x0000000107057836 */ /* 0x040fe20000000000 */
[C---:B------:R-:W-:Y:S01]  /*0190*/  LOP3.LUT R8, R7.reuse, 0x3, RZ, 0xc0, !PT ;  /* 0x0000000307087812 */ /* 0x040fe200078ec0ff */
[----:B------:R-:W-:Y:S01]  /*01a0*/  IMAD.MOV.U32 R6, RZ, RZ, RZ ;  /* 0x000000ffff067224 */ /* 0x000fe200078e00ff */
[----:B------:R-:W-:Y:S02]  /*01b0*/  LOP3.LUT R7, R7, 0x7ffffffc, RZ, 0xc0, !PT ;  /* 0x7ffffffc07077812 */ /* 0x000fe400078ec0ff */
[----:B------:R-:W-:Y:S02]  /*01c0*/  SHF.L.U32 R4, R5, 0x1, RZ ;  /* 0x0000000105047819 */ /* 0x000fe400000006ff */
[----:B------:R-:W-:Y:S02]  /*01d0*/  SHF.R.U32.HI R5, RZ, 0x1, R5 ;  /* 0x00000001ff057819 */ /* 0x000fe40000011605 */
[----:B------:R-:W-:-:S07]  /*01e0*/  I2FP.F32.U32 R4, R4 ;  /* 0x0000000400047245 */ /* 0x000fce0000201000 */
.L_x_597:
[----:B0-----:R-:W0:Y:S01]  /*01f0*/  MUFU.RCP R11, R4 ;  /* 0x00000004000b7308 */ /* 0x001e220000001000 */
[----:B------:R-:W-:-:S04]  /*0200*/  LEA R3, R6, 0x1, 0x1 ;  /* 0x0000000106037811 */ /* 0x000fc800078e08ff */
[----:B------:R-:W-:-:S05]  /*0210*/  I2FP.F32.U32 R31, R3 ;  /* 0x00000003001f7245 */ /* 0x000fca0000201000 */
[----:B------:R-:W-:-:S04]  /*0220*/  FMUL R31, R31, 3.1415927410125732422 ;  /* 0x40490fdb1f1f7820 */ /* 0x000fc80000400000 */
[----:B------:R-:W1:Y:S01]  /*0230*/  FCHK P0, R31, R4 ;  /* 0x000000041f007302 */ /* 0x000e620000000000 */
        /* <DEDUP_REMOVED lines=8> */
[----:B------:R-:W-:Y:S05]  /*02c0*/  CALL.REL.NOINC `($__internal_12_$__cuda_sm3x_div_rn_noftz_f32_slowpath) ;  /* 0x0000004800387944 */ /* 0x000fea0003c00000 */
[----:B------:R-:W-:-:S07]  /*02d0*/  IMAD.MOV.U32 R13, RZ, RZ, R0 ;  /* 0x000000ffff0d7224 */ /* 0x000fce00078e0000 */
.L_x_516:
[C---:B------:R-:W-:Y:S01]  /*02e0*/  FMUL R0, R13.reuse, 0.63661974668502807617 ;  /* 0x3f22f9830d007820 */ /* 0x040fe20000400000 */
[----:B------:R-:W-:Y:S01]  /*02f0*/  FSETP.GE.AND P0, PT, |R13|, 105615, PT ;  /* 0x47ce47800d00780b */ /* 0x000fe20003f06200 */
[----:B------:R-:W-:Y:S04]  /*0300*/  BSSY.RECONVERGENT B1, `(.L_x_517) ;  /* 0x000003e000017945 */ /* 0x000fe80003800200 */
[----:B------:R-:W0:Y:S02]  /*0310*/  F2I.NTZ R0, R0 ;  /* 0x0000000000007305 */ /* 0x000e240000203100 */
[----:B0-----:R-:W-:-:S05]  /*0320*/  I2FP.F32.S32 R2, R0 ;  /* 0x0000000000027245 */ /* 0x001fca0000201400 */
[----:B------:R-:W-:-:S04]  /*0330*/  FFMA R11, R2, -1.5707962512969970703, R13 ;  /* 0xbfc90fda020b7823 */ /* 0x000fc8000000000d */
[----:B------:R-:W-:-:S04]  /*0340*/  FFMA R11, R2, -7.5497894158615963534e-08, R11 ;  /* 0xb3a22168020b7823 */ /* 0x000fc8000000000b */
[----:B------:R-:W-:Y:S01]  /*0350*/  FFMA R2, R2, -5.3903029534742383927e-15, R11 ;  /* 0xa7c234c502027823 */ /* 0x000fe2000000000b */
[----:B------:R-:W-:Y:S06]  /*0360*/  @!P0 BRA `(.L_x_518) ;  /* 0x0000000000dc8947 */ /* 0x000fec0003800000 */
[----:B------:R-:W-:-:S13]  /*0370*/  FSETP.NEU.AND P0, PT, |R13|, +INF , PT ;  /* 0x7f8000000d00780b */ /* 0x000fda0003f0d200 */
[----:B------:R-:W-:Y:S01]  /*0380*/  @!P0 FMUL R2, RZ, R13 ;  /* 0x0000000dff028220 */ /* 0x000fe20000400000 */
[----:B------:R-:W-:Y:S01]  /*0390*/  @!P0 MOV R0, RZ ;  /* 0x000000ff00008202 */ /* 0x000fe20000000f00 */
[----:B------:R-:W-:Y:S06]  /*03a0*/  @!P0 BRA `(.L_x_518) ;  /* 0x0000000000cc8947 */ /* 0x000fec0003800000 */
[----:B------:R-:W-:Y:S02]  /*03b0*/  IMAD.SHL.U32 R2, R13, 0x100, RZ ;  /* 0x000001000d027824 */ /* 0x000fe400078e00ff */
[----:B------:R-:W-:Y:S02]  /*03c0*/  HFMA2 R12, -RZ, RZ, 0, 0 ;  /* 0x00000000ff0c7431 */ /* 0x000fe400000001ff */
[----:B------:R-:W-:Y:S01]  /*03d0*/  IMAD.MOV.U32 R0, RZ, RZ, R1 ;  /* 0x000000ffff007224 */ /* 0x000fe200078e0001 */
[----:B------:R-:W0:Y:S01]  /*03e0*/  LDCU.64 UR12, c[0x4][URZ] ;  /* 0x01000000ff0c77ac */ /* 0x000e220008000a00 */
[----:B------:R-:W-:Y:S01]  /*03f0*/  LOP3.LUT R19, R2, 0x80000000, RZ, 0xfc, !PT ;  /* 0x8000000002137812 */ /* 0x000fe200078efcff */
[----:B------:R-:W-:Y:S01]  /*0400*/  UMOV UR6, URZ ;  /* 0x000000ff00067c82 */ /* 0x000fe20008000000 */
[----:B------:R-:W-:-:S05]  /*0410*/  UMOV UR5, URZ ;  /* 0x000000ff00057c82 */ /* 0x000fca0008000000 */
.L_x_519:
[----:B0-----:R-:W-:Y:S01]  /*0420*/  MOV R14, UR12 ;  /* 0x0000000c000e7c02 */ /* 0x001fe20008000f00 */
[----:B------:R-:W-:-:S05]  /*0430*/  IMAD.U32 R15, RZ, RZ, UR13 ;  /* 0x0000000dff0f7e24 */ /* 0x000fca000f8e00ff */
[----:B------:R-:W2:Y:S01]  /*0440*/  LDG.E.CONSTANT R10, desc[UR8][R14.64] ;  /* 0x000000080e0a7981 */ /* 0x000ea2000c1e9900 */
[----:B------:R-:W-:Y:S02]  /*0450*/  UIADD3 UR12, UP0, UPT, UR12, 0x4, URZ ;  /* 0x000000040c0c7890 */ /* 0x000fe4000ff1e0ff */
[----:B------:R-:W-:Y:S02]  /*0460*/  UIADD3 UR5, UPT, UPT, UR5, 0x1, URZ ;  /* 0x0000000105057890 */ /* 0x000fe4000fffe0ff */
[----:B------:R-:W-:Y:S02]  /*0470*/  UIADD3.X UR13, UPT, UPT, URZ, UR13, URZ, UP0, !UPT ;  /* 0x0000000dff0d7290 */ /* 0x000fe400087fe4ff */
[----:B------:R-:W-:Y:S01]  /*0480*/  UISETP.NE.AND UP0, UPT, UR5, 0x6, UPT ;  /* 0x000000060500788c */ /* 0x000fe2000bf05270 */
[----:B--2---:R-:W-:-:S03]  /*0490*/  IMAD.WIDE.U32 R10, R10, R19, RZ ;  /* 0x000000130a0a7225 */ /* 0x004fc600078e00ff */
[----:B------:R-:W-:-:S04]  /*04a0*/  IADD3 R17, P0, PT, R10, R12, RZ ;  /* 0x0000000c0a117210 */ /* 0x000fc80007f1e0ff */
[----:B------:R-:W-:Y:S01]  /*04b0*/  IADD3.X R12, PT, PT, R11, UR6, RZ, P0, !PT ;  /* 0x000000060b0c7c10 */ /* 0x000fe200087fe4ff */
[----:B------:R0:W-:Y:S02]  /*04c0*/  STL [R0], R17 ;  /* 0x0000001100007387 */ /* 0x0001e40000100800 */
[----:B0-----:R-:W-:Y:S01]  /*04d0*/  IADD3 R0, PT, PT, R0, 0x4, RZ ;  /* 0x0000000400007810 */ /* 0x001fe20007ffe0ff */
[----:B------:R-:W-:Y:S06]  /*04e0*/  BRA.U UP0, `(.L_x_519) ;  /* 0xfffffffd00cc7547 */ /* 0x000fec000b83ffff */
[----:B------:R-:W-:Y:S01]  /*04f0*/  SHF.R.U32.HI R10, RZ, 0x17, R13 ;  /* 0x00000017ff0a7819 */ /* 0x000fe2000001160d */
[----:B------:R0:W-:Y:S03]  /*0500*/  STL [R1+0x18], R12 ;  /* 0x0000180c01007387 */ /* 0x0001e60000100800 */
[C---:B------:R-:W-:Y:S02]  /*0510*/  LOP3.LUT R0, R10.reuse, 0xe0, RZ, 0xc0, !PT ;  /* 0x000000e00a007812 */ /* 0x040fe400078ec0ff */
[----:B------:R-:W-:-:S03]  /*0520*/  LOP3.LUT P0, RZ, R10, 0x1f, RZ, 0xc0, !PT ;  /* 0x0000001f0aff7812 */ /* 0x000fc6000780c0ff */
[----:B------:R-:W-:-:S05]  /*0530*/  VIADD R0, R0, 0xffffff80 ;  /* 0xffffff8000007836 */ /* 0x000fca0000000000 */
[----:B------:R-:W-:-:S05]  /*0540*/  SHF.R.U32.HI R0, RZ, 0x5, R0 ;  /* 0x00000005ff007819 */ /* 0x000fca0000011600 */
[----:B------:R-:W-:-:S05]  /*0550*/  IMAD R16, R0, -0x4, R1 ;  /* 0xfffffffc00107824 */ /* 0x000fca00078e0201 */
[----:B------:R-:W2:Y:S04]  /*0560*/  LDL R0, [R16+0x18] ;  /* 0x0000180010007983 */ /* 0x000ea80000100800 */
[----:B------:R-:W2:Y:S04]  /*0570*/  LDL R11, [R16+0x14] ;  /* 0x00001400100b7983 */ /* 0x000ea80000100800 */
[----:B------:R-:W3:Y:S01]  /*0580*/  @P0 LDL R2, [R16+0x10] ;  /* 0x0000100010020983 */ /* 0x000ee20000100800 */
[----:B------:R-:W-:Y:S01]  /*0590*/  LOP3.LUT R10, R10, 0x1f, RZ, 0xc0, !PT ;  /* 0x0000001f0a0a7812 */ /* 0x000fe200078ec0ff */
[----:B------:R-:W-:Y:S01]  /*05a0*/  UMOV UR6, 0x54442d19 ;  /* 0x54442d1900067882 */ /* 0x000fe20000000000 */
[----:B------:R-:W-:-:S02]  /*05b0*/  UMOV UR7, 0x3bf921fb ;  /* 0x3bf921fb00077882 */ /* 0x000fc40000000000 */
[-C--:B--2---:R-:W-:Y:S02]  /*05c0*/  @P0 SHF.L.W.U32.HI R0, R11, R10.reuse, R0 ;  /* 0x0000000a0b000219 */ /* 0x084fe40000010e00 */
[----:B---3--:R-:W-:Y:S02]  /*05d0*/  @P0 SHF.L.W.U32.HI R11, R2, R10, R11 ;  /* 0x0000000a020b0219 */ /* 0x008fe40000010e0b */
[--C-:B------:R-:W-:Y:S02]  /*05e0*/  SHF.R.U32.HI R17, RZ, 0x1e, R0.reuse ;  /* 0x0000001eff117819 */ /* 0x100fe40000011600 */
[C---:B------:R-:W-:Y:S02]  /*05f0*/  SHF.L.W.U32.HI R2, R11.reuse, 0x2, R0 ;  /* 0x000000020b027819 */ /* 0x040fe40000010e00 */
[----:B------:R-:W-:Y:S02]  /*0600*/  SHF.L.U32 R11, R11, 0x2, RZ ;  /* 0x000000020b0b7819 */ /* 0x000fe400000006ff */
[----:B------:R-:W-:-:S02]  /*0610*/  SHF.R.S32.HI R10, RZ, 0x1f, R2 ;  /* 0x0000001fff0a7819 */ /* 0x000fc40000011402 */
[----:B------:R-:W-:Y:S02]  /*0620*/  ISETP.GE.AND P0, PT, R13, RZ, PT ;  /* 0x000000ff0d00720c */ /* 0x000fe40003f06270 */
[C---:B------:R-:W-:Y:S02]  /*0630*/  LOP3.LUT R14, R10.reuse, R11, RZ, 0x3c, !PT ;  /* 0x0000000b0a0e7212 */ /* 0x040fe400078e3cff */
[----:B------:R-:W-:Y:S02]  /*0640*/  LOP3.LUT R15, R10, R2, RZ, 0x3c, !PT ;  /* 0x000000020a0f7212 */ /* 0x000fe400078e3cff */
[C---:B------:R-:W-:Y:S02]  /*0650*/  LEA.HI R0, R2.reuse, R17, RZ, 0x1 ;  /* 0x0000001102007211 */ /* 0x040fe400078f08ff */
[----:B------:R-:W-:Y:S02]  /*0660*/  LOP3.LUT R13, R2, R13, RZ, 0x3c, !PT ;  /* 0x0000000d020d7212 */ /* 0x000fe400078e3cff */
[----:B------:R-:W1:Y:S01]  /*0670*/  I2F.F64.S64 R14, R14 ;  /* 0x0000000e000e7312 */ /* 0x000e620000301c00 */
[----:B------:R-:W-:Y:S01]  /*0680*/  IMAD.MOV R2, RZ, RZ, -R0 ;  /* 0x000000ffff027224 */ /* 0x000fe200078e0a00 */
[----:B------:R-:W-:-:S04]  /*0690*/  ISETP.GE.AND P1, PT, R13, RZ, PT ;  /* 0x000000ff0d00720c */ /* 0x000fc80003f26270 */
[----:B------:R-:W-:Y:S01]  /*06a0*/  @!P0 MOV R0, R2 ;  /* 0x0000000200008202 */ /* 0x000fe20000000f00 */
[----:B-1----:R-:W-:-:S10]  /*06b0*/  DMUL R10, R14, UR6 ;  /* 0x000000060e0a7c28 */ /* 0x002fd40008000000 */
[----:B------:R-:W1:Y:S02]  /*06c0*/  F2F.F32.F64 R10, R10 ;  /* 0x0000000a000a7310 */ /* 0x000e640000301000 */
[----:B01----:R-:W-:-:S07]  /*06d0*/  FSEL R2, -R10, R10, !P1 ;  /* 0x0000000a0a027208 */ /* 0x003fce0004800100 */
.L_x_518:
[----:B------:R-:W-:Y:S05]  /*06e0*/  BSYNC.RECONVERGENT B1 ;  /* 0x0000000000017941 */ /* 0x000fea0003800200 */
.L_x_517:
[----:B------:R-:W-:Y:S01]  /*06f0*/  LOP3.LUT R12, R0, 0x1, RZ, 0xc0, !PT ;  /* 0x00000001000c7812 */ /* 0x000fe200078ec0ff */
[----:B------:R-:W-:Y:S02]  /*0700*/  IMAD.MOV.U32 R10, RZ, RZ, 0x37cbac00 ;  /* 0x37cbac00ff0a7424 */ /* 0x000fe400078e00ff */
[----:B------:R-:W-:Y:S01]  /*0710*/  FMUL R11, R2, R2 ;  /* 0x00000002020b7220 */ /* 0x000fe20000400000 */
[----:B------:R-:W0:Y:S01]  /*0720*/  LDCU UR5, c[0x0][0x380] ;  /* 0x00007000ff0577ac */ /* 0x000e220008000800 */
[----:B------:R-:W-:Y:S01]  /*0730*/  ISETP.NE.U32.AND P0, PT, R12, 0x1, PT ;  /* 0x000000010c00780c */ /* 0x000fe20003f05070 */
[----:B------:R-:W-:Y:S02]  /*0740*/  HFMA2 R12, -RZ, RZ, 1.0078125, -8.98838043212890625e-05 ;  /* 0x3c0885e4ff0c7431 */ /* 0x000fe400000001ff */
[----:B------:R-:W-:Y:S01]  /*0750*/  FFMA R10, R11, R10, -0.0013887860113754868507 ;  /* 0xbab607ed0b0a7423 */ /* 0x000fe2000000000a */
[----:B------:R-:W-:Y:S01]  /*0760*/  VIADD R0, R0, 0x1 ;  /* 0x0000000100007836 */ /* 0x000fe20000000000 */
[----:B------:R-:W-:Y:S01]  /*0770*/  MOV R13, 0x3e2aaaa8 ;  /* 0x3e2aaaa8000d7802 */ /* 0x000fe20000000f00 */
[----:B------:R-:W-:Y:S02]  /*0780*/  BSSY.RECONVERGENT B2, `(.L_x_520) ;  /* 0x0000158000027945 */ /* 0x000fe40003800200 */
[----:B------:R-:W-:-:S02]  /*0790*/  FSEL R10, R10, -0.00019574658654164522886, P0 ;  /* 0xb94d41530a0a7808 */ /* 0x000fc40000000000 */
[----:B------:R-:W-:Y:S02]  /*07a0*/  LOP3.LUT P1, RZ, R0, 0x2, RZ, 0xc0, !PT ;  /* 0x0000000200ff7812 */ /* 0x000fe4000782c0ff */
[----:B------:R-:W-:Y:S02]  /*07b0*/  FSEL R12, R12, 0.041666727513074874878, !P0 ;  /* 0x3d2aaabb0c0c7808 */ /* 0x000fe40004000000 */
[----:B------:R-:W-:Y:S02]  /*07c0*/  FSEL R13, -R13, -0.4999999701976776123, !P0 ;  /* 0xbeffffff0d0d7808 */ /* 0x000fe40004000100 */
[----:B------:R-:W-:Y:S01]  /*07d0*/  FSEL R0, R2, 1, !P0 ;  /* 0x3f80000002007808 */ /* 0x000fe20004000000 */
[----:B------:R-:W-:Y:S01]  /*07e0*/  FFMA R10, R11, R10, R12 ;  /* 0x0000000a0b0a7223 */ /* 0x000fe2000000000c */
[----:B0-----:R-:W-:-:S03]  /*07f0*/  UISETP.NE.AND UP0, UPT, UR5, -0x1, UPT ;  /* 0xffffffff0500788c */ /* 0x001fc6000bf05270 */
[C---:B------:R-:W-:Y:S01]  /*0800*/  FFMA R10, R11.reuse, R10, R13 ;  /* 0x0000000a0b0a7223 */ /* 0x040fe2000000000d */
[----:B------:R-:W-:-:S04]  /*0810*/  FFMA R11, R11, R0, RZ ;  /* 0x000000000b0b7223 */ /* 0x000fc800000000ff */
[----:B------:R-:W-:-:S04]  /*0820*/  FFMA R0, R11, R10, R0 ;  /* 0x0000000a0b007223 */ /* 0x000fc80000000000 */
[----:B------:R-:W-:-:S04]  /*0830*/  @P1 FADD R0, RZ, -R0 ;  /* 0x80000000ff001221 */ /* 0x000fc80000000000 */
[----:B------:R-:W-:Y:S01]  /*0840*/  FADD R2, -R0, -RZ ;  /* 0x800000ff00027221 */ /* 0x000fe20000000100 */
[----:B------:R-:W-:Y:S06]  /*0850*/  BRA.U !UP0, `(.L_x_521) ;  /* 0x00000015080c7547 */ /* 0x000fec000b800000 */
[----:B------:R-:W-:Y:S01]  /*0860*/  UISETP.NE.AND UP0, UPT, UR5, URZ, UPT ;  /* 0x000000ff0500728c */ /* 0x000fe2000bf05270 */
[----:B------:R-:W-:Y:S08]  /*0870*/  BSSY.RECONVERGENT B1, `(.L_x_522) ;  /* 0x0000140000017945 */ /* 0x000ff00003800200 */
[----:B------:R-:W-:Y:S05]  /*0880*/  BRA.U UP0, `(.L_x_523) ;  /* 0x00000001002c7547 */ /* 0x000fea000b800000 */
[----:B------:R-:W-:Y:S01]  /*0890*/  BSSY.RECONVERGENT B3, `(.L_x_524) ;  /* 0x0000009000037945 */ /* 0x000fe20003800200 */
[----:B------:R-:W-:-:S07]  /*08a0*/  IMAD.MOV.U32 R0, RZ, RZ, RZ ;  /* 0x000000ffff007224 */ /* 0x000fce00078e00ff */
.L_x_525:
[----:B------:R-:W-:Y:S01]  /*08b0*/  FADD R10, R2, -R2 ;  /* 0x80000002020a7221 */ /* 0x000fe20000000000 */
[C---:B------:R-:W-:Y:S02]  /*08c0*/  ISETP.GE.U32.AND P0, PT, R0.reuse, 0x3e7, PT ;  /* 0x000003e70000780c */ /* 0x040fe40003f06070 */
[----:B------:R-:W-:Y:S01]  /*08d0*/  IADD3 R0, PT, PT, R0, 0x1, RZ ;  /* 0x0000000100007810 */ /* 0x000fe20007ffe0ff */
[----:B------:R-:W-:-:S05]  /*08e0*/  FMUL R11, |R10|, 9.9999999392252902908e-09 ;  /* 0x322bcc770a0b7820 */ /* 0x000fca0000400200 */
[----:B------:R-:W-:Y:S01]  /*08f0*/  FSETP.GTU.AND P1, PT, |R2|, R11, PT ;  /* 0x0000000b0200720b */ /* 0x000fe20003f2c200 */
[----:B------:R-:W-:-:S12]  /*0900*/  IMAD.MOV.U32 R2, RZ, RZ, R10 ;  /* 0x000000ffff027224 */ /* 0x000fd800078e000a */
[----:B------:R-:W-:Y:S05]  /*0910*/  @!P0 BRA P1, `(.L_x_525) ;  /* 0xfffffffc00e48947 */ /* 0x000fea000083ffff */
[----:B------:R-:W-:Y:S05]  /*0920*/  BSYNC.RECONVERGENT B3 ;  /* 0x0000000000037941 */ /* 0x000fea0003800200 */
.L_x_524:
[----:B------:R-:W-:Y:S05]  /*0930*/  BRA `(.L_x_526) ;  /* 0x0000001000cc7947 */ /* 0x000fea0003800000 */
.L_x_523:
[----:B------:R-:W-:-:S07]  /*0940*/  HFMA2 R26, -RZ, RZ, 0, 0 ;  /* 0x00000000ff1a7431 */ /* 0x000fce00000001ff */
.L_x_560:
[----:B------:R-:W0:Y:S01]  /*0950*/  LDCU UR5, c[0x0][0x380] ;  /* 0x00007000ff0577ac */ /* 0x000e220008000800 */
[----:B------:R-:W-:Y:S01]  /*0960*/  IMAD.MOV.U32 R32, RZ, RZ, RZ ;  /* 0x000000ffff207224 */ /* 0x000fe200078e00ff */
[----:B------:R-:W-:Y:S01]  /*0970*/  MOV R25, 0x3f800000 ;  /* 0x3f80000000197802 */ /* 0x000fe20000000f00 */
[----:B------:R-:W-:Y:S01]  /*0980*/  IMAD.MOV.U32 R17, RZ, RZ, 0x2 ;  /* 0x00000002ff117424 */ /* 0x000fe200078e00ff */
[----:B------:R-:W-:Y:S01]  /*0990*/  MOV R11, R2 ;  /* 0x00000002000b7202 */ /* 0x000fe20000000f00 */
[----:B------:R-:W-:Y:S01]  /*09a0*/  IMAD.MOV.U32 R20, RZ, RZ, 0x3f800000 ;  /* 0x3f800000ff147424 */ /* 0x000fe200078e00ff */
[----:B0-----:R-:W-:-:S09]  /*09b0*/  UISETP.GE.U32.AND UP0, UPT, UR5, 0x4, UPT ;  /* 0x000000040500788c */ /* 0x001fd2000bf06070 */
[----:B------:R-:W-:Y:S05]  /*09c0*/  BRA.U !UP0, `(.L_x_527) ;  /* 0x0000000908707547 */ /* 0x000fea000b800000 */
[----:B------:R-:W-:Y:S01]  /*09d0*/  HFMA2 R17, -RZ, RZ, 0, 1.1920928955078125e-07 ;  /* 0x00000002ff117431 */ /* 0x000fe200000001ff */
[----:B------:R-:W-:Y:S01]  /*09e0*/  MOV R32, RZ ;  /* 0x000000ff00207202 */ /* 0x000fe20000000f00 */
[----:B------:R-:W-:Y:S02]  /*09f0*/  IMAD.MOV.U32 R25, RZ, RZ, 0x3f800000 ;  /* 0x3f800000ff197424 */ /* 0x000fe400078e00ff */
[----:B------:R-:W-:-:S07]  /*0a00*/  IMAD.MOV.U32 R11, RZ, RZ, R2 ;  /* 0x000000ffff0b7224 */ /* 0x000fce00078e0002 */
.L_x_544:
[----:B------:R-:W-:Y:S01]  /*0a10*/  SHF.L.U32 R24, R17, 0x1, RZ ;  /* 0x0000000111187819 */ /* 0x000fe200000006ff */
[----:B------:R-:W-:Y:S01]  /*0a20*/  BSSY.RECONVERGENT B5, `(.L_x_528) ;  /* 0x0000012000057945 */ /* 0x000fe20003800200 */
[----:B------:R-:W-:-:S03]  /*0a30*/  I2FP.F32.U32 R12, R17 ;  /* 0x00000011000c7245 */ /* 0x000fc60000201000 */
[----:B------:R-:W-:Y:S01]  /*0a40*/  VIADD R18, R24, 0xffffffff ;  /* 0xffffffff18127836 */ /* 0x000fe20000000000 */
[----:B------:R-:W0:Y:S04]  /*0a50*/  MUFU.RCP R13, R12 ;  /* 0x0000000c000d7308 */ /* 0x000e280000001000 */
[----:B------:R-:W-:-:S05]  /*0a60*/  I2FP.F32.S32 R21, R18 ;  /* 0x0000001200157245 */ /* 0x000fca0000201400 */
[----:B------:R-:W-:-:S04]  /*0a70*/  FMUL R0, R21, R2 ;  /* 0x0000000215007220 */ /* 0x000fc80000400000 */
[----:B------:R-:W-:-:S04]  /*0a80*/  FMUL R31, R0, R11 ;  /* 0x0000000b001f7220 */ /* 0x000fc80000400000 */
        /* <DEDUP_REMOVED lines=11> */
.L_x_529:
[----:B------:R-:W-:Y:S05]  /*0b40*/  BSYNC.RECONVERGENT B5 ;  /* 0x0000000000057941 */ /* 0x000fea0003800200 */
.L_x_528:
[----:B------:R-:W0:Y:S01]  /*0b50*/  MUFU.RCP R15, R12 ;  /* 0x0000000c000f7308 */ /* 0x000e220000001000 */
[----:B------:R-:W-:Y:S01]  /*0b60*/  IADD3 R23, PT, PT, R18, -R17, RZ ;  /* 0x8000001112177210 */ /* 0x000fe20007ffe0ff */
[----:B------:R-:W-:Y:S03]  /*0b70*/  BSSY.RECONVERGENT B5, `(.L_x_530) ;  /* 0x000000d000057945 */ /* 0x000fe60003800200 */
[----:B------:R-:W-:-:S05]  /*0b80*/  I2FP.F32.S32 R13, R23 ;  /* 0x00000017000d7245 */ /* 0x000fca0000201400 */
        /* <DEDUP_REMOVED lines=10> */
[----:B------:R-:W-:Y:S05]  /*0c30*/  CALL.REL.NOINC `($__internal_12_$__cuda_sm3x_div_rn_noftz_f32_slowpath) ;  /* 0x0000003c00dc7944 */ /* 0x000fea0003c00000 */
.L_x_531:
[----:B------:R-:W-:Y:S05]  /*0c40*/  BSYNC.RECONVERGENT B5 ;  /* 0x0000000000057941 */ /* 0x000fea0003800200 */
.L_x_530:
[----:B------:R-:W-:Y:S01]  /*0c50*/  IADD3 R20, PT, PT, R23, 0x2, RZ ;  /* 0x0000000217147810 */ /* 0x000fe20007ffe0ff */
[----:B------:R-:W-:Y:S02]  /*0c60*/  VIADD R19, R24, 0x1 ;  /* 0x0000000118137836 */ /* 0x000fe40000000000 */
[----:B------:R-:W-:Y:S01]  /*0c70*/  FADD R22, -R0, R22 ;  /* 0x0000001600167221 */ /* 0x000fe20000000100 */
[----:B------:R-:W-:Y:S01]  /*0c80*/  BSSY.RECONVERGENT B5, `(.L_x_532) ;  /* 0x0000012000057945 */ /* 0x000fe20003800200 */
[----:B------:R-:W-:Y:S01]  /*0c90*/  I2FP.F32.U32 R12, R20 ;  /* 0x00000014000c7245 */ /* 0x000fe20000201000 */
[----:B------:R-:W-:Y:S01]  /*0ca0*/  FFMA R21, R21, R11, R32 ;  /* 0x0000000b15157223 */ /* 0x000fe20000000020 */
[----:B------:R-:W-:Y:S02]  /*0cb0*/  I2FP.F32.U32 R19, R19 ;  /* 0x0000001300137245 */ /* 0x000fe40000201000 */
[----:B------:R-:W0:Y:S03]  /*0cc0*/  MUFU.RCP R13, R12 ;  /* 0x0000000c000d7308 */ /* 0x000e260000001000 */
        /* <DEDUP_REMOVED lines=13> */
.L_x_533:
[----:B------:R-:W-:Y:S05]  /*0da0*/  BSYNC.RECONVERGENT B5 ;  /* 0x0000000000057941 */ /* 0x000fea0003800200 */
.L_x_532:
[----:B------:R-:W0:Y:S01]  /*0db0*/  MUFU.RCP R13, R12 ;  /* 0x0000000c000d7308 */ /* 0x000e220000001000 */
[----:B------:R-:W-:Y:S01]  /*0dc0*/  I2FP.F32.S32 R0, R17 ;  /* 0x0000001100007245 */ /* 0x000fe20000201400 */
[----:B------:R-:W-:Y:S04]  /*0dd0*/  BSSY.RECONVERGENT B5, `(.L_x_534) ;  /* 0x000000c000057945 */ /* 0x000fe80003800200 */
        /* <DEDUP_REMOVED lines=11> */
.L_x_535:
[----:B------:R-:W-:Y:S05]  /*0e90*/  BSYNC.RECONVERGENT B5 ;  /* 0x0000000000057941 */ /* 0x000fea0003800200 */
.L_x_534:
[----:B------:R-:W-:Y:S01]  /*0ea0*/  VIADD R12, R23, 0x3 ;  /* 0x00000003170c7836 */ /* 0x000fe20000000000 */
[----:B------:R-:W-:Y:S01]  /*0eb0*/  IADD3 R17, PT, PT, R24, 0x3, RZ ;  /* 0x0000000318117810 */ /* 0x000fe20007ffe0ff */
[----:B------:R-:W-:Y:S01]  /*0ec0*/  FADD R18, -R0, R18 ;  /* 0x0000001200127221 */ /* 0x000fe20000000100 */
[----:B------:R-:W-:Y:S01]  /*0ed0*/  BSSY.RECONVERGENT B5, `(.L_x_536) ;  /* 0x0000012000057945 */ /* 0x000fe20003800200 */
[----:B------:R-:W-:Y:S01]  /*0ee0*/  FFMA R25, R22, R19, R25 ;  /* 0x0000001316197223 */ /* 0x000fe20000000019 */
[----:B------:R-:W-:Y:S02]  /*0ef0*/  I2FP.F32.U32 R11, R12 ;  /* 0x0000000c000b7245 */ /* 0x000fe40000201000 */
[----:B------:R-:W-:Y:S02]  /*0f00*/  I2FP.F32.S32 R17, R17 ;  /* 0x0000001100117245 */ /* 0x000fe40000201400 */
        /* <DEDUP_REMOVED lines=13> */
[----:B------:R-:W-:-:S07]  /*0fe0*/  MOV R19, R0 ;  /* 0x0000000000137202 */ /* 0x000fce0000000f00 */
.L_x_537:
[----:B------:R-:W-:Y:S05]  /*0ff0*/  BSYNC.RECONVERGENT B5 ;  /* 0x0000000000057941 */ /* 0x000fea0003800200 */
.L_x_536:
        /* <DEDUP_REMOVED lines=14> */
.L_x_539:
[----:B------:R-:W-:Y:S05]  /*10e0*/  BSYNC.RECONVERGENT B5 ;  /* 0x0000000000057941 */ /* 0x000fea0003800200 */
.L_x_538:
        /* <DEDUP_REMOVED lines=21> */
.L_x_541:
[----:B------:R-:W-:Y:S05]  /*1240*/  BSYNC.RECONVERGENT B5 ;  /* 0x0000000000057941 */ /* 0x000fea0003800200 */
.L_x_540:
        /* <DEDUP_REMOVED lines=14> */
.L_x_543:
[----:B------:R-:W-:Y:S05]  /*1330*/  BSYNC.RECONVERGENT B5 ;  /* 0x0000000000057941 */ /* 0x000fea0003800200 */
.L_x_542:
[----:B------:R-:W-:Y:S01]  /*1340*/  ISETP.NE.AND P0, PT, R12, R7, PT ;  /* 0x000000070c00720c */ /* 0x000fe20003f05270 */
[----:B------:R-:W-:Y:S01]  /*1350*/  FADD R11, -R0, R17 ;  /* 0x00000011000b7221 */ /* 0x000fe20000000100 */
[----:B------:R-:W-:Y:S01]  /*1360*/  FFMA R25, R20, R27, R25 ;  /* 0x0000001b14197223 */ /* 0x000fe20000000019 */
[----:B------:R-:W-:-:S10]  /*1370*/  VIADD R17, R23, 0x5 ;  /* 0x0000000517117836 */ /* 0x000fd40000000000 */
[----:B------:R-:W-:Y:S05]  /*1380*/  @P0 BRA `(.L_x_544) ;  /* 0xfffffff400a00947 */ /* 0x000fea000383ffff */
.L_x_527:
[----:B------:R-:W-:Y:S01]  /*1390*/  ISETP.NE.AND P0, PT, R8, RZ, PT ;  /* 0x000000ff0800720c */ /* 0x000fe20003f05270 */
[----:B------:R-:W-:Y:S01]  /*13a0*/  IMAD.MOV.U32 R28, RZ, RZ, R25 ;  /* 0x000000ffff1c7224 */ /* 0x000fe200078e0019 */
[----:B------:R-:W-:-:S11]  /*13b0*/  MOV R19, R11 ;  /* 0x0000000b00137202 */ /* 0x000fd60000000f00 */
[----:B------:R-:W-:Y:S05]  /*13c0*/  @!P0 BRA `(.L_x_545) ;  /* 0x0000000400dc8947 */ /* 0x000fea0003800000 */
[----:B------:R-:W-:Y:S01]  /*13d0*/  SHF.L.U32 R18, R17, 0x1, RZ ;  /* 0x0000000111127819 */ /* 0x000fe200000006ff */
[----:B------:R-:W-:Y:S01]  /*13e0*/  BSSY.RECONVERGENT B5, `(.L_x_546) ;  /* 0x0000013000057945 */ /* 0x000fe20003800200 */
[----:B------:R-:W-:Y:S02]  /*13f0*/  I2FP.F32.U32 R22, R17 ;  /* 0x0000001100167245 */ /* 0x000fe40000201000 */
[----:B------:R-:W-:Y:S01]  /*1400*/  ISETP.NE.AND P2, PT, R8, 0x1, PT ;  /* 0x000000010800780c */ /* 0x000fe20003f45270 */
        /* <DEDUP_REMOVED lines=16> */
.L_x_547:
[----:B------:R-:W-:Y:S05]  /*1510*/  BSYNC.RECONVERGENT B5 ;  /* 0x0000000000057941 */ /* 0x000fea0003800200 */
.L_x_546:
        /* <DEDUP_REMOVED lines=15> */
.L_x_549:
[----:B------:R-:W-:Y:S05]  /*1610*/  BSYNC.RECONVERGENT B5 ;  /* 0x0000000000057941 */ /* 0x000fea0003800200 */
.L_x_548:
[----:B------:R-:W-:Y:S01]  /*1620*/  FADD R20, -R0, R21 ;  /* 0x0000001500147221 */ /* 0x000fe20000000100 */
[----:B------:R-:W-:-:S04]  /*1630*/  FFMA R32, R19, R11, R32 ;  /* 0x0000000b13207223 */ /* 0x000fc80000000020 */
[----:B------:R-:W-:Y:S01]  /*1640*/  MOV R19, R20 ;  /* 0x0000001400137202 */ /* 0x000fe20000000f00 */
[----:B------:R-:W-:Y:S01]  /*1650*/  IMAD.MOV.U32 R28, RZ, RZ, R32 ;  /* 0x000000ffff1c7224 */ /* 0x000fe200078e0020 */
[----:B------:R-:W-:Y:S06]  /*1660*/  @!P2 BRA `(.L_x_545) ;  /* 0x000000040034a947 */ /* 0x000fec0003800000 */
[----:B------:R-:W-:Y:S01]  /*1670*/  IADD3 R22, PT, PT, R12, 0x2, RZ ;  /* 0x000000020c167810 */ /* 0x000fe20007ffe0ff */
[----:B------:R-:W-:Y:S01]  /*1680*/  VIADD R21, R18, 0x1 ;  /* 0x0000000112157836 */ /* 0x000fe20000000000 */
[----:B------:R-:W-:Y:S01]  /*1690*/  BSSY.RECONVERGENT B5, `(.L_x_550) ;  /* 0x0000012000057945 */ /* 0x000fe20003800200 */
[----:B------:R-:W-:Y:S02]  /*16a0*/  ISETP.NE.AND P2, PT, R8, 0x2, PT ;  /* 0x000000020800780c */ /* 0x000fe40003f45270 */
[----:B------:R-:W-:Y:S02]  /*16b0*/  I2FP.F32.U32 R23, R22 ;  /* 0x0000001600177245 */ /* 0x000fe40000201000 */
        /* <DEDUP_REMOVED lines=15> */
.L_x_551:
[----:B------:R-:W-:Y:S05]  /*17b0*/  BSYNC.RECONVERGENT B5 ;  /* 0x0000000000057941 */ /* 0x000fea0003800200 */
.L_x_550:
        /* <DEDUP_REMOVED lines=14> */
.L_x_553:
[----:B------:R-:W-:Y:S05]  /*18a0*/  BSYNC.RECONVERGENT B5 ;  /* 0x0000000000057941 */ /* 0x000fea0003800200 */
.L_x_552:
[----:B------:R-:W-:Y:S01]  /*18b0*/  FADD R19, -R0, R19 ;  /* 0x0000001300137221 */ /* 0x000fe20000000100 */
[----:B------:R-:W-:Y:S01]  /*18c0*/  FFMA R28, R20, R21, R25 ;  /* 0x00000015141c7223 */ /* 0x000fe20000000019 */
[----:B------:R-:W-:Y:S06]  /*18d0*/  @!P2 BRA `(.L_x_545) ;  /* 0x000000000098a947 */ /* 0x000fec0003800000 */
[----:B------:R-:W-:Y:S01]  /*18e0*/  VIADD R11, R12, 0x3 ;  /* 0x000000030c0b7836 */ /* 0x000fe20000000000 */
[----:B------:R-:W-:Y:S01]  /*18f0*/  IADD3 R17, PT, PT, R18, 0x3, RZ ;  /* 0x0000000312117810 */ /* 0x000fe20007ffe0ff */
[----:B------:R-:W-:Y:S03]  /*1900*/  BSSY.RECONVERGENT B5, `(.L_x_554) ;  /* 0x0000011000057945 */ /* 0x000fe60003800200 */
        /* <DEDUP_REMOVED lines=16> */
.L_x_555:
[----:B------:R-:W-:Y:S05]  /*1a10*/  BSYNC.RECONVERGENT B5 ;  /* 0x0000000000057941 */ /* 0x000fea0003800200 */
.L_x_554:
        /* <DEDUP_REMOVED lines=14> */
.L_x_557:
[----:B------:R-:W-:Y:S05]  /*1b00*/  BSYNC.RECONVERGENT B5 ;  /* 0x0000000000057941 */ /* 0x000fea0003800200 */
.L_x_556:
[----:B------:R-:W-:Y:S01]  /*1b10*/  FADD R0, -R0, R12 ;  /* 0x0000000c00007221 */ /* 0x000fe20000000100 */
[----:B------:R-:W-:-:S04]  /*1b20*/  FFMA R28, R19, R17, R32 ;  /* 0x00000011131c7223 */ /* 0x000fc80000000020 */
[----:B------:R-:W-:-:S07]  /*1b30*/  MOV R19, R0 ;  /* 0x0000000000137202 */ /* 0x000fce0000000f00 */
.L_x_545:
[----:B------:R-:W0:Y:S01]  /*1b40*/  MUFU.RCP R11, R28 ;  /* 0x0000001c000b7308 */ /* 0x000e220000001000 */
[----:B------:R-:W-:Y:S07]  /*1b50*/  BSSY.RECONVERGENT B5, `(.L_x_558) ;  /* 0x000000b000057945 */ /* 0x000fee0003800200 */
[----:B------:R-:W1:Y:S01]  /*1b60*/  FCHK P0, -R19, R28 ;  /* 0x0000001c13007302 */ /* 0x000e620000000100 */
[----:B0-----:R-:W-:-:S04]  /*1b70*/  FFMA R0, R11, -R28, 1 ;  /* 0x3f8000000b007423 */ /* 0x001fc8000000081c */
[----:B------:R-:W-:-:S04]  /*1b80*/  FFMA R0, R11, R0, R11 ;  /* 0x000000000b007223 */ /* 0x000fc8000000000b */
[----:B------:R-:W-:-:S04]  /*1b90*/  FFMA R10, R0, -R19, RZ ;  /* 0x80000013000a7223 */ /* 0x000fc800000000ff */
[----:B------:R-:W-:-:S04]  /*1ba0*/  FFMA R11, R10, -R28, -R19 ;  /* 0x8000001c0a0b7223 */ /* 0x000fc80000000813 */
[----:B------:R-:W-:Y:S01]  /*1bb0*/  FFMA R0, R0, R11, R10 ;  /* 0x0000000b00007223 */ /* 0x000fe2000000000a */
[----:B-1----:R-:W-:Y:S06]  /*1bc0*/  @!P0 BRA `(.L_x_559) ;  /* 0x00000000000c8947 */ /* 0x002fec0003800000 */
[----:B------:R-:W-:Y:S01]  /*1bd0*/  FADD R31, -R19, -RZ ;  /* 0x800000ff131f7221 */ /* 0x000fe20000000100 */
[----:B------:R-:W-:-:S07]  /*1be0*/  MOV R10, 0x1c00 ;  /* 0x00001c00000a7802 */ /* 0x000fce0000000f00 */
[----:B------:R-:W-:Y:S05]  /*1bf0*/  CALL.REL.NOINC `($__internal_12_$__cuda_sm3x_div_rn_noftz_f32_slowpath) ;  /* 0x0000002c00ec7944 */ /* 0x000fea0003c00000 */
.L_x_559:
[----:B------:R-:W-:Y:S05]  /*1c00*/  BSYNC.RECONVERGENT B5 ;  /* 0x0000000000057941 */ /* 0x000fea0003800200 */
.L_x_558:
[----:B------:R-:W-:Y:S01]  /*1c10*/  FADD R2, R0, R2 ;  /* 0x0000000200027221 */ /* 0x000fe20000000000 */
[C---:B------:R-:W-:Y:S01]  /*1c20*/  ISETP.GE.U32.AND P0, PT, R26.reuse, 0x3e7, PT ;  /* 0x000003e71a00780c */ /* 0x040fe20003f06070 */
[----:B------:R-:W-:Y:S02]  /*1c30*/  VIADD R26, R26, 0x1 ;  /* 0x000000011a1a7836 */ /* 0x000fe40000000000 */
[----:B------:R-:W-:-:S05]  /*1c40*/  FMUL R11, |R2|, 9.9999999392252902908e-09 ;  /* 0x322bcc77020b7820 */ /* 0x000fca0000400200 */
[----:B------:R-:W-:-:S13]  /*1c50*/  FSETP.GTU.AND P1, PT, |R0|, R11, PT ;  /* 0x0000000b0000720b */ /* 0x000fda0003f2c200 */
[----:B------:R-:W-:Y:S05]  /*1c60*/  @!P0 BRA P1, `(.L_x_560) ;  /* 0xffffffec00388947 */ /* 0x000fea000083ffff */
.L_x_526:
[----:B------:R-:W-:Y:S05]  /*1c70*/  BSYNC.RECONVERGENT B1 ;  /* 0x0000000000017941 */ /* 0x000fea0003800200 */
.L_x_522:
[----:B------:R-:W-:Y:S05]  /*1c80*/  BRA `(.L_x_561) ;  /* 0x00000000001c7947 */ /* 0x000fea0003800000 */
.L_x_521:
[----:B------:R-:W-:-:S07]  /*1c90*/  MOV R0, RZ ;  /* 0x000000ff00007202 */ /* 0x000fce0000000f00 */
.L_x_562:
[----:B------:R-:W-:Y:S01]  /*1ca0*/  FADD R2, R2, -INF ;  /* 0xff80000002027421 */ /* 0x000fe20000000000 */
[C---:B------:R-:W-:Y:S01]  /*1cb0*/  ISETP.GE.U32.AND P0, PT, R0.reuse, 0x3e7, PT ;  /* 0x000003e70000780c */ /* 0x040fe20003f06070 */
[----:B------:R-:W-:Y:S02]  /*1cc0*/  VIADD R0, R0, 0x1 ;  /* 0x0000000100007836 */ /* 0x000fe40000000000 */
[----:B------:R-:W-:-:S05]  /*1cd0*/  FMUL R10, |R2|, 9.9999999392252902908e-09 ;  /* 0x322bcc77020a7820 */ /* 0x000fca0000400200 */
[----:B------:R-:W-:-:S13]  /*1ce0*/  FSETP.LTU.AND P1, PT, R10, +INF , PT ;  /* 0x7f8000000a00780b */ /* 0x000fda0003f29000 */
[----:B------:R-:W-:Y:S05]  /*1cf0*/  @!P0 BRA P1, `(.L_x_562) ;  /* 0xfffffffc00e88947 */ /* 0x000fea000083ffff */
.L_x_561:
[----:B------:R-:W-:Y:S05]  /*1d00*/  BSYNC.RECONVERGENT B2 ;  /* 0x0000000000027941 */ /* 0x000fea0003800200 */
.L_x_520:
[----:B------:R-:W0:Y:S01]  /*1d10*/  LDC.64 R20, c[0x0][0x388] ;  /* 0x0000e200ff147b82 */ /* 0x000e220000000a00 */
[----:B------:R-:W-:Y:S01]  /*1d20*/  IADD3 R11, PT, PT, R9, R6, RZ ;  /* 0x00000006090b7210 */ /* 0x000fe20007ffe0ff */
[----:B------:R-:W1:Y:S01]  /*1d30*/  LDCU UR5, c[0x0][0x380] ;  /* 0x00007000ff0577ac */ /* 0x000e620008000800 */
[----:B------:R-:W-:Y:S01]  /*1d40*/  IMAD.MOV.U32 R0, RZ, RZ, RZ ;  /* 0x000000ffff007224 */ /* 0x000fe200078e00ff */
[----:B-1----:R-:W-:Y:S02]  /*1d50*/  UISETP.NE.AND UP0, UPT, UR5, -0x1, UPT ;  /* 0xffffffff0500788c */ /* 0x002fe4000bf05270 */
[----:B0-----:R-:W-:-:S05]  /*1d60*/  IMAD.WIDE.U32 R20, R11, 0x4, R20 ;  /* 0x000000040b147825 */ /* 0x001fca00078e0014 */
[----:B------:R0:W-:Y:S02]  /*1d70*/  STG.E desc[UR8][R20.64], R2 ;  /* 0x0000000214007986 */ /* 0x0001e4000c101908 */
[----:B------:R-:W-:Y:S05]  /*1d80*/  BRA.U !UP0, `(.L_x_563) ;  /* 0x0000000d08f07547 */ /* 0x000fea000b800000 */
[----:B------:R-:W-:-:S13]  /*1d90*/  ISETP.NE.AND P0, PT, RZ, UR5, PT ;  /* 0x00000005ff007c0c */ /* 0x000fda000bf05270 */
[----:B------:R-:W-:Y:S01]  /*1da0*/  @!P0 MOV R0, 0x3f800000 ;  /* 0x3f80000000008802 */ /* 0x000fe20000000f00 */
[----:B------:R-:W-:Y:S06]  /*1db0*/  @!P0 BRA `(.L_x_563) ;  /* 0x0000000c00e48947 */ /* 0x000fec0003800000 */
[----:B------:R-:W-:Y:S01]  /*1dc0*/  UISETP.GE.U32.AND UP0, UPT, UR5, 0x4, UPT ;  /* 0x000000040500788c */ /* 0x000fe2000bf06070 */
[----:B------:R-:W-:Y:S02]  /*1dd0*/  HFMA2 R24, -RZ, RZ, 1.875, 0 ;  /* 0x3f800000ff187431 */ /* 0x000fe400000001ff */
[----:B------:R-:W-:Y:S01]  /*1de0*/  IMAD.MOV.U32 R17, RZ, RZ, RZ ;  /* 0x000000ffff117224 */ /* 0x000fe200078e00ff */
[----:B------:R-:W-:Y:S01]  /*1df0*/  MOV R18, R2 ;  /* 0x0000000200127202 */ /* 0x000fe20000000f00 */
[----:B------:R-:W-:Y:S02]  /*1e00*/  IMAD.MOV.U32 R23, RZ, RZ, 0x2 ;  /* 0x00000002ff177424 */ /* 0x000fe400078e00ff */
[----:B------:R-:W-:Y:S02]  /*1e10*/  IMAD.MOV.U32 R19, RZ, RZ, 0x3f800000 ;  /* 0x3f800000ff137424 */ /* 0x000fe400078e00ff */
[----:B------:R-:W-:Y:S05]  /*1e20*/  BRA.U !UP0, `(.L_x_564) ;  /* 0x0000000908707547 */ /* 0x000fea000b800000 */
[----:B------:R-:W-:Y:S01]  /*1e30*/  MOV R17, RZ ;  /* 0x000000ff00117202 */ /* 0x000fe20000000f00 */
[----:B------:R-:W-:Y:S01]  /*1e40*/  IMAD.MOV.U32 R24, RZ, RZ, 0x3f800000 ;  /* 0x3f800000ff187424 */ /* 0x000fe200078e00ff */
[----:B------:R-:W-:Y:S01]  /*1e50*/  MOV R23, 0x2 ;  /* 0x0000000200177802 */ /* 0x000fe20000000f00 */
[----:B------:R-:W-:-:S07]  /*1e60*/  IMAD.MOV.U32 R18, RZ, RZ, R2 ;  /* 0x000000ffff127224 */ /* 0x000fce00078e0002 */
.L_x_581:
[----:B------:R-:W-:Y:S01]  /*1e70*/  SHF.L.U32 R11, R23, 0x1, RZ ;  /* 0x00000001170b7819 */ /* 0x000fe200000006ff */
[----:B------:R-:W-:Y:S01]  /*1e80*/  BSSY.RECONVERGENT B1, `(.L_x_565) ;  /* 0x0000012000017945 */ /* 0x000fe20003800200 */
[----:B------:R-:W-:-:S03]  /*1e90*/  I2FP.F32.U32 R22, R23 ;  /* 0x0000001700167245 */ /* 0x000fc60000201000 */
[----:B------:R-:W-:Y:S01]  /*1ea0*/  VIADD R12, R11, 0xffffffff ;  /* 0xffffffff0b0c7836 */ /* 0x000fe20000000000 */
[----:B------:R-:W1:Y:S04]  /*1eb0*/  MUFU.RCP R13, R22 ;  /* 0x00000016000d7308 */ /* 0x000e680000001000 */
[----:B------:R-:W-:-:S05]  /*1ec0*/  I2FP.F32.S32 R26, R12 ;  /* 0x0000000c001a7245 */ /* 0x000fca0000201400 */
[----:B------:R-:W-:-:S04]  /*1ed0*/  FMUL R31, R26, R2 ;  /* 0x000000021a1f7220 */ /* 0x000fc80000400000 */
[----:B------:R-:W-:-:S04]  /*1ee0*/  FMUL R31, R31, R18 ;  /* 0x000000121f1f7220 */ /* 0x000fc80000400000 */
[----:B------:R-:W2:Y:S01]  /*1ef0*/  FCHK P0, R31, R22 ;  /* 0x000000161f007302 */ /* 0x000ea20000000000 */
        /* <DEDUP_REMOVED lines=8> */
[----:B0-----:R-:W-:Y:S05]  /*1f80*/  CALL.REL.NOINC `($__internal_12_$__cuda_sm3x_div_rn_noftz_f32_slowpath) ;  /* 0x0000002c00087944 */ /* 0x001fea0003c00000 */
[----:B------:R-:W-:-:S07]  /*1f90*/  IMAD.MOV.U32 R32, RZ, RZ, R0 ;  /* 0x000000ffff207224 */ /* 0x000fce00078e0000 */
.L_x_566:
[----:B------:R-:W-:Y:S05]  /*1fa0*/  BSYNC.RECONVERGENT B1 ;  /* 0x0000000000017941 */ /* 0x000fea0003800200 */
.L_x_565:
[----:B------:R-:W1:Y:S01]  /*1fb0*/  MUFU.RCP R13, R22 ;  /* 0x00000016000d7308 */ /* 0x000e620000001000 */
[----:B------:R-:W-:Y:S01]  /*1fc0*/  IADD3 R12, PT, PT, R12, -R23, RZ ;  /* 0x800000170c0c7210 */ /* 0x000fe20007ffe0ff */
[----:B------:R-:W-:Y:S03]  /*1fd0*/  BSSY.RECONVERGENT B1, `(.L_x_567) ;  /* 0x000000d000017945 */ /* 0x000fe60003800200 */
[----:B------:R-:W-:-:S05]  /*1fe0*/  I2FP.F32.S32 R0, R12 ;  /* 0x0000000c00007245 */ /* 0x000fca0000201400 */
        /* <DEDUP_REMOVED lines=8> */
[----:B------:R-:W-:Y:S01]  /*2070*/  IMAD.MOV.U32 R28, RZ, RZ, R22 ;  /* 0x000000ffff1c7224 */ /* 0x000fe200078e0016 */
[----:B------:R-:W-:-:S07]  /*2080*/  MOV R10, 0x20a0 ;  /* 0x000020a0000a7802 */ /* 0x000fce0000000f00 */
[----:B0-----:R-:W-:Y:S05]  /*2090*/  CALL.REL.NOINC `($__internal_12_$__cuda_sm3x_div_rn_noftz_f32_slowpath) ;  /* 0x0000002800c47944 */ /* 0x001fea0003c00000 */
.L_x_568:
[----:B------:R-:W-:Y:S05]  /*20a0*/  BSYNC.RECONVERGENT B1 ;  /* 0x0000000000017941 */ /* 0x000fea0003800200 */
.L_x_567:
[----:B------:R-:W-:Y:S01]  /*20b0*/  IADD3 R22, PT, PT, R12, 0x2, RZ ;  /* 0x000000020c167810 */ /* 0x000fe20007ffe0ff */
[----:B------:R-:W-:Y:S02]  /*20c0*/  VIADD R27, R11, 0x1 ;  /* 0x000000010b1b7836 */ /* 0x000fe40000000000 */
[----:B------:R-:W-:Y:S01]  /*20d0*/  FADD R19, -R0, R32 ;  /* 0x0000002000137221 */ /* 0x000fe20000000100 */
[----:B------:R-:W-:Y:S01]  /*20e0*/  BSSY.RECONVERGENT B1, `(.L_x_569) ;  /* 0x0000012000017945 */ /* 0x000fe20003800200 */
[----:B------:R-:W-:Y:S01]  /*20f0*/  I2FP.F32.U32 R25, R22 ;  /* 0x0000001600197245 */ /* 0x000fe20000201000 */
[----:B------:R-:W-:Y:S01]  /*2100*/  FFMA R17, R26, R18, R17 ;  /* 0x000000121a117223 */ /* 0x000fe20000000011 */
[----:B------:R-:W-:Y:S02]  /*2110*/  I2FP.F32.U32 R27, R27 ;  /* 0x0000001b001b7245 */ /* 0x000fe40000201000 */
[----:B------:R-:W1:Y:S03]  /*2120*/  MUFU.RCP R10, R25 ;  /* 0x00000019000a7308 */ /* 0x000e660000001000 */
        /* <DEDUP_REMOVED lines=13> */
.L_x_570:
[----:B------:R-:W-:Y:S05]  /*2200*/  BSYNC.RECONVERGENT B1 ;  /* 0x0000000000017941 */ /* 0x000fea0003800200 */
.L_x_569:
[----:B------:R-:W1:Y:S01]  /*2210*/  MUFU.RCP R0, R25 ;  /* 0x0000001900007308 */ /* 0x000e620000001000 */
[----:B------:R-:W-:Y:S01]  /*2220*/  I2FP.F32.S32 R23, R23 ;  /* 0x0000001700177245 */ /* 0x000fe20000201400 */
[----:B------:R-:W-:Y:S04]  /*2230*/  BSSY.RECONVERGENT B1, `(.L_x_571) ;  /* 0x000000c000017945 */ /* 0x000fe80003800200 */
        /* <DEDUP_REMOVED lines=11> */
.L_x_572:
[----:B------:R-:W-:Y:S05]  /*22f0*/  BSYNC.RECONVERGENT B1 ;  /* 0x0000000000017941 */ /* 0x000fea0003800200 */
.L_x_571:
[----:B------:R-:W-:Y:S01]  /*2300*/  VIADD R18, R12, 0x3 ;  /* 0x000000030c127836 */ /* 0x000fe20000000000 */
[----:B------:R-:W-:Y:S01]  /*2310*/  IADD3 R23, PT, PT, R11, 0x3, RZ ;  /* 0x000000030b177810 */ /* 0x000fe20007ffe0ff */
[----:B------:R-:W-:Y:S01]  /*2320*/  FADD R26, -R0, R26 ;  /* 0x0000001a001a7221 */ /* 0x000fe20000000100 */
[----:B------:R-:W-:Y:S01]  /*2330*/  BSSY.RECONVERGENT B1, `(.L_x_573) ;  /* 0x0000012000017945 */ /* 0x000fe20003800200 */
[----:B------:R-:W-:Y:S01]  /*2340*/  FFMA R24, R19, R27, R24 ;  /* 0x0000001b13187223 */ /* 0x000fe20000000018 */
[----:B------:R-:W-:Y:S02]  /*2350*/  I2FP.F32.U32 R25, R18 ;  /* 0x0000001200197245 */ /* 0x000fe40000201000 */
[----:B------:R-:W-:Y:S02]  /*2360*/  I2FP.F32.S32 R23, R23 ;  /* 0x0000001700177245 */ /* 0x000fe40000201400 */
        /* <DEDUP_REMOVED lines=13> */
[----:B------:R-:W-:-:S07]  /*2440*/  MOV R27, R0 ;  /* 0x00000000001b7202 */ /* 0x000fce0000000f00 */
.L_x_574:
[----:B------:R-:W-:Y:S05]  /*2450*/  BSYNC.RECONVERGENT B1 ;  /* 0x0000000000017941 */ /* 0x000fea0003800200 */
.L_x_573:
        /* <DEDUP_REMOVED lines=14> */
.L_x_576:
[----:B------:R-:W-:Y:S05]  /*2540*/  BSYNC.RECONVERGENT B1 ;  /* 0x0000000000017941 */ /* 0x000fea0003800200 */
.L_x_575:
        /* <DEDUP_REMOVED lines=21> */
.L_x_578:
[----:B------:R-:W-:Y:S05]  /*26a0*/  BSYNC.RECONVERGENT B1 ;  /* 0x0000000000017941 */ /* 0x000fea0003800200 */
.L_x_577:
        /* <DEDUP_REMOVED lines=14> */
.L_x_580:
[----:B------:R-:W-:Y:S05]  /*2790*/  BSYNC.RECONVERGENT B1 ;  /* 0x0000000000017941 */ /* 0x000fea0003800200 */
.L_x_579:
[----:B------:R-:W-:Y:S01]  /*27a0*/  ISETP.NE.AND P0, PT, R18, R7, PT ;  /* 0x000000071200720c */ /* 0x000fe20003f05270 */
[----:B------:R-:W-:Y:S01]  /*27b0*/  FADD R18, -R0, R23 ;  /* 0x0000001700127221 */ /* 0x000fe20000000100 */
[----:B------:R-:W-:Y:S01]  /*27c0*/  FFMA R24, R19, R11, R24 ;  /* 0x0000000b13187223 */ /* 0x000fe20000000018 */
[----:B------:R-:W-:-:S10]  /*27d0*/  VIADD R23, R12, 0x5 ;  /* 0x000000050c177836 */ /* 0x000fd40000000000 */
[----:B------:R-:W-:Y:S05]  /*27e0*/  @P0 BRA `(.L_x_581) ;  /* 0xfffffff400a00947 */ /* 0x000fea000383ffff */
.L_x_564:
[----:B------:R-:W-:Y:S02]  /*27f0*/  ISETP.NE.AND P0, PT, R8, RZ, PT ;  /* 0x000000ff0800720c */ /* 0x000fe40003f05270 */
[----:B------:R-:W-:-:S11]  /*2800*/  MOV R0, R24 ;  /* 0x0000001800007202 */ /* 0x000fd60000000f00 */
[----:B------:R-:W-:Y:S05]  /*2810*/  @!P0 BRA `(.L_x_563) ;  /* 0x00000004004c8947 */ /* 0x000fea0003800000 */
[----:B------:R-:W-:Y:S01]  /*2820*/  IMAD.SHL.U32 R22, R23, 0x2, RZ ;  /* 0x0000000217167824 */ /* 0x000fe200078e00ff */
[----:B------:R-:W-:Y:S01]  /*2830*/  I2FP.F32.U32 R26, R23 ;  /* 0x00000017001a7245 */ /* 0x000fe20000201000 */
[----:B------:R-:W-:Y:S01]  /*2840*/  BSSY.RECONVERGENT B1, `(.L_x_582) ;  /* 0x0000012000017945 */ /* 0x000fe20003800200 */
[----:B------:R-:W-:Y:S02]  /*2850*/  ISETP.NE.AND P2, PT, R8, 0x1, PT ;  /* 0x000000010800780c */ /* 0x000fe40003f45270 */
[----:B------:R-:W-:Y:S01]  /*2860*/  IADD3 R32, PT, PT, R22, -0x1, RZ ;  /* 0xffffffff16207810 */ /* 0x000fe20007ffe0ff */
[----:B------:R-:W1:Y:S03]  /*2870*/  MUFU.RCP R11, R26 ;  /* 0x0000001a000b7308 */ /* 0x000e660000001000 */
        /* <DEDUP_REMOVED lines=14> */
.L_x_583:
[----:B------:R-:W-:Y:S05]  /*2960*/  BSYNC.RECONVERGENT B1 ;  /* 0x0000000000017941 */ /* 0x000fea0003800200 */
.L_x_582:
[----:B------:R-:W1:Y:S01]  /*2970*/  MUFU.RCP R13, R26 ;  /* 0x0000001a000d7308 */ /* 0x000e620000001000 */
[----:B------:R-:W-:Y:S01]  /*2980*/  IMAD.IADD R11, R32, 0x1, -R23 ;  /* 0x00000001200b7824 */ /* 0x000fe200078e0a17 */
[----:B------:R-:W-:Y:S04]  /*2990*/  BSSY.RECONVERGENT B1, `(.L_x_584) ;  /* 0x000000d000017945 */ /* 0x000fe80003800200 */
        /* <DEDUP_REMOVED lines=12> */
.L_x_585:
[----:B------:R-:W-:Y:S05]  /*2a60*/  BSYNC.RECONVERGENT B1 ;  /* 0x0000000000017941 */ /* 0x000fea0003800200 */
.L_x_584:
[----:B------:R-:W-:Y:S01]  /*2a70*/  FFMA R12, R12, R18, R17 ;  /* 0x000000120c0c7223 */ /* 0x000fe20000000011 */
[----:B------:R-:W-:-:S03]  /*2a80*/  FADD R25, -R0, R25 ;  /* 0x0000001900197221 */ /* 0x000fc60000000100 */
        /* <DEDUP_REMOVED lines=22> */
.L_x_587:
[----:B------:R-:W-:Y:S05]  /*2bf0*/  BSYNC.RECONVERGENT B1 ;  /* 0x0000000000017941 */ /* 0x000fea0003800200 */
.L_x_586:
        /* <DEDUP_REMOVED lines=15> */
.L_x_589:
[----:B------:R-:W-:Y:S05]  /*2cf0*/  BSYNC.RECONVERGENT B1 ;  /* 0x0000000000017941 */ /* 0x000fea0003800200 */
.L_x_588:
[----:B------:R-:W-:Y:S01]  /*2d00*/  @P2 IADD3 R22, PT, PT, R22, 0x3, RZ ;  /* 0x0000000316162810 */ /* 0x000fe20007ffe0ff */
[----:B------:R-:W-:Y:S01]  /*2d10*/  FFMA R0, R25, R11, R24 ;  /* 0x0000000b19007223 */ /* 0x000fe20000000018 */
[----:B------:R-:W-:Y:S02]  /*2d20*/  FADD R17, -R10, R17 ;  /* 0x000000110a117221 */ /* 0x000fe40000000100 */
[----:B------:R-:W-:-:S05]  /*2d30*/  @P2 I2FP.F32.S32 R11, R22 ;  /* 0x00000016000b2245 */ /* 0x000fca0000201400 */
[----:B------:R-:W-:-:S07]  /*2d40*/  @P2 FFMA R0, R17, R11, R12 ;  /* 0x0000000b11002223 */ /* 0x000fce000000000c */
.L_x_563:
[----:B------:R-:W1:Y:S01]  /*2d50*/  LDC.64 R12, c[0x0][0x388] ;  /* 0x0000e200ff0c7b82 */ /* 0x000e620000000a00 */
[----:B------:R-:W2:Y:S01]  /*2d60*/  LDCU UR5, c[0x0][0x380] ;  /* 0x00007000ff0577ac */ /* 0x000ea20008000800 */
[----:B------:R-:W-:Y:S01]  /*2d70*/  FADD R15, -R2, -RZ ;  /* 0x800000ff020f7221 */ /* 0x000fe20000000100 */
[----:B--2---:R-:W-:-:S05]  /*2d80*/  IADD3 R34, PT, PT, -R6, UR5, R9 ;  /* 0x0000000506227c10 */ /* 0x004fca000fffe109 */
[----:B-1----:R-:W-:-:S05]  /*2d90*/  IMAD.WIDE R12, R34, 0x4, R12 ;  /* 0x00000004220c7825 */ /* 0x002fca00078e020c */
[----:B------:R1:W-:Y:S04]  /*2da0*/  STG.E desc[UR8][R12.64], R15 ;  /* 0x0000000f0c007986 */ /* 0x0003e8000c101908 */
[----:B------:R-:W2:Y:S01]  /*2db0*/  LDG.E R36, desc[UR8][R20.64] ;  /* 0x0000000814247981 */ /* 0x000ea2000c1e1900 */
[----:B------:R-:W-:Y:S01]  /*2dc0*/  BSSY.RECONVERGENT B1, `(.L_x_590) ;  /* 0x0000006000017945 */ /* 0x000fe20003800200 */
[----:B0-----:R-:W-:Y:S01]  /*2dd0*/  MOV R2, 0x2e20 ;  /* 0x00002e2000027802 */ /* 0x001fe20000000f00 */
[----:B--2---:R-:W0:Y:S02]  /*2de0*/  F2F.F64.F32 R32, R36 ;  /* 0x0000002400207310 */ /* 0x004e240000201800 */
[----:B0-----:R-:W-:-:S10]  /*2df0*/  DADD R10, -RZ, |R32| ;  /* 0x00000000ff0a7229 */ /* 0x001fd40000000520 */
[----:B-1----:R-:W-:-:S07]  /*2e00*/  IMAD.MOV.U32 R35, RZ, RZ, R11 ;  /* 0x000000ffff237224 */ /* 0x002fce00078e000b */
[----:B------:R-:W-:Y:S05]  /*2e10*/  CALL.REL.NOINC `($_Z32legendre_gauss_nodes_and_weightsiPfS_$__internal_accurate_pow) ;  /* 0x0000002400007944 */ /* 0x000fea0003c00000 */
[----:B------:R-:W-:Y:S05]  /*2e20*/  BSYNC.RECONVERGENT B1 ;  /* 0x0000000000017941 */ /* 0x000fea0003800200 */
.L_x_590:
[----:B------:R-:W-:Y:S01]  /*2e30*/  DADD R10, R32, 2 ;  /* 0x40000000200a7429 */ /* 0x000fe20000000000 */
[----:B------:R-:W0:Y:S01]  /*2e40*/  F2F.F64.F32 R30, R0 ;  /* 0x00000000001e7310 */ /* 0x000e220000201800 */
[----:B------:R-:W-:-:S04]  /*2e50*/  FSETP.NEU.AND P0, PT, R36, RZ, PT ;  /* 0x000000ff2400720b */ /* 0x000fc80003f0d000 */
[----:B------:R-:W-:Y:S02]  /*2e60*/  FSEL R12, R12, RZ, P0 ;  /* 0x000000ff0c0c7208 */ /* 0x000fe40000000000 */
[----:B------:R-:W-:Y:S02]  /*2e70*/  FSEL R13, R13, RZ, P0 ;  /* 0x000000ff0d0d7208 */ /* 0x000fe40000000000 */
[----:B------:R-:W-:-:S04]  /*2e80*/  LOP3.LUT R10, R11, 0x7ff00000, RZ, 0xc0, !PT ;  /* 0x7ff000000b0a7812 */ /* 0x000fc800078ec0ff */
[----:B------:R-:W-:Y:S01]  /*2e90*/  ISETP.NE.AND P1, PT, R10, 0x7ff00000, PT ;  /* 0x7ff000000a00780c */ /* 0x000fe20003f25270 */
[----:B0-----:R-:W-:-:S12]  /*2ea0*/  DADD R10, -RZ, |R30| ;  /* 0x00000000ff0a7229 */ /* 0x001fd8000000051e */
[----:B------:R-:W-:Y:S05]  /*2eb0*/  @P1 BRA `(.L_x_591) ;  /* 0x0000000000181947 */ /* 0x000fea0003800000 */
[----:B------:R-:W-:-:S13]  /*2ec0*/  FSETP.NAN.AND P0, PT, R36, R36, PT ;  /* 0x000000242400720b */ /* 0x000fda0003f08000 */
[----:B------:R-:W-:Y:S01]  /*2ed0*/  @P0 DADD R12, R32, 2 ;  /* 0x40000000200c0429 */ /* 0x000fe20000000000 */
[----:B------:R-:W-:Y:S10]  /*2ee0*/  @P0 BRA `(.L_x_591) ;  /* 0x00000000000c0947 */ /* 0x000ff40003800000 */
[----:B------:R-:W-:-:S14]  /*2ef0*/  DSETP.NEU.AND P0, PT, |R32|, +INF , PT ;  /* 0x7ff000002000742a */ /* 0x000fdc0003f0d200 */
[----:B------:R-:W-:Y:S01]  /*2f00*/  @!P0 MOV R12, 0x0 ;  /* 0x00000000000c8802 */ /* 0x000fe20000000f00 */
[----:B------:R-:W-:-:S07]  /*2f10*/  @!P0 IMAD.MOV.U32 R13, RZ, RZ, 0x7ff00000 ;  /* 0x7ff00000ff0d8424 */ /* 0x000fce00078e00ff */
.L_x_591:
[----:B------:R-:W-:Y:S01]  /*2f20*/  DADD R12, -R12, 1 ;  /* 0x3ff000000c0c7429 */ /* 0x000fe20000000100 */
[----:B------:R-:W-:Y:S01]  /*2f30*/  FSETP.NEU.AND P0, PT, R36, 1, PT ;  /* 0x3f8000002400780b */ /* 0x000fe20003f0d000 */
[----:B------:R-:W-:Y:S01]  /*2f40*/  BSSY.RECONVERGENT B1, `(.L_x_592) ;  /* 0x0000006000017945 */ /* 0x000fe20003800200 */
[----:B------:R-:W-:Y:S02]  /*2f50*/  MOV R35, R11 ;  /* 0x0000000b00237202 */ /* 0x000fe40000000f00 */
[----:B------:R-:W-:-:S05]  /*2f60*/  MOV R2, 0x2fa0 ;  /* 0x00002fa000027802 */ /* 0x000fca0000000f00 */
[----:B------:R-:W-:Y:S02]  /*2f70*/  FSEL R32, R12, RZ, P0 ;  /* 0x000000ff0c207208 */ /* 0x000fe40000000000 */
[----:B------:R-:W-:-:S07]  /*2f80*/  FSEL R33, R13, RZ, P0 ;  /* 0x000000ff0d217208 */ /* 0x000fce0000000000 */
[----:B------:R-:W-:Y:S05]  /*2f90*/  CALL.REL.NOINC `($_Z32legendre_gauss_nodes_and_weightsiPfS_$__internal_accurate_pow) ;  /* 0x0000002000a07944 */ /* 0x000fea0003c00000 */
[----:B------:R-:W-:Y:S05]  /*2fa0*/  BSYNC.RECONVERGENT B1 ;  /* 0x0000000000017941 */ /* 0x000fea0003800200 */
.L_x_592:
[----:B------:R-:W-:Y:S01]  /*2fb0*/  DADD R10, R30, 2 ;  /* 0x400000001e0a7429 */ /* 0x000fe20000000000 */
[C---:B------:R-:W-:Y:S01]  /*2fc0*/  FSETP.NEU.AND P0, PT, R0.reuse, RZ, PT ;  /* 0x000000ff0000720b */ /* 0x040fe20003f0d000 */
[----:B------:R-:W-:Y:S01]  /*2fd0*/  BSSY.RECONVERGENT B1, `(.L_x_593) ;  /* 0x000000d000017945 */ /* 0x000fe20003800200 */
[----:B------:R-:W-:Y:S02]  /*2fe0*/  FSETP.NEU.AND P2, PT, R0, 1, PT ;  /* 0x3f8000000000780b */ /* 0x000fe40003f4d000 */
[----:B------:R-:W-:Y:S02]  /*2ff0*/  FSEL R12, R12, RZ, P0 ;  /* 0x000000ff0c0c7208 */ /* 0x000fe40000000000 */
[----:B------:R-:W-:-:S03]  /*3000*/  FSEL R13, R13, RZ, P0 ;  /* 0x000000ff0d0d7208 */ /* 0x000fc60000000000 */
[----:B------:R-:W-:-:S04]  /*3010*/  LOP3.LUT R10, R11, 0x7ff00000, RZ, 0xc0, !PT ;  /* 0x7ff000000b0a7812 */ /* 0x000fc800078ec0ff */
[----:B------:R-:W-:-:S13]  /*3020*/  ISETP.NE.AND P1, PT, R10, 0x7ff00000, PT ;  /* 0x7ff000000a00780c */ /* 0x000fda0003f25270 */
[----:B------:R-:W-:Y:S05]  /*3030*/  @P1 BRA `(.L_x_594) ;  /* 0x0000000000181947 */ /* 0x000fea0003800000 */
[----:B------:R-:W-:-:S13]  /*3040*/  FSETP.NAN.AND P0, PT, R0, R0, PT ;  /* 0x000000000000720b */ /* 0x000fda0003f08000 */
[----:B------:R-:W-:Y:S01]  /*3050*/  @P0 DADD R12, R30, 2 ;  /* 0x400000001e0c0429 */ /* 0x000fe20000000000 */
[----:B------:R-:W-:Y:S10]  /*3060*/  @P0 BRA `(.L_x_594) ;  /* 0x00000000000c0947 */ /* 0x000ff40003800000 */
[----:B------:R-:W-:-:S14]  /*3070*/  DSETP.NEU.AND P0, PT, |R30|, +INF , PT ;  /* 0x7ff000001e00742a */ /* 0x000fdc0003f0d200 */
[----:B------:R-:W-:Y:S01]  /*3080*/  @!P0 IMAD.MOV.U32 R12, RZ, RZ, 0x0 ;  /* 0x00000000ff0c8424 */ /* 0x000fe200078e00ff */
[----:B------:R-:W-:-:S07]  /*3090*/  @!P0 MOV R13, 0x7ff00000 ;  /* 0x7ff00000000d8802 */ /* 0x000fce0000000f00 */
.L_x_594:
[----:B------:R-:W-:Y:S05]  /*30a0*/  BSYNC.RECONVERGENT B1 ;  /* 0x0000000000017941 */ /* 0x000fea0003800200 */
.L_x_593:
[----:B------:R-:W-:Y:S01]  /*30b0*/  FSEL R10, R12, RZ, P2 ;  /* 0x000000ff0c0a7208 */ /* 0x000fe20001000000 */
[----:B------:R-:W-:Y:S01]  /*30c0*/  BSSY.RECONVERGENT B1, `(.L_x_595) ;  /* 0x0000017000017945 */ /* 0x000fe20003800200 */
[----:B------:R-:W-:-:S06]  /*30d0*/  FSEL R11, R13, 1.875, P2 ;  /* 0x3ff000000d0b7808 */ /* 0x000fcc0001000000 */
[----:B------:R-:W-:Y:S01]  /*30e0*/  DMUL R32, R32, R10 ;  /* 0x0000000a20207228 */ /* 0x000fe20000000000 */
[----:B------:R-:W-:-:S05]  /*30f0*/  IMAD.MOV.U32 R10, RZ, RZ, 0x1 ;  /* 0x00000001ff0a7424 */ /* 0x000fca00078e00ff */
[----:B------:R-:W0:Y:S02]  /*3100*/  MUFU.RCP64H R11, R33 ;  /* 0x00000021000b7308 */ /* 0x000e240000001800 */
[----:B0-----:R-:W-:-:S08]  /*3110*/  DFMA R12, -R32, R10, 1 ;  /* 0x3ff00000200c742b */ /* 0x001fd0000000010a */
[----:B------:R-:W-:-:S08]  /*3120*/  DFMA R12, R12, R12, R12 ;  /* 0x0000000c0c0c722b */ /* 0x000fd0000000000c */
[----:B------:R-:W-:-:S08]  /*3130*/  DFMA R12, R10, R12, R10 ;  /* 0x0000000c0a0c722b */ /* 0x000fd0000000000a */
[----:B------:R-:W-:-:S08]  /*3140*/  DFMA R10, -R32, R12, 1 ;  /* 0x3ff00000200a742b */ /* 0x000fd0000000010c */
[----:B------:R-:W-:-:S08]  /*3150*/  DFMA R10, R12, R10, R12 ;  /* 0x0000000a0c0a722b */ /* 0x000fd0000000000c */
[----:B------:R-:W-:-:S08]  /*3160*/  DMUL R12, R10, 2 ;  /* 0x400000000a0c7828 */ /* 0x000fd00000000000 */
[----:B------:R-:W-:-:S08]  /*3170*/  DFMA R14, -R32, R12, 2 ;  /* 0x40000000200e742b */ /* 0x000fd0000000010c */
[----:B------:R-:W-:-:S10]  /*3180*/  DFMA R10, R10, R14, R12 ;  /* 0x0000000e0a0a722b */ /* 0x000fd4000000000c */
[----:B------:R-:W-:-:S05]  /*3190*/  FFMA R0, RZ, R33, R11 ;  /* 0x00000021ff007223 */ /* 0x000fca000000000b */
[----:B------:R-:W-:Y:S02]  /*31a0*/  FSETP.GT.AND P0, PT, |R0|, 1.469367938527859385e-39, PT ;  /* 0x001000000000780b */ /* 0x000fe40003f04200 */
[----:B------:R-:W-:-:S11]  /*31b0*/  IADD3 R0, PT, PT, R9, R6, RZ ;  /* 0x0000000609007210 */ /* 0x000fd60007ffe0ff */
[----:B------:R-:W-:Y:S05]  /*31c0*/  @P0 BRA `(.L_x_596) ;  /* 0x0000000000180947 */ /* 0x000fea0003800000 */
[----:B------:R-:W-:Y:S01]  /*31d0*/  IMAD.MOV.U32 R14, RZ, RZ, R32 ;  /* 0x000000ffff0e7224 */ /* 0x000fe200078e0020 */
[----:B------:R-:W-:Y:S02]  /*31e0*/  MOV R15, R33 ;  /* 0x00000021000f7202 */ /* 0x000fe40000000f00 */
[----:B------:R-:W-:-:S07]  /*31f0*/  MOV R2, 0x3210 ;  /* 0x0000321000027802 */ /* 0x000fce0000000f00 */
[----:B------:R-:W-:Y:S05]  /*3200*/  CALL.REL.NOINC `($__internal_11_$__cuda_sm20_div_rn_f64_full) ;  /* 0x0000001000f07944 */ /* 0x000fea0003c00000 */
[----:B------:R-:W-:Y:S01]  /*3210*/  IMAD.MOV.U32 R10, RZ, RZ, R18 ;  /* 0x000000ffff0a7224 */ /* 0x000fe200078e0012 */
[----:B------:R-:W-:-:S07]  /*3220*/  MOV R11, R19 ;  /* 0x00000013000b7202 */ /* 0x000fce0000000f00 */
.L_x_596:
[----:B------:R-:W-:Y:S05]  /*3230*/  BSYNC.RECONVERGENT B1 ;  /* 0x0000000000017941 */ /* 0x000fea0003800200 */
.L_x_595:
[----:B------:R-:W0:Y:S01]  /*3240*/  LDC.64 R14, c[0x0][0x390] ;  /* 0x0000e400ff0e7b82 */ /* 0x000e220000000a00 */
[----:B------:R-:W1:Y:S01]  /*3250*/  F2F.F32.F64 R11, R10 ;  /* 0x0000000a000b7310 */ /* 0x000e620000301000 */
[----:B------:R-:W-:-:S05]  /*3260*/  IMAD.IADD R6, R3, 0x1, -R6 ;  /* 0x0000000103067824 */ /* 0x000fca00078e0a06 */
[----:B------:R-:W-:Y:S01]  /*3270*/  ISETP.NE.AND P0, PT, R6, R5, PT ;  /* 0x000000050600720c */ /* 0x000fe20003f05270 */
[----:B0-----:R-:W-:-:S04]  /*3280*/  IMAD.WIDE.U32 R12, R0, 0x4, R14 ;  /* 0x00000004000c7825 */ /* 0x001fc800078e000e */
[----:B------:R-:W-:Y:S01]  /*3290*/  IMAD.WIDE R34, R34, 0x4, R14 ;  /* 0x0000000422227825 */ /* 0x000fe200078e020e */
[----:B-1----:R0:W-:Y:S04]  /*32a0*/  STG.E desc[UR8][R12.64], R11 ;  /* 0x0000000b0c007986 */ /* 0x0021e8000c101908 */
[----:B------:R0:W-:Y:S03]  /*32b0*/  STG.E desc[UR8][R34.64], R11 ;  /* 0x0000000b22007986 */ /* 0x0001e6000c101908 */
[----:B------:R-:W-:Y:S05]  /*32c0*/  @P0 BRA `(.L_x_597) ;  /* 0xffffffcc00c80947 */ /* 0x000fea000383ffff */
[----:B------:R-:W-:Y:S05]  /*32d0*/  BRA `(.L_x_515) ;  /* 0x0000000000547947 */ /* 0x000fea0003800000 */
.L_x_666:
[----:B------:R-:W0:Y:S01]  /*32e0*/  LDC.64 R2, c[0x0][0x388] ;  /* 0x0000e200ff027b82 */ /* 0x000e220000000a00 */
[----:B------:R-:W-:-:S07]  /*32f0*/  HFMA2 R7, -RZ, RZ, 2, 0 ;  /* 0x40000000ff077431 */ /* 0x000fce00000001ff */
[----:B------:R-:W1:Y:S01]  /*3300*/  LDC.64 R4, c[0x0][0x390] ;  /* 0x0000e400ff047b82 */ /* 0x000e620000000a00 */
[----:B0-----:R-:W-:-:S05]  /*3310*/  IMAD.WIDE R2, R9, 0x4, R2 ;  /* 0x0000000409027825 */ /* 0x001fca00078e0202 */
[----:B------:R2:W-:Y:S01]  /*3320*/  STG.E desc[UR8][R2.64], RZ ;  /* 0x000000ff02007986 */ /* 0x0005e2000c101908 */
[----:B-1----:R-:W-:-:S05]  /*3330*/  IMAD.WIDE R4, R9, 0x4, R4 ;  /* 0x0000000409047825 */ /* 0x002fca00078e0204 */
[----:B------:R2:W-:Y:S01]  /*3340*/  STG.E desc[UR8][R4.64], R7 ;  /* 0x0000000704007986 */ /* 0x0005e2000c101908 */
[----:B------:R-:W-:Y:S05]  /*3350*/  BRA `(.L_x_515) ;  /* 0x0000000000347947 */ /* 0x000fea0003800000 */
.L_x_667:
[----:B------:R-:W0:Y:S01]  /*3360*/  LDC.64 R2, c[0x0][0x388] ;  /* 0x0000e200ff027b82 */ /* 0x000e220000000a00 */
[----:B------:R-:W-:Y:S01]  /*3370*/  IMAD.MOV.U32 R11, RZ, RZ, -0x40ec32c6 ;  /* 0xbf13cd3aff0b7424 */ /* 0x000fe200078e00ff */
[----:B------:R-:W-:-:S06]  /*3380*/  MOV R15, 0x3f800000 ;  /* 0x3f800000000f7802 */ /* 0x000fcc0000000f00 */
[----:B------:R-:W1:Y:S01]  /*3390*/  LDC.64 R4, c[0x0][0x390] ;  /* 0x0000e400ff047b82 */ /* 0x000e620000000a00 */
[----:B0-----:R-:W-:-:S05]  /*33a0*/  IMAD.WIDE R2, R9, 0x4, R2 ;  /* 0x0000000409027825 */ /* 0x001fca00078e0202 */
[----:B------:R3:W-:Y:S01]  /*33b0*/  STG.E desc[UR8][R2.64], R11 ;  /* 0x0000000b02007986 */ /* 0x0007e2000c101908 */
[----:B-1----:R-:W-:-:S05]  /*33c0*/  IMAD.WIDE R4, R9, 0x4, R4 ;  /* 0x0000000409047825 */ /* 0x002fca00078e0204 */
[----:B------:R3:W-:Y:S04]  /*33d0*/  STG.E desc[UR8][R4.64], R15 ;  /* 0x0000000f04007986 */ /* 0x0007e8000c101908 */
[----:B------:R-:W2:Y:S02]  /*33e0*/  LDG.E R0, desc[UR8][R2.64] ;  /* 0x0000000802007981 */ /* 0x000ea4000c1e1900 */
[----:B--2---:R-:W-:-:S05]  /*33f0*/  FADD R13, -R0, -RZ ;  /* 0x800000ff000d7221 */ /* 0x004fca0000000100 */
[----:B------:R3:W-:Y:S04]  /*3400*/  STG.E desc[UR8][R2.64+0x4], R13 ;  /* 0x0000040d02007986 */ /* 0x0007e8000c101908 */
[----:B------:R-:W2:Y:S04]  /*3410*/  LDG.E R7, desc[UR8][R4.64] ;  /* 0x0000000804077981 */ /* 0x000ea8000c1e1900 */
[----:B--2---:R3:W-:Y:S02]  /*3420*/  STG.E desc[UR8][R4.64+0x4], R7 ;  /* 0x0000040704007986 */ /* 0x0047e4000c101908 */
.L_x_515:
[----:B------:R-:W-:Y:S05]  /*3430*/  BSYNC.RECONVERGENT B0 ;  /* 0x0000000000007941 */ /* 0x000fea0003800200 */
.L_x_514:
[----:B--23--:R-:W1:Y:S02]  /*3440*/  LDC R2, c[0x0][0x380] ;  /* 0x0000e000ff027b82 */ /* 0x00ce640000000800 */
[----:B-1----:R-:W-:-:S04]  /*3450*/  LOP3.LUT R0, R2, 0x1, RZ, 0xc0, !PT ;  /* 0x0000000102007812 */ /* 0x002fc800078ec0ff */
[----:B------:R-:W-:-:S13]  /*3460*/  ISETP.NE.U32.AND P0, PT, R0, 0x1, PT ;  /* 0x000000010000780c */ /* 0x000fda0003f05070 */
[----:B------:R-:W-:Y:S05]  /*3470*/  @!P0 EXIT ;  /* 0x000000000000894d */ /* 0x000fea0003800000 */
[----:B------:R-:W-:Y:S01]  /*3480*/  ISETP.GE.AND P0, PT, R2, 0x1, PT ;  /* 0x000000010200780c */ /* 0x000fe20003f06270 */
[----:B------:R-:W-:-:S03]  /*3490*/  IMAD.MOV.U32 R8, RZ, RZ, 0x3f800000 ;  /* 0x3f800000ff087424 */ /* 0x000fc600078e00ff */
[----:B------:R-:W-:-:S13]  /*34a0*/  ISETP.EQ.OR P0, PT, R2, RZ, !P0 ;  /* 0x000000ff0200720c */ /* 0x000fda0004702670 */
[----:B------:R-:W-:Y:S05]  /*34b0*/  @P0 BRA `(.L_x_598) ;  /* 0x0000000c006c0947 */ /* 0x000fea0003800000 */
[----:B------:R-:W-:Y:S01]  /*34c0*/  ISETP.GE.U32.AND P0, PT, R2, 0x4, PT ;  /* 0x000000040200780c */ /* 0x000fe20003f06070 */
[----:B------:R-:W-:Y:S01]  /*34d0*/  UMOV UR5, 0x2 ;  /* 0x0000000200057882 */ /* 0x000fe20000000000 */
[----:B0-----:R-:W-:Y:S02]  /*34e0*/  HFMA2 R12, -RZ, RZ, 0, 0 ;  /* 0x00000000ff0c7431 */ /* 0x001fe400000001ff */
[----:B------:R-:W-:Y:S01]  /*34f0*/  IMAD.MOV.U32 R8, RZ, RZ, 0x3f800000 ;  /* 0x3f800000ff087424 */ /* 0x000fe200078e00ff */
[----:B------:R-:W-:Y:S01]  /*3500*/  MOV R3, RZ ;  /* 0x000000ff00037202 */ /* 0x000fe20000000f00 */
[----:B------:R-:W-:-:S07]  /*3510*/  IMAD.MOV.U32 R7, RZ, RZ, 0x3f800000 ;  /* 0x3f800000ff077424 */ /* 0x000fce00078e00ff */
[----:B------:R-:W-:Y:S05]  /*3520*/  @!P0 BRA `(.L_x_599) ;  /* 0x0000000800748947 */ /* 0x000fea0003800000 */
[----:B------:R-:W-:Y:S01]  /*3530*/  LOP3.LUT R2, R2, 0x7ffffffc, RZ, 0xc0, !PT ;  /* 0x7ffffffc02027812 */ /* 0x000fe200078ec0ff */
[----:B------:R-:W-:Y:S01]  /*3540*/  IMAD.MOV.U32 R8, RZ, RZ, 0x3f800000 ;  /* 0x3f800000ff087424 */ /* 0x000fe200078e00ff */
[----:B------:R-:W-:Y:S01]  /*3550*/  MOV R12, RZ ;  /* 0x000000ff000c7202 */ /* 0x000fe20000000f00 */
[----:B------:R-:W-:Y:S01]  /*3560*/  UMOV UR5, URZ ;  /* 0x000000ff00057c82 */ /* 0x000fe20008000000 */
[----:B------:R-:W-:-:S05]  /*3570*/  UMOV UR11, 0x5 ;  /* 0x00000005000b7882 */ /* 0x000fca0000000000 */
.L_x_616:
[----:B------:R-:W-:Y:S01]  /*3580*/  UIADD3 UR12, UPT, UPT, UR5, 0x2, URZ ;  /* 0x00000002050c7890 */ /* 0x000fe2000fffe0ff */
[----:B------:R-:W-:Y:S01]  /*3590*/  BSSY.RECONVERGENT B0, `(.L_x_600) ;  /* 0x0000013000007945 */ /* 0x000fe20003800200 */
[----:B------:R-:W-:-:S04]  /*35a0*/  UIADD3 UR6, UPT, UPT, UR11, -0x2, URZ ;  /* 0xfffffffe0b067890 */ /* 0x000fc8000fffe0ff */
[----:B------:R-:W-:Y:S02]  /*35b0*/  I2FP.F32.U32 R6, UR12 ;  /* 0x0000000c00067c45 */ /* 0x000fe40008201000 */
[----:B------:R-:W-:Y:S01]  /*35c0*/  I2FP.F32.S32 R5, UR6 ;  /* 0x0000000600057c45 */ /* 0x000fe20008201400 */
[----:B------:R-:W-:Y:S01]  /*35d0*/  UMOV UR6, UR5 ;  /* 0x0000000500067c82 */ /* 0x000fe20008000000 */
[----:B------:R-:W0:Y:S02]  /*35e0*/  MUFU.RCP R11, R6 ;  /* 0x00000006000b7308 */ /* 0x000e240000001000 */
[----:B------:R-:W-:-:S05]  /*35f0*/  LOP3.LUT R0, RZ, 0x80000000, R5, 0xb8, !PT ;  /* 0x80000000ff007812 */ /* 0x000fca00078eb805 */
        /* <DEDUP_REMOVED lines=12> */
.L_x_601:
[----:B------:R-:W-:Y:S05]  /*36c0*/  BSYNC.RECONVERGENT B0 ;  /* 0x0000000000007941 */ /* 0x000fea0003800200 */
.L_x_600:
[----:B------:R-:W0:Y:S01]  /*36d0*/  MUFU.RCP R11, R6 ;  /* 0x00000006000b7308 */ /* 0x000e220000001000 */
[----:B------:R-:W-:Y:S01]  /*36e0*/  UIADD3 UR7, UPT, UPT, UR5, 0x1, URZ ;  /* 0x0000000105077890 */ /* 0x000fe2000fffe0ff */
[----:B------:R-:W-:Y:S05]  /*36f0*/  BSSY.RECONVERGENT B0, `(.L_x_602) ;  /* 0x000000d000007945 */ /* 0x000fea0003800200 */
[----:B------:R-:W-:-:S05]  /*3700*/  I2FP.F32.S32 R0, UR7 ;  /* 0x0000000700007c45 */ /* 0x000fca0008201400 */
        /* <DEDUP_REMOVED lines=11> */
.L_x_603:
[----:B------:R-:W-:Y:S05]  /*37c0*/  BSYNC.RECONVERGENT B0 ;  /* 0x0000000000007941 */ /* 0x000fea0003800200 */
.L_x_602:
[----:B------:R-:W-:Y:S01]  /*37d0*/  UIADD3 UR14, UPT, UPT, UR5, 0x3, URZ ;  /* 0x00000003050e7890 */ /* 0x000fe2000fffe0ff */
[----:B------:R-:W-:Y:S01]  /*37e0*/  FADD R7, -R0, R4 ;  /* 0x0000000400077221 */ /* 0x000fe20000000100 */
[----:B------:R-:W-:Y:S01]  /*37f0*/  UIADD3 UR13, UPT, UPT, UR11, 0x4, URZ ;  /* 0x000000040b0d7890 */ /* 0x000fe2000fffe0ff */
[----:B------:R-:W-:Y:S01]  /*3800*/  BSSY.RECONVERGENT B0, `(.L_x_604) ;  /* 0x0000011000007945 */ /* 0x000fe20003800200 */
[----:B------:R-:W-:Y:S01]  /*3810*/  FFMA R5, R5, R3, R12 ;  /* 0x0000000305057223 */ /* 0x000fe2000000000c */
[----:B------:R-:W-:Y:S01]  /*3820*/  FMUL R31, RZ, R7 ;  /* 0x00000007ff1f7220 */ /* 0x000fe20000400000 */
[----:B------:R-:W-:Y:S02]  /*3830*/  I2FP.F32.U32 R11, UR14 ;  /* 0x0000000e000b7c45 */ /* 0x000fe40008201000 */
[----:B------:R-:W-:Y:S02]  /*3840*/  I2FP.F32.U32 R4, UR11 ;  /* 0x0000000b00047c45 */ /* 0x000fe40008201000 */
[----:B------:R-:W0:Y:S08]  /*3850*/  MUFU.RCP R6, R11 ;  /* 0x0000000b00067308 */ /* 0x000e300000001000 */
        /* <DEDUP_REMOVED lines=11> */
.L_x_605:
[----:B------:R-:W-:Y:S05]  /*3910*/  BSYNC.RECONVERGENT B0 ;  /* 0x0000000000007941 */ /* 0x000fea0003800200 */
.L_x_604:
[----:B------:R-:W0:Y:S01]  /*3920*/  MUFU.RCP R10, R11 ;  /* 0x0000000b000a7308 */ /* 0x000e220000001000 */
[----:B------:R-:W-:Y:S01]  /*3930*/  I2FP.F32.S32 R0, UR12 ;  /* 0x0000000c00007c45 */ /* 0x000fe20008201400 */
        /* <DEDUP_REMOVED lines=12> */
.L_x_607:
[----:B------:R-:W-:Y:S05]  /*3a00*/  BSYNC.RECONVERGENT B0 ;  /* 0x0000000000007941 */ /* 0x000fea0003800200 */
.L_x_606:
[----:B------:R-:W-:Y:S01]  /*3a10*/  UIADD3 UR7, UPT, UPT, UR5, 0x4, URZ ;  /* 0x0000000405077890 */ /* 0x000fe2000fffe0ff */
[----:B------:R-:W-:Y:S01]  /*3a20*/  FADD R6, -R0, R6 ;  /* 0x0000000600067221 */ /* 0x000fe20000000100 */
[----:B------:R-:W-:Y:S01]  /*3a30*/  UIADD3 UR12, UPT, UPT, UR11, 0x2, URZ ;  /* 0x000000020b0c7890 */ /* 0x000fe2000fffe0ff */
[----:B------:R-:W-:Y:S01]  /*3a40*/  BSSY.RECONVERGENT B0, `(.L_x_608) ;  /* 0x0000012000007945 */ /* 0x000fe20003800200 */
[----:B------:R-:W-:Y:S02]  /*3a50*/  FFMA R4, R7, R4, R8 ;  /* 0x0000000407047223 */ /* 0x000fe40000000008 */
[----:B------:R-:W-:Y:S02]  /*3a60*/  I2FP.F32.U32 R11, UR7 ;  /* 0x00000007000b7c45 */ /* 0x000fe40008201000 */
[----:B------:R-:W-:Y:S02]  /*3a70*/  I2FP.F32.S32 R3, UR12 ;  /* 0x0000000c00037c45 */ /* 0x000fe40008201400 */
        /* <DEDUP_REMOVED lines=14> */
.L_x_609:
[----:B------:R-:W-:Y:S05]  /*3b60*/  BSYNC.RECONVERGENT B0 ;  /* 0x0000000000007941 */ /* 0x000fea0003800200 */
.L_x_608:
        /* <DEDUP_REMOVED lines=14> */
.L_x_611:
[----:B------:R-:W-:Y:S05]  /*3c50*/  BSYNC.RECONVERGENT B0 ;  /* 0x0000000000007941 */ /* 0x000fea0003800200 */
.L_x_610:
[----:B------:R-:W-:Y:S01]  /*3c60*/  UIADD3 UR5, UPT, UPT, UR5, 0x5, URZ ;  /* 0x0000000505057890 */ /* 0x000fe2000fffe0ff */
[----:B------:R-:W-:Y:S01]  /*3c70*/  FADD R7, -R0, R8 ;  /* 0x0000000800077221 */ /* 0x000fe20000000100 */
[----:B------:R-:W-:Y:S01]  /*3c80*/  BSSY.RECONVERGENT B0, `(.L_x_612) ;  /* 0x0000011000007945 */ /* 0x000fe20003800200 */
[----:B------:R-:W-:Y:S01]  /*3c90*/  FFMA R12, R6, R3, R5 ;  /* 0x00000003060c7223 */ /* 0x000fe20000000005 */
[----:B------:R-:W-:Y:S01]  /*3ca0*/  I2FP.F32.U32 R8, UR13 ;  /* 0x0000000d00087c45 */ /* 0x000fe20008201000 */
[----:B------:R-:W-:Y:S01]  /*3cb0*/  FMUL R31, RZ, R7 ;  /* 0x00000007ff1f7220 */ /* 0x000fe20000400000 */
[----:B------:R-:W-:-:S04]  /*3cc0*/  I2FP.F32.U32 R11, UR5 ;  /* 0x00000005000b7c45 */ /* 0x000fc80008201000 */
        /* <DEDUP_REMOVED lines=12> */
.L_x_613:
[----:B------:R-:W-:Y:S05]  /*3d90*/  BSYNC.RECONVERGENT B0 ;  /* 0x0000000000007941 */ /* 0x000fea0003800200 */
.L_x_612:
        /* <DEDUP_REMOVED lines=14> */
.L_x_615:
[----:B------:R-:W-:Y:S05]  /*3e80*/  BSYNC.RECONVERGENT B0 ;  /* 0x0000000000007941 */ /* 0x000fea0003800200 */
.L_x_614:
[----:B------:R-:W-:Y:S01]  /*3e90*/  ISETP.NE.AND P0, PT, R2, UR7, PT ;  /* 0x0000000702007c0c */ /* 0x000fe2000bf05270 */
[----:B------:R-:W-:Y:S01]  /*3ea0*/  UIADD3 UR11, UPT, UPT, UR11, 0x8, URZ ;  /* 0x000000080b0b7890 */ /* 0x000fe2000fffe0ff */
[----:B------:R-:W-:Y:S01]  /*3eb0*/  FADD R3, -R0, R3 ;  /* 0x0000000300037221 */ /* 0x000fe20000000100 */
[----:B------:R-:W-:Y:S01]  /*3ec0*/  UMOV UR5, UR7 ;  /* 0x0000000700057c82 */ /* 0x000fe20008000000 */
[----:B------:R-:W-:-:S09]  /*3ed0*/  FFMA R8, R7, R8, R4 ;  /* 0x0000000807087223 */ /* 0x000fd20000000004 */
[----:B------:R-:W-:Y:S05]  /*3ee0*/  @P0 BRA `(.L_x_616) ;  /* 0xfffffff400a40947 */ /* 0x000fea000383ffff */
[----:B------:R-:W-:-:S12]  /*3ef0*/  UIADD3 UR5, UPT, UPT, UR6, 0x6, URZ ;  /* 0x0000000606057890 */ /* 0x000fd8000fffe0ff */
.L_x_599:
[----:B------:R-:W0:Y:S02]  /*3f00*/  LDCU UR6, c[0x0][0x380] ;  /* 0x00007000ff0677ac */ /* 0x000e240008000800 */
[----:B0-----:R-:W-:-:S09]  /*3f10*/  ULOP3.LUT UP0, URZ, UR6, 0x2, URZ, 0xc0, !UPT ;  /* 0x0000000206ff7892 */ /* 0x001fd2000f80c0ff */
[----:B------:R-:W-:Y:S05]  /*3f20*/  BRA.U !UP0, `(.L_x_598) ;  /* 0x0000000108d07547 */ /* 0x000fea000b800000 */
[----:B------:R-:W-:Y:S02]  /*3f30*/  ULOP3.LUT UR6, UR6, 0xffff, URZ, 0xc0, !UPT ;  /* 0x0000ffff06067892 */ /* 0x000fe4000f8ec0ff */
[----:B------:R-:W-:Y:S02]  /*3f40*/  USHF.L.U32 UR7, UR5, 0x1, URZ ;  /* 0x0000000105077899 */ /* 0x000fe400080006ff */
[----:B------:R-:W-:-:S04]  /*3f50*/  USHF.R.U32.HI UR6, URZ, 0x1, UR6 ;  /* 0x00000001ff067899 */ /* 0x000fc80008011606 */
[----:B------:R-:W-:-:S04]  /*3f60*/  USHF.L.U32 UR6, UR6, 0x1, URZ ;  /* 0x0000000106067899 */ /* 0x000fc800080006ff */
[----:B------:R-:W-:-:S04]  /*3f70*/  ULOP3.LUT UR6, UR6, 0x2, URZ, 0xe2, !UPT ;  /* 0x0000000206067892 */ /* 0x000fc8000f8ee2ff */
[----:B------:R-:W-:-:S12]  /*3f80*/  UIADD3 UR6, UPT, UPT, -UR6, URZ, URZ ;  /* 0x000000ff06067290 */ /* 0x000fd8000fffe1ff */
.L_x_621:
[----:B------:R-:W-:Y:S01]  /*3f90*/  I2FP.F32.U32 R4, UR5 ;  /* 0x0000000500047c45 */ /* 0x000fe20008201000 */
[----:B------:R-:W-:Y:S01]  /*3fa0*/  UIADD3 UR11, UPT, UPT, UR7, -0x1, URZ ;  /* 0xffffffff070b7890 */ /* 0x000fe2000fffe0ff */
[----:B------:R-:W-:Y:S02]  /*3fb0*/  BSSY.RECONVERGENT B0, `(.L_x_617) ;  /* 0x0000011000007945 */ /* 0x000fe40003800200 */
[----:B------:R-:W0:Y:S03]  /*3fc0*/  MUFU.RCP R11, R4 ;  /* 0x00000004000b7308 */ /* 0x000e260000001000 */
[----:B------:R-:W-:-:S04]  /*3fd0*/  I2FP.F32.S32 R5, UR11 ;  /* 0x0000000b00057c45 */ /* 0x000fc80008201400 */
[----:B------:R-:W-:-:S05]  /*3fe0*/  LOP3.LUT R0, RZ, 0x80000000, R5, 0xb8, !PT ;  /* 0x80000000ff007812 */ /* 0x000fca00078eb805 */
[----:B------:R-:W-:-:S04]  /*3ff0*/  FMUL R31, R0, R3 ;  /* 0x00000003001f7220 */ /* 0x000fc80000400000 */
[----:B------:R-:W1:Y:S01]  /*4000*/  FCHK P0, R31, R4 ;  /* 0x000000041f007302 */ /* 0x000e620000000000 */
[----:B0-----:R-:W-:-:S04]  /*4010*/  FFMA R2, -R4, R11, 1 ;  /* 0x3f80000004027423 */ /* 0x001fc8000000010b */
[----:B------:R-:W-:Y:S01]  /*4020*/  FFMA R6, R11, R2, R11 ;  /* 0x000000020b067223 */ /* 0x000fe2000000000b */
[----:B------:R-:W-:-:S03]  /*4030*/  MOV R2, R8 ;  /* 0x0000000800027202 */ /* 0x000fc60000000f00 */
        /* <DEDUP_REMOVED lines=8> */
.L_x_618:
[----:B------:R-:W-:Y:S05]  /*40c0*/  BSYNC.RECONVERGENT B0 ;  /* 0x0000000000007941 */ /* 0x000fea0003800200 */
.L_x_617:
[----:B------:R-:W0:Y:S01]  /*40d0*/  MUFU.RCP R11, R4 ;  /* 0x00000004000b7308 */ /* 0x000e220000001000 */
[----:B------:R-:W-:Y:S01]  /*40e0*/  UIADD3 UR11, UPT, UPT, UR5, -0x1, URZ ;  /* 0xffffffff050b7890 */ /* 0x000fe2000fffe0ff */
        /* <DEDUP_REMOVED lines=13> */
.L_x_620:
[----:B------:R-:W-:Y:S05]  /*41c0*/  BSYNC.RECONVERGENT B0 ;  /* 0x0000000000007941 */ /* 0x000fea0003800200 */
.L_x_619:
[----:B------:R-:W-:Y:S01]  /*41d0*/  UIADD3 UR6, UPT, UPT, UR6, 0x1, URZ ;  /* 0x0000000106067890 */ /* 0x000fe2000fffe0ff */
[----:B------:R-:W-:Y:S01]  /*41e0*/  FADD R0, -R0, R6 ;  /* 0x0000000600007221 */ /* 0x000fe20000000100 */
[----:B------:R-:W-:Y:S01]  /*41f0*/  FFMA R8, R5, R3, R12 ;  /* 0x0000000305087223 */ /* 0x000fe2000000000c */
[----:B------:R-:W-:Y:S01]  /*4200*/  IMAD.MOV.U32 R7, RZ, RZ, R3 ;  /* 0x000000ffff077224 */ /* 0x000fe200078e0003 */
[----:B------:R-:W-:Y:S01]  /*4210*/  UISETP.NE.AND UP0, UPT, UR6, URZ, UPT ;  /* 0x000000ff0600728c */ /* 0x000fe2000bf05270 */
[----:B------:R-:W-:Y:S01]  /*4220*/  MOV R12, R2 ;  /* 0x00000002000c7202 */ /* 0x000fe20000000f00 */
[----:B------:R-:W-:Y:S01]  /*4230*/  UIADD3 UR7, UPT, UPT, UR7, 0x2, URZ ;  /* 0x0000000207077890 */ /* 0x000fe2000fffe0ff */
[----:B------:R-:W-:Y:S01]  /*4240*/  MOV R3, R0 ;  /* 0x0000000000037202 */ /* 0x000fe20000000f00 */
[----:B------:R-:W-:-:S05]  /*4250*/  UIADD3 UR5, UPT, UPT, UR5, 0x1, URZ ;  /* 0x0000000105057890 */ /* 0x000fca000fffe0ff */
[----:B------:R-:W-:Y:S07]  /*4260*/  BRA.U UP0, `(.L_x_621) ;  /* 0xfffffffd00487547 */ /* 0x000fee000b83ffff */
.L_x_598:
[----:B------:R-:W1:Y:S01]  /*4270*/  LDC R0, c[0x0][0x380] ;  /* 0x0000e000ff007b82 */ /* 0x000e620000000800 */
[----:B------:R-:W0:Y:S01]  /*4280*/  F2F.F64.F32 R4, R8 ;  /* 0x0000000800047310 */ /* 0x000e220000201800 */
[----:B------:R-:W-:Y:S01]  /*4290*/  BSSY.RECONVERGENT B0, `(.L_x_622) ;  /* 0x0000009000007945 */ /* 0x000fe20003800200 */
[----:B------:R-:W-:-:S05]  /*42a0*/  MOV R2, 0x4320 ;  /* 0x0000432000027802 */ /* 0x000fca0000000f00 */
[----:B------:R-:W2:Y:S01]  /*42b0*/  LDC.64 R6, c[0x0][0x388] ;  /* 0x0000e200ff067b82 */ /* 0x000ea20000000a00 */
[----:B0-----:R-:W-:Y:S01]  /*42c0*/  DADD R10, -RZ, |R4| ;  /* 0x00000000ff0a7229 */ /* 0x001fe20000000504 */
[----:B-1----:R-:W-:-:S09]  /*42d0*/  LEA.HI.SX32 R9, R0, R9, 0x1f ;  /* 0x0000000900097211 */ /* 0x002fd200078ffaff */
[----:B------:R-:W-:Y:S02]  /*42e0*/  IMAD.MOV.U32 R35, RZ, RZ, R11 ;  /* 0x000000ffff237224 */ /* 0x000fe400078e000b */
[----:B--2---:R-:W-:-:S05]  /*42f0*/  IMAD.WIDE R6, R9, 0x4, R6 ;  /* 0x0000000409067825 */ /* 0x004fca00078e0206 */
[----:B------:R0:W-:Y:S02]  /*4300*/  STG.E desc[UR8][R6.64], RZ ;  /* 0x000000ff06007986 */ /* 0x0001e4000c101908 */
[----:B0-----:R-:W-:Y:S05]  /*4310*/  CALL.REL.NOINC `($_Z32legendre_gauss_nodes_and_weightsiPfS_$__internal_accurate_pow) ;  /* 0x0000000c00c07944 */ /* 0x001fea0003c00000 */
[----:B------:R-:W-:Y:S05]  /*4320*/  BSYNC.RECONVERGENT B0 ;  /* 0x0000000000007941 */ /* 0x000fea0003800200 */
.L_x_622:
[----:B------:R-:W-:Y:S01]  /*4330*/  DADD R2, R4, 2 ;  /* 0x4000000004027429 */ /* 0x000fe20000000000 */
[----:B------:R-:W-:Y:S01]  /*4340*/  FSETP.NEU.AND P0, PT, R8, RZ, PT ;  /* 0x000000ff0800720b */ /* 0x000fe20003f0d000 */
[----:B------:R-:W-:Y:S08]  /*4350*/  BSSY.RECONVERGENT B0, `(.L_x_623) ;  /* 0x000000b000007945 */ /* 0x000ff00003800200 */
[----:B------:R-:W-:-:S04]  /*4360*/  LOP3.LUT R2, R3, 0x7ff00000, RZ, 0xc0, !PT ;  /* 0x7ff0000003027812 */ /* 0x000fc800078ec0ff */
[----:B------:R-:W-:Y:S02]  /*4370*/  ISETP.NE.AND P1, PT, R2, 0x7ff00000, PT ;  /* 0x7ff000000200780c */ /* 0x000fe40003f25270 */
[----:B------:R-:W-:-:S11]  /*4380*/  @!P0 CS2R R12, SRZ ;  /* 0x00000000000c8805 */ /* 0x000fd6000001ff00 */
[----:B------:R-:W-:Y:S05]  /*4390*/  @P1 BRA `(.L_x_624) ;  /* 0x0000000000181947 */ /* 0x000fea0003800000 */
[----:B------:R-:W-:-:S13]  /*43a0*/  FSETP.NAN.AND P0, PT, R8, R8, PT ;  /* 0x000000080800720b */ /* 0x000fda0003f08000 */
[----:B------:R-:W-:Y:S01]  /*43b0*/  @P0 DADD R12, R4, 2 ;  /* 0x40000000040c0429 */ /* 0x000fe20000000000 */
[----:B------:R-:W-:Y:S10]  /*43c0*/  @P0 BRA `(.L_x_624) ;  /* 0x00000000000c0947 */ /* 0x000ff40003800000 */
[----:B------:R-:W-:-:S14]  /*43d0*/  DSETP.NEU.AND P0, PT, |R4|, +INF , PT ;  /* 0x7ff000000400742a */ /* 0x000fdc0003f0d200 */
[----:B------:R-:W-:Y:S02]  /*43e0*/  @!P0 MOV R12, 0x0 ;  /* 0x00000000000c8802 */ /* 0x000fe40000000f00 */
[----:B------:R-:W-:-:S07]  /*43f0*/  @!P0 MOV R13, 0x7ff00000 ;  /* 0x7ff00000000d8802 */ /* 0x000fce0000000f00 */
.L_x_624:
[----:B------:R-:W-:Y:S05]  /*4400*/  BSYNC.RECONVERGENT B0 ;  /* 0x0000000000007941 */ /* 0x000fea0003800200 */
.L_x_623:
[----:B------:R-:W0:Y:S01]  /*4410*/  MUFU.RCP64H R3, R13 ;  /* 0x0000000d00037308 */ /* 0x000e220000001800 */
[----:B------:R-:W-:Y:S01]  /*4420*/  IMAD.MOV.U32 R2, RZ, RZ, 0x1 ;  /* 0x00000001ff027424 */ /* 0x000fe200078e00ff */
[----:B------:R-:W-:Y:S01]  /*4430*/  BSSY.RECONVERGENT B0, `(.L_x_625) ;  /* 0x0000013000007945 */ /* 0x000fe20003800200 */
[----:B------:R-:W-:-:S04]  /*4440*/  FSETP.NEU.AND P1, PT, R8, 1, PT ;  /* 0x3f8000000800780b */ /* 0x000fc80003f2d000 */
[----:B0-----:R-:W-:-:S08]  /*4450*/  DFMA R4, R2, -R12, 1 ;  /* 0x3ff000000204742b */ /* 0x001fd0000000080c */
[----:B------:R-:W-:-:S08]  /*4460*/  DFMA R4, R4, R4, R4 ;  /* 0x000000040404722b */ /* 0x000fd00000000004 */
[----:B------:R-:W-:-:S08]  /*4470*/  DFMA R4, R2, R4, R2 ;  /* 0x000000040204722b */ /* 0x000fd00000000002 */
[----:B------:R-:W-:-:S08]  /*4480*/  DFMA R2, R4, -R12, 1 ;  /* 0x3ff000000402742b */ /* 0x000fd0000000080c */
[----:B------:R-:W-:-:S08]  /*4490*/  DFMA R2, R4, R2, R4 ;  /* 0x000000020402722b */ /* 0x000fd00000000004 */
[----:B------:R-:W-:-:S08]  /*44a0*/  DMUL R4, R2, 2 ;  /* 0x4000000002047828 */ /* 0x000fd00000000000 */
[----:B------:R-:W-:-:S08]  /*44b0*/  DFMA R6, R4, -R12, 2 ;  /* 0x400000000406742b */ /* 0x000fd0000000080c */
[----:B------:R-:W-:-:S10]  /*44c0*/  DFMA R2, R2, R6, R4 ;  /* 0x000000060202722b */ /* 0x000fd40000000004 */
[----:B------:R-:W-:-:S05]  /*44d0*/  FFMA R0, RZ, R13, R3 ;  /* 0x0000000dff007223 */ /* 0x000fca0000000003 */
[----:B------:R-:W-:-:S13]  /*44e0*/  FSETP.GT.AND P0, PT, |R0|, 1.469367938527859385e-39, PT ;  /* 0x001000000000780b */ /* 0x000fda0003f04200 */
[----:B------:R-:W-:Y:S05]  /*44f0*/  @P0 BRA `(.L_x_626) ;  /* 0x0000000000180947 */ /* 0x000fea0003800000 */
[----:B------:R-:W-:Y:S02]  /*4500*/  MOV R14, R12 ;  /* 0x0000000c000e7202 */ /* 0x000fe40000000f00 */
[----:B------:R-:W-:Y:S02]  /*4510*/  MOV R15, R13 ;  /* 0x0000000d000f7202 */ /* 0x000fe40000000f00 */
[----:B------:R-:W-:-:S07]  /*4520*/  MOV R2, 0x4540 ;  /* 0x0000454000027802 */ /* 0x000fce0000000f00 */
[----:B------:R-:W-:Y:S05]  /*4530*/  CALL.REL.NOINC `($__internal_11_$__cuda_sm20_div_rn_f64_full) ;  /* 0x0000000000247944 */ /* 0x000fea0003c00000 */
[----:B------:R-:W-:Y:S01]  /*4540*/  IMAD.MOV.U32 R2, RZ, RZ, R18 ;  /* 0x000000ffff027224 */ /* 0x000fe200078e0012 */
[----:B------:R-:W-:-:S07]  /*4550*/  MOV R3, R19 ;  /* 0x0000001300037202 */ /* 0x000fce0000000f00 */
.L_x_626:
[----:B------:R-:W-:Y:S05]  /*4560*/  BSYNC.RECONVERGENT B0 ;  /* 0x0000000000007941 */ /* 0x000fea0003800200 */
.L_x_625:
[----:B------:R-:W0:Y:S01]  /*4570*/  LDC.64 R4, c[0x0][0x390] ;  /* 0x0000e400ff047b82 */ /* 0x000e220000000a00 */
[----:B------:R-:W1:Y:S02]  /*4580*/  F2F.F32.F64 R2, R2 ;  /* 0x0000000200027310 */ /* 0x000e640000301000 */
[----:B-1----:R-:W-:Y:S01]  /*4590*/  FSEL R7, R2, 2, P1 ;  /* 0x4000000002077808 */ /* 0x002fe20000800000 */
[----:B0-----:R-:W-:-:S05]  /*45a0*/  IMAD.WIDE R4, R9, 0x4, R4 ;  /* 0x0000000409047825 */ /* 0x001fca00078e0204 */
[----:B------:R-:W-:Y:S01]  /*45b0*/  STG.E desc[UR8][R4.64], R7 ;  /* 0x0000000704007986 */ /* 0x000fe2000c101908 */
[----:B------:R-:W-:Y:S05]  /*45c0*/  EXIT ;  /* 0x000000000000794d */ /* 0x000fea0003800000 */
        .weak           $__internal_11_$__cuda_sm20_div_rn_f64_full
        .type           $__internal_11_$__cuda_sm20_div_rn_f64_full,@function
        .size           $__internal_11_$__cuda_sm20_div_rn_f64_full,($__internal_12_$__cuda_sm3x_div_rn_noftz_f32_slowpath - $__internal_11_$__cuda_sm20_div_rn_f64_full)
$__internal_11_$__cuda_sm20_div_rn_f64_full:
[C---:B------:R-:W-:Y:S01]  /*45d0*/  FSETP.GEU.AND P0, PT, |R15|.reuse, 1.469367938527859385e-39, PT ;  /* 0x001000000f00780b */ /* 0x040fe20003f0e200 */
[----:B------:R-:W-:Y:S01]  /*45e0*/  IMAD.MOV.U32 R18, RZ, RZ, 0x1 ;  /* 0x00000001ff127424 */ /* 0x000fe200078e00ff */
[C---:B------:R-:W-:Y:S01]  /*45f0*/  LOP3.LUT R12, R15.reuse, 0x800fffff, RZ, 0xc0, !PT ;  /* 0x800fffff0f0c7812 */ /* 0x040fe200078ec0ff */
[----:B------:R-:W-:Y:S01]  /*4600*/  IMAD.MOV.U32 R24, RZ, RZ, 0x1ca00000 ;  /* 0x1ca00000ff187424 */ /* 0x000fe200078e00ff */
[----:B------:R-:W-:Y:S02]  /*4610*/  MOV R17, UR10 ;  /* 0x0000000a00117c02 */ /* 0x000fe40008000f00 */
[----:B------:R-:W-:Y:S02]  /*4620*/  LOP3.LUT R13, R12, 0x3ff00000, RZ, 0xfc, !PT ;  /* 0x3ff000000c0d7812 */ /* 0x000fe400078efcff */
[----:B------:R-:W-:Y:S02]  /*4630*/  MOV R12, R14 ;  /* 0x0000000e000c7202 */ /* 0x000fe40000000f00 */
[----:B------:R-:W-:-:S02]  /*4640*/  LOP3.LUT R26, R15, 0x7ff00000, RZ, 0xc0, !PT ;  /* 0x7ff000000f1a7812 */ /* 0x000fc400078ec0ff */
[----:B------:R-:W-:Y:S01]  /*4650*/  LOP3.LUT R25, R17, 0x7ff00000, RZ, 0xc0, !PT ;  /* 0x7ff0000011197812 */ /* 0x000fe200078ec0ff */
[----:B------:R-:W-:Y:S01]  /*4660*/  @!P0 DMUL R12, R14, 8.98846567431157953865e+307 ;  /* 0x7fe000000e0c8828 */ /* 0x000fe20000000000 */
[----:B------:R-:W-:Y:S02]  /*4670*/  MOV R16, UR4 ;  /* 0x0000000400107c02 */ /* 0x000fe40008000f00 */
[----:B------:R-:W-:Y:S02]  /*4680*/  ISETP.GE.U32.AND P2, PT, R25, R26, PT ;  /* 0x0000001a1900720c */ /* 0x000fe40003f46070 */
[----:B------:R-:W-:Y:S01]  /*4690*/  MOV R27, R25 ;  /* 0x00000019001b7202 */ /* 0x000fe20000000f00 */
[----:B------:R-:W0:Y:S02]  /*46a0*/  MUFU.RCP64H R19, R13 ;  /* 0x0000000d00137308 */ /* 0x000e240000001800 */
[----:B0-----:R-:W-:-:S08]  /*46b0*/  DFMA R10, R18, -R12, 1 ;  /* 0x3ff00000120a742b */ /* 0x001fd0000000080c */
[----:B------:R-:W-:-:S08]  /*46c0*/  DFMA R10, R10, R10, R10 ;  /* 0x0000000a0a0a722b */ /* 0x000fd0000000000a */
[----:B------:R-:W-:Y:S01]  /*46d0*/  DFMA R18, R18, R10, R18 ;  /* 0x0000000a1212722b */ /* 0x000fe20000000012 */
[----:B------:R-:W-:Y:S02]  /*46e0*/  SEL R11, R24, 0x63400000, !P2 ;  /* 0x63400000180b7807 */ /* 0x000fe40005000000 */
[----:B------:R-:W-:Y:S02]  /*46f0*/  FSETP.GEU.AND P2, PT, |R17|, 1.469367938527859385e-39, PT ;  /* 0x001000001100780b */ /* 0x000fe40003f4e200 */
[----:B------:R-:W-:-:S03]  /*4700*/  LOP3.LUT R11, R11, 0x800fffff, R17, 0xf8, !PT ;  /* 0x800fffff0b0b7812 */ /* 0x000fc600078ef811 */
[----:B------:R-:W-:Y:S01]  /*4710*/  DFMA R20, R18, -R12, 1 ;  /* 0x3ff000001214742b */ /* 0x000fe2000000080c */
[----:B------:R-:W-:-:S07]  /*4720*/  MOV R10, R16 ;  /* 0x00000010000a7202 */ /* 0x000fce0000000f00 */
[----:B------:R-:W-:Y:S01]  /*4730*/  DFMA R18, R18, R20, R18 ;  /* 0x000000141212722b */ /* 0x000fe20000000012 */
[----:B------:R-:W-:Y:S10]  /*4740*/  @P2 BRA `(.L_x_627) ;  /* 0x0000000000202947 */ /* 0x000ff40003800000 */
[----:B------:R-:W-:-:S04]  /*4750*/  LOP3.LUT R20, R15, 0x7ff00000, RZ, 0xc0, !PT ;  /* 0x7ff000000f147812 */ /* 0x000fc800078ec0ff */
[----:B------:R-:W-:Y:S01]  /*4760*/  ISETP.GE.U32.AND P2, PT, R25, R20, PT ;  /* 0x000000141900720c */ /* 0x000fe20003f46070 */
[----:B------:R-:W-:-:S03]  /*4770*/  IMAD.MOV.U32 R20, RZ, RZ, RZ ;  /* 0x000000ffff147224 */ /* 0x000fc600078e00ff */
[----:B------:R-:W-:-:S04]  /*4780*/  SEL R21, R24, 0x63400000, !P2 ;  /* 0x6340000018157807 */ /* 0x000fc80005000000 */
[----:B------:R-:W-:-:S04]  /*4790*/  LOP3.LUT R21, R21, 0x80000000, R17, 0xf8, !PT ;  /* 0x8000000015157812 */ /* 0x000fc800078ef811 */
[----:B------:R-:W-:-:S06]  /*47a0*/  LOP3.LUT R21, R21, 0x100000, RZ, 0xfc, !PT ;  /* 0x0010000015157812 */ /* 0x000fcc00078efcff */
[----:B------:R-:W-:-:S10]  /*47b0*/  DFMA R10, R10, 2, -R20 ;  /* 0x400000000a0a782b */ /* 0x000fd40000000814 */
[----:B------:R-:W-:-:S07]  /*47c0*/  LOP3.LUT R27, R11, 0x7ff00000, RZ, 0xc0, !PT ;  /* 0x7ff000000b1b7812 */ /* 0x000fce00078ec0ff */
.L_x_627:
[----:B------:R-:W-:Y:S01]  /*47d0*/  @!P0 LOP3.LUT R26, R13, 0x7ff00000, RZ, 0xc0, !PT ;  /* 0x7ff000000d1a8812 */ /* 0x000fe200078ec0ff */
[----:B------:R-:W-:Y:S01]  /*47e0*/  DMUL R20, R18, R10 ;  /* 0x0000000a12147228 */ /* 0x000fe20000000000 */
[----:B------:R-:W-:Y:S01]  /*47f0*/  IADD3 R28, PT, PT, R27, -0x1, RZ ;  /* 0xffffffff1b1c7810 */ /* 0x000fe20007ffe0ff */
[----:B------:R-:W-:Y:S01]  /*4800*/  BSSY.RECONVERGENT B2, `(.L_x_628) ;  /* 0x0000037000027945 */ /* 0x000fe20003800200 */
[----:B------:R-:W-:Y:S02]  /*4810*/  IADD3 R29, PT, PT, R26, -0x1, RZ ;  /* 0xffffffff1a1d7810 */ /* 0x000fe40007ffe0ff */
[----:B------:R-:W-:-:S03]  /*4820*/  ISETP.GT.U32.AND P0, PT, R28, 0x7feffffe, PT ;  /* 0x7feffffe1c00780c */ /* 0x000fc60003f04070 */
[----:B------:R-:W-:Y:S01]  /*4830*/  DFMA R22, R20, -R12, R10 ;  /* 0x8000000c1416722b */ /* 0x000fe2000000000a */
[----:B------:R-:W-:-:S07]  /*4840*/  ISETP.GT.U32.OR P0, PT, R29, 0x7feffffe, P0 ;  /* 0x7feffffe1d00780c */ /* 0x000fce0000704470 */
[----:B------:R-:W-:-:S06]  /*4850*/  DFMA R22, R18, R22, R20 ;  /* 0x000000161216722b */ /* 0x000fcc0000000014 */
[----:B------:R-:W-:Y:S05]  /*4860*/  @P0 BRA `(.L_x_629) ;  /* 0x00000000006c0947 */ /* 0x000fea0003800000 */
[----:B------:R-:W-:-:S04]  /*4870*/  LOP3.LUT R18, R15, 0x7ff00000, RZ, 0xc0, !PT ;  /* 0x7ff000000f127812 */ /* 0x000fc800078ec0ff */
[CC--:B------:R-:W-:Y:S02]  /*4880*/  VIADDMNMX R16, R25.reuse, -R18.reuse, 0xb9600000, !PT ;  /* 0xb960000019107446 */ /* 0x0c0fe40007800912 */
[----:B------:R-:W-:Y:S02]  /*4890*/  ISETP.GE.U32.AND P0, PT, R25, R18, PT ;  /* 0x000000121900720c */ /* 0x000fe40003f06070 */
[----:B------:R-:W-:Y:S02]  /*48a0*/  VIMNMX R16, PT, PT, R16, 0x46a00000, PT ;  /* 0x46a0000010107848 */ /* 0x000fe40003fe0100 */
[----:B------:R-:W-:-:S05]  /*48b0*/  SEL R17, R24, 0x63400000, !P0 ;  /* 0x6340000018117807 */ /* 0x000fca0004000000 */
[----:B------:R-:W-:Y:S01]  /*48c0*/  IMAD.IADD R20, R16, 0x1, -R17 ;  /* 0x0000000110147824 */ /* 0x000fe200078e0a11 */
[----:B------:R-:W-:-:S04]  /*48d0*/  MOV R16, RZ ;  /* 0x000000ff00107202 */ /* 0x000fc80000000f00 */
[----:B------:R-:W-:-:S06]  /*48e0*/  IADD3 R17, PT, PT, R20, 0x7fe00000, RZ ;  /* 0x7fe0000014117810 */ /* 0x000fcc0007ffe0ff */
        /* <DEDUP_REMOVED lines=9> */
[----:B------:R-:W-:Y:S01]  /*4980*/  IADD3 R11, PT, PT, -R20, RZ, RZ ;  /* 0x000000ff140b7210 */ /* 0x000fe20007ffe1ff */
[----:B------:R-:W-:Y:S01]  /*4990*/  DMUL.RP R16, R22, R16 ;  /* 0x0000001016107228 */ /* 0x000fe20000008000 */
[----:B------:R-:W-:-:S06]  /*49a0*/  MOV R10, RZ ;  /* 0x000000ff000a7202 */ /* 0x000fcc0000000f00 */
[----:B------:R-:W-:-:S03]  /*49b0*/  DFMA R10, R18, -R10, R22 ;  /* 0x8000000a120a722b */ /* 0x000fc60000000016 */
[----:B------:R-:W-:-:S03]  /*49c0*/  LOP3.LUT R15, R17, R15, RZ, 0x3c, !PT ;  /* 0x0000000f110f7212 */ /* 0x000fc600078e3cff */
[----:B------:R-:W-:-:S04]  /*49d0*/  IADD3 R10, PT, PT, -R20, -0x43300000, RZ ;  /* 0xbcd00000140a7810 */ /* 0x000fc80007ffe1ff */
[----:B------:R-:W-:-:S04]  /*49e0*/  FSETP.NEU.AND P0, PT, |R11|, R10, PT ;  /* 0x0000000a0b00720b */ /* 0x000fc80003f0d200 */
[----:B------:R-:W-:Y:S02]  /*49f0*/  FSEL R18, R16, R18, !P0 ;  /* 0x0000001210127208 */ /* 0x000fe40004000000 */
[----:B------:R-:W-:Y:S01]  /*4a00*/  FSEL R19, R15, R19, !P0 ;  /* 0x000000130f137208 */ /* 0x000fe20004000000 */
[----:B------:R-:W-:Y:S06]  /*4a10*/  BRA `(.L_x_630) ;  /* 0x0000000000547947 */ /* 0x000fec0003800000 */
.L_x_629:
        /* <DEDUP_REMOVED lines=11> */
[----:B------:R-:W-:Y:S02]  /*4ad0*/  @P0 LOP3.LUT R10, R19, 0x7ff00000, RZ, 0xfc, !PT ;  /* 0x7ff00000130a0812 */ /* 0x000fe400078efcff */
[----:B------:R-:W-:Y:S01]  /*4ae0*/  @!P0 MOV R18, RZ ;  /* 0x000000ff00128202 */ /* 0x000fe20000000f00 */
[----:B------:R-:W-:Y:S01]  /*4af0*/  @P0 IMAD.MOV.U32 R18, RZ, RZ, RZ ;  /* 0x000000ffff120224 */ /* 0x000fe200078e00ff */
[----:B------:R-:W-:Y:S01]  /*4b00*/  @P0 MOV R19, R10 ;  /* 0x0000000a00130202 */ /* 0x000fe20000000f00 */
[----:B------:R-:W-:Y:S06]  /*4b10*/  BRA `(.L_x_630) ;  /* 0x0000000000147947 */ /* 0x000fec0003800000 */
.L_x_632:
[----:B------:R-:W-:Y:S02]  /*4b20*/  LOP3.LUT R19, R15, 0x80000, RZ, 0xfc, !PT ;  /* 0x000800000f137812 */ /* 0x000fe400078efcff */
[----:B------:R-:W-:Y:S01]  /*4b30*/  MOV R18, R14 ;  /* 0x0000000e00127202 */ /* 0x000fe20000000f00 */
[----:B------:R-:W-:Y:S06]  /*4b40*/  BRA `(.L_x_630) ;  /* 0x0000000000087947 */ /* 0x000fec0003800000 */
.L_x_631:
[----:B------:R-:W-:Y:S01]  /*4b50*/  LOP3.LUT R19, R17, 0x80000, RZ, 0xfc, !PT ;  /* 0x0008000011137812 */ /* 0x000fe200078efcff */
[----:B------:R-:W-:-:S07]  /*4b60*/  IMAD.MOV.U32 R18, RZ, RZ, R16 ;  /* 0x000000ffff127224 */ /* 0x000fce00078e0010 */
.L_x_630:
[----:B------:R-:W-:Y:S05]  /*4b70*/  BSYNC.RECONVERGENT B2 ;  /* 0x0000000000027941 */ /* 0x000fea0003800200 */
.L_x_628:
[----:B------:R-:W-:Y:S01]  /*4b80*/  HFMA2 R11, -RZ, RZ, 0, 0 ;  /* 0x00000000ff0b7431 */ /* 0x000fe200000001ff */
[----:B------:R-:W-:-:S04]  /*4b90*/  MOV R10, R2 ;  /* 0x00000002000a7202 */ /* 0x000fc80000000f00 */
[----:B------:R-:W-:Y:S05]  /*4ba0*/  RET.REL.NODEC R10 `(_Z32legendre_gauss_nodes_and_weightsiPfS_) ;  /* 0xffffffb40a147950 */ /* 0x000fea0003c3ffff */
        .weak           $__internal_12_$__cuda_sm3x_div_rn_noftz_f32_slowpath
        .type           $__internal_12_$__cuda_sm3x_div_rn_noftz_f32_slowpath,@function
        .size           $__internal_12_$__cuda_sm3x_div_rn_noftz_f32_slowpath,($_Z32legendre_gauss_nodes_and_weightsiPfS_$__internal_accurate_pow - $__internal_12_$__cuda_sm3x_div_rn_noftz_f32_slowpath)
$__internal_12_$__cuda_sm3x_div_rn_noftz_f32_slowpath:
        /* <DEDUP_REMOVED lines=32> */
[----:B------:R-:W-:Y:S02]  /*4db0*/  @!P1 FFMA R28, R28, 1.84467440737095516160e+19, RZ ;  /* 0x5f8000001c1c9823 */ /* 0x000fe400000000ff */
[----:B------:R-:W-:-:S07]  /*4dc0*/  @!P1 IADD3 R14, PT, PT, R14, 0x40, RZ ;  /* 0x000000400e0e9810 */ /* 0x000fce0007ffe0ff */
.L_x_634:
[----:B------:R-:W-:Y:S01]  /*4dd0*/  LEA R33, R13, 0xc0800000, 0x17 ;  /* 0xc08000000d217811 */ /* 0x000fe200078eb8ff */
[----:B------:R-:W-:Y:S01]  /*4de0*/  BSSY.RECONVERGENT B4, `(.L_x_639) ;  /* 0x0000036000047945 */ /* 0x000fe20003800200 */
[----:B------:R-:W-:-:S03]  /*4df0*/  IADD3 R16, PT, PT, R16, -0x7f, RZ ;  /* 0xffffff8110107810 */ /* 0x000fc60007ffe0ff */
[----:B------:R-:W-:Y:S02]  /*4e00*/  IMAD.IADD R33, R28, 0x1, -R33 ;  /* 0x000000011c217824 */ /* 0x000fe400078e0a21 */
[C---:B------:R-:W-:Y:S01]  /*4e10*/  IMAD R0, R16.reuse, -0x800000, R31 ;  /* 0xff80000010007824 */ /* 0x040fe200078e021f */
[----:B------:R-:W-:Y:S01]  /*4e20*/  IADD3 R31, PT, PT, R16, 0x7f, -R13 ;  /* 0x0000007f101f7810 */ /* 0x000fe20007ffe80d */
[----:B------:R-:W0:Y:S01]  /*4e30*/  MUFU.RCP R28, R33 ;  /* 0x00000021001c7308 */ /* 0x000e220000001000 */
[----:B------:R-:W-:Y:S02]  /*4e40*/  FADD.FTZ R15, -R33, -RZ ;  /* 0x800000ff210f7221 */ /* 0x000fe40000010100 */
[----:B------:R-:W-:Y:S02]  /*4e50*/  IADD3 R31, PT, PT, R31, R14, RZ ;  /* 0x0000000e1f1f7210 */ /* 0x000fe40007ffe0ff */
        /* <DEDUP_REMOVED lines=42> */
.L_x_641:
[----:B------:R-:W-:-:S04]  /*5100*/  LOP3.LUT R0, R0, 0x80000000, RZ, 0xc0, !PT ;  /* 0x8000000000007812 */ /* 0x000fc800078ec0ff */
[----:B------:R-:W-:Y:S01]  /*5110*/  LOP3.LUT R0, R0, 0x7f800000, RZ, 0xfc, !PT ;  /* 0x7f80000000007812 */ /* 0x000fe200078efcff */
[----:B------:R-:W-:Y:S06]  /*5120*/  BRA `(.L_x_642) ;  /* 0x0000000000047947 */ /* 0x000fec0003800000 */
.L_x_640:
[----:B------:R-:W-:-:S07]  /*5130*/  LEA R0, R31, R0, 0x17 ;  /* 0x000000001f007211 */ /* 0x000fce00078eb8ff */
.L_x_642:
[----:B------:R-:W-:Y:S05]  /*5140*/  BSYNC.RECONVERGENT B4 ;  /* 0x0000000000047941 */ /* 0x000fea0003800200 */
.L_x_639:
[----:B------:R-:W-:Y:S05]  /*5150*/  BRA `(.L_x_643) ;  /* 0x0000000000207947 */ /* 0x000fea0003800000 */
.L_x_638:
[----:B------:R-:W-:-:S04]  /*5160*/  LOP3.LUT R28, R28, 0x80000000, R31, 0x48, !PT ;  /* 0x800000001c1c7812 */ /* 0x000fc800078e481f */
[----:B------:R-:W-:Y:S01]  /*5170*/  LOP3.LUT R0, R28, 0x7f800000, RZ, 0xfc, !PT ;  /* 0x7f8000001c007812 */ /* 0x000fe200078efcff */
[----:B------:R-:W-:Y:S06]  /*5180*/  BRA `(.L_x_643) ;  /* 0x0000000000147947 */ /* 0x000fec0003800000 */
.L_x_637:
[----:B------:R-:W-:Y:S01]  /*5190*/  LOP3.LUT R0, R28, 0x80000000, R31, 0x48, !PT ;  /* 0x800000001c007812 */ /* 0x000fe200078e481f */
[----:B------:R-:W-:Y:S06]  /*51a0*/  BRA `(.L_x_643) ;  /* 0x00000000000c7947 */ /* 0x000fec0003800000 */
.L_x_636:
[----:B------:R-:W0:Y:S01]  /*51b0*/  MUFU.RSQ R0, -QNAN ;  /* 0xffc0000000007908 */ /* 0x000e220000001400 */
[----:B------:R-:W-:Y:S05]  /*51c0*/  BRA `(.L_x_643) ;  /* 0x0000000000047947 */ /* 0x000fea0003800000 */
.L_x_635:
[----:B------:R-:W-:-:S07]  /*51d0*/  FADD.FTZ R0, R31, R28 ;  /* 0x0000001c1f007221 */ /* 0x000fce0000010000 */
.L_x_643:
[----:B------:R-:W-:Y:S05]  /*51e0*/  BSYNC.RECONVERGENT B3 ;  /* 0x0000000000037941 */ /* 0x000fea0003800200 */
.L_x_633:
[----:B------:R-:W-:Y:S02]  /*51f0*/  HFMA2 R15, -RZ, RZ, 0, 0 ;  /* 0x00000000ff0f7431 */ /* 0x000fe400000001ff */
[----:B------:R-:W-:-:S04]  /*5200*/  IMAD.MOV.U32 R14, RZ, RZ, R10 ;  /* 0x000000ffff0e7224 */ /* 0x000fc800078e000a */
[----:B0-----:R-:W-:Y:S05]  /*5210*/  RET.REL.NODEC R14 `(_Z32legendre_gauss_nodes_and_weightsiPfS_) ;  /* 0xffffffac0e787950 */ /* 0x001fea0003c3ffff */
        .type           $_Z32legendre_gauss_nodes_and_weightsiPfS_$__internal_accurate_pow,@function
        .size           $_Z32legendre_gauss_nodes_and_weightsiPfS_$__internal_accurate_pow,(.L_x_684 - $_Z32legendre_gauss_nodes_and_weightsiPfS_$__internal_accurate_pow)
$_Z32legendre_gauss_nodes_and_weightsiPfS_$__internal_accurate_pow:
[----:B------:R-:W-:Y:S01]  /*5220*/  ISETP.GT.U32.AND P0, PT, R35, 0xfffff, PT ;  /* 0x000fffff2300780c */ /* 0x000fe20003f04070 */
[----:B------:R-:W-:Y:S01]  /*5230*/  IMAD.MOV.U32 R12, RZ, RZ, 0x41ad3b5a ;  /* 0x41ad3b5aff0c7424 */ /* 0x000fe200078e00ff */
[----:B------:R-:W-:Y:S01]  /*5240*/  MOV R11, R35 ;  /* 0x00000023000b7202 */ /* 0x000fe20000000f00 */
[----:B------:R-:W-:Y:S01]  /*5250*/  UMOV UR6, 0x7d2cafe2 ;  /* 0x7d2cafe200067882 */ /* 0x000fe20000000000 */
[----:B------:R-:W-:Y:S01]  /*5260*/  MOV R13, 0x3ed0f5d2 ;  /* 0x3ed0f5d2000d7802 */ /* 0x000fe20000000f00 */
[----:B------:R-:W-:Y:S01]  /*5270*/  UMOV UR7, 0x3eb0f5ff ;  /* 0x3eb0f5ff00077882 */ /* 0x000fe20000000000 */
[----:B------:R-:W-:Y:S01]  /*5280*/  SHF.R.U32.HI R35, RZ, 0x14, R35 ;  /* 0x00000014ff237819 */ /* 0x000fe20000011623 */
[----:B------:R-:W-:Y:S01]  /*5290*/  UMOV UR12, 0x3b39803f ;  /* 0x3b39803f000c7882 */ /* 0x000fe20000000000 */
[----:B------:R-:W-:-:S05]  /*52a0*/  UMOV UR13, 0x3c7abc9e ;  /* 0x3c7abc9e000d7882 */ /* 0x000fca0000000000 */
[----:B------:R-:W-:-:S10]  /*52b0*/  @!P0 DMUL R28, R10, 1.80143985094819840000e+16 ;  /* 0x435000000a1c8828 */ /* 0x000fd40000000000 */
[----:B------:R-:W-:Y:S01]  /*52c0*/  @!P0 IMAD.MOV.U32 R11, RZ, RZ, R29 ;  /* 0x000000ffff0b8224 */ /* 0x000fe200078e001d */
[----:B------:R-:W-:Y:S02]  /*52d0*/  @!P0 MOV R10, R28 ;  /* 0x0000001c000a8202 */ /* 0x000fe40000000f00 */
[----:B------:R-:W-:Y:S02]  /*52e0*/  @!P0 LEA.HI R35, R29, 0xffffffca, RZ, 0xc ;  /* 0xffffffca1d238811 */ /* 0x000fe400078f60ff */
[----:B------:R-:W-:Y:S02]  /*52f0*/  LOP3.LUT R11, R11, 0x800fffff, RZ, 0xc0, !PT ;  /* 0x800fffff0b0b7812 */ /* 0x000fe400078ec0ff */
[----:B------:R-:W-:Y:S02]  /*5300*/  MOV R14, R10 ;  /* 0x0000000a000e7202 */ /* 0x000fe40000000f00 */
[----:B------:R-:W-:Y:S02]  /*5310*/  LOP3.LUT R15, R11, 0x3ff00000, RZ, 0xfc, !PT ;  /* 0x3ff000000b0f7812 */ /* 0x000fe400078efcff */
[----:B------:R-:W-:-:S02]  /*5320*/  MOV R10, RZ ;  /* 0x000000ff000a7202 */ /* 0x000fc40000000f00 */
[----:B------:R-:W-:-:S13]  /*5330*/  ISETP.GE.U32.AND P1, PT, R15, 0x3ff6a09f, PT ;  /* 0x3ff6a09f0f00780c */ /* 0x000fda0003f26070 */
[----:B------:R-:W-:-:S05]  /*5340*/  @P1 VIADD R11, R15, 0xfff00000 ;  /* 0xfff000000f0b1836 */ /* 0x000fca0000000000 */
[----:B------:R-:W-:-:S06]  /*5350*/  @P1 MOV R15, R11 ;  /* 0x0000000b000f1202 */ /* 0x000fcc0000000f00 */
        /* <DEDUP_REMOVED lines=8> */
[----:B------:R-:W-:Y:S02]  /*53e0*/  DMUL R22, R10, R10 ;  /* 0x0000000a0a167228 */ /* 0x000fe40000000000 */
[----:B------:R-:W-:-:S06]  /*53f0*/  DADD R16, R14, -R10 ;  /* 0x000000000e107229 */ /* 0x000fcc000000080a */
[----:B------:R-:W-:Y:S01]  /*5400*/  DFMA R12, R22, UR6, R12 ;  /* 0x00000006160c7c2b */ /* 0x000fe2000800000c */
        /* <DEDUP_REMOVED lines=49> */
[----:B------:R-:W-:Y:S01]  /*5720*/  DADD R10, R14, R10 ;  /* 0x000000000e0a7229 */ /* 0x000fe2000000000a */
[C---:B------:R-:W-:Y:S01]  /*5730*/  IADD3 R14, PT, PT, R35.reuse, -0x3ff, RZ ;  /* 0xfffffc01230e7810 */ /* 0x040fe20007ffe0ff */
[----:B------:R-:W-:Y:S01]  /*5740*/  IMAD.MOV.U32 R15, RZ, RZ, 0x43300000 ;  /* 0x43300000ff0f7424 */ /* 0x000fe200078e00ff */
[----:B------:R-:W-:-:S05]  /*5750*/  @P1 IADD3 R14, PT, PT, R35, -0x3fe, RZ ;  /* 0xfffffc02230e1810 */ /* 0x000fca0007ffe0ff */
[----:B------:R-:W-:Y:S01]  /*5760*/  DADD R10, R20, R10 ;  /* 0x00000000140a7229 */ /* 0x000fe2000000000a */
[----:B------:R-:W-:-:S06]  /*5770*/  LOP3.LUT R14, R14, 0x80000000, RZ, 0x3c, !PT ;  /* 0x800000000e0e7812 */ /* 0x000fcc00078e3cff */
[----:B------:R-:W-:Y:S01]  /*5780*/  DADD R14, R14, -UR6 ;  /* 0x800000060e0e7e29 */ /* 0x000fe20008000000 */
[----:B------:R-:W-:Y:S01]  /*5790*/  UMOV UR6, 0xfefa39ef ;  /* 0xfefa39ef00067882 */ /* 0x000fe20000000000 */
[----:B------:R-:W-:Y:S01]  /*57a0*/  DADD R18, R16, R10 ;  /* 0x0000000010127229 */ /* 0x000fe2000000000a */
[----:B------:R-:W-:-:S07]  /*57b0*/  UMOV UR7, 0x3fe62e42 ;  /* 0x3fe62e4200077882 */ /* 0x000fce0000000000 */
[----:B------:R-:W-:-:S08]  /*57c0*/  DADD R16, R12, R18 ;  /* 0x000000000c107229 */ /* 0x000fd00000000012 */
        /* <DEDUP_REMOVED lines=13> */
[----:B------:R-:W-:Y:S01]  /*58a0*/  HFMA2 R11, -RZ, RZ, 1.9912109375, 0.00128841400146484375 ;  /* 0x3ff71547ff0b7431 */ /* 0x000fe200000001ff */
        /* <DEDUP_REMOVED lines=51> */
[----:B------:R-:W-:-:S04]  /*5be0*/  @!P1 SHF.R.S32.HI R11, RZ, 0x1, R11 ;  /* 0x00000001ff0b9819 */ /* 0x000fc8000001140b */
[----:B------:R-:W-:Y:S02]  /*5bf0*/  @!P1 IADD3 R10, PT, PT, R10, -R11, RZ ;  /* 0x8000000b0a0a9210 */ /* 0x000fe40007ffe0ff */
[----:B------:R-:W-:Y:S02]  /*5c00*/  @!P1 LEA R15, R11, R15, 0x14 ;  /* 0x0000000f0b0f9211 */ /* 0x000fe400078ea0ff */
[----:B------:R-:W-:Y:S01]  /*5c10*/  @!P1 LEA R11, R10, 0x3ff00000, 0x14 ;  /* 0x3ff000000a0b9811 */ /* 0x000fe200078ea0ff */
[----:B------:R-:W-:-:S06]  /*5c20*/  @!P1 IMAD.MOV.U32 R10, RZ, RZ, RZ ;  /* 0x000000ffff0a9224 */ /* 0x000fcc00078e00ff */
[----:B------:R-:W-:-:S11]  /*5c30*/  @!P1 DMUL R16, R14, R10 ;  /* 0x0000000a0e109228 */ /* 0x000fd60000000000 */
.L_x_644:
[----:B------:R-:W-:Y:S01]  /*5c40*/  DFMA R18, R18, R16, R16 ;  /* 0x000000101212722b */ /* 0x000fe20000000010 */
[----:B------:R-:W-:Y:S01]  /*5c50*/  MOV R10, R2 ;  /* 0x00000002000a7202 */ /* 0x000fe20000000f00 */
[----:B------:R-:W-:Y:S01]  /*5c60*/  DSETP.NEU.AND P0, PT, |R16|, +INF , PT ;  /* 0x7ff000001000742a */ /* 0x000fe20003f0d200 */
[----:B------:R-:W-:-:S07]  /*5c70*/  MOV R11, 0x0 ;  /* 0x00000000000b7802 */ /* 0x000fce0000000f00 */
[----:B------:R-:W-:Y:S02]  /*5c80*/  FSEL R12, R16, R18, !P0 ;  /* 0x00000012100c7208 */ /* 0x000fe40004000000 */
[----:B------:R-:W-:Y:S01]  /*5c90*/  FSEL R13, R17, R19, !P0 ;  /* 0x00000013110d7208 */ /* 0x000fe20004000000 */
[----:B------:R-:W-:Y:S06]  /*5ca0*/  RET.REL.NODEC R10 `(_Z32legendre_gauss_nodes_and_weightsiPfS_) ;  /* 0xffffffa00ad47950 */ /* 0x000fec0003c3ffff */
.L_x_645:
        /* <DEDUP_REMOVED lines=13> */
.L_x_684:


//--------------------- .text._Z33chebyshev_gauss_nodes_and_weightsiPfS_ --------------------------
	.section	.text._Z33chebyshev_gauss_nodes_and_weightsiPfS_,"ax",@progbits
	.align	128
        .global         _Z33chebyshev_gauss_nodes_and_weightsiPfS_
        .type           _Z33chebyshev_gauss_nodes_and_weightsiPfS_,@function
        .size           _Z33chebyshev_gauss_nodes_and_weightsiPfS_,(.L_x_685 - _Z33chebyshev_gauss_nodes_and_weightsiPfS_)
        .other          _Z33chebyshev_gauss_nodes_and_weightsiPfS_,@"STO_CUDA_ENTRY STV_DEFAULT"
_Z33chebyshev_gauss_nodes_and_weightsiPfS_:
.text._Z33chebyshev_gauss_nodes_and_weightsiPfS_:
[----:B------:R-:W0:Y:S01]  /*0000*/  LDC R1, c[0x0][0x37c] ;  /* 0x0000df00ff017b82 */ /* 0x000e220000000800 */
[----:B------:R-:W1:Y:S07]  /*0010*/  S2R R5, SR_TID.X ;  /* 0x0000000000057919 */ /* 0x000e6e0000002100 */
[----:B------:R-:W1:Y:S01]  /*0020*/  S2UR UR5, SR_CTAID.X ;  /* 0x00000000000579c3 */ /* 0x000e620000002500 */
[----:B------:R-:W2:Y:S01]  /*0030*/  LDCU UR4, c[0x0][0x380] ;  /* 0x00007000ff0477ac */ /* 0x000ea20008000800 */
[----:B0-----:R-:W-:-:S06]  /*0040*/  VIADD R1, R1, 0xffffffe0 ;  /* 0xffffffe001017836 */ /* 0x001fcc0000000000 */
[----:B------:R-:W1:Y:S02]  /*0050*/  LDC R10, c[0x0][0x360] ;  /* 0x0000d800ff0a7b82 */ /* 0x000e640000000800 */
[----:B-1----:R-:W-:-:S05]  /*0060*/  IMAD R5, R10, UR5, R5 ;  /* 0x000000050a057c24 */ /* 0x002fca000f8e0205 */
[----:B--2---:R-:W-:-:S13]  /*0070*/  ISETP.GT.AND P0, PT, R5, UR4, PT ;  /* 0x0000000405007c0c */ /* 0x004fda000bf04270 */
[----:B------:R-:W-:Y:S05]  /*0080*/  @P0 EXIT ;  /* 0x000000000000094d */ /* 0x000fea0003800000 */
[----:B------:R-:W-:-:S06]  /*0090*/  UIADD3 UR4, UPT, UPT, UR4, 0x1, URZ ;  /* 0x0000000104047890 */ /* 0x000fcc000fffe0ff */
[----:B------:R-:W-:Y:S01]  /*00a0*/  I2FP.F32.S32 R3, UR4 ;  /* 0x0000000400037c45 */ /* 0x000fe20008201400 */
[----:B------:R-:W-:Y:S02]  /*00b0*/  UMOV UR4, 0x40490fdb ;  /* 0x40490fdb00047882 */ /* 0x000fe40000000000 */
[----:B------:R-:W-:Y:S01]  /*00c0*/  IMAD.U32 R4, RZ, RZ, UR4 ;  /* 0x00000004ff047e24 */ /* 0x000fe2000f8e00ff */
[----:B------:R-:W0:Y:S08]  /*00d0*/  MUFU.RCP R0, R3 ;  /* 0x0000000300007308 */ /* 0x000e300000001000 */
[----:B------:R-:W1:Y:S01]  /*00e0*/  FCHK P0, R4, R3 ;  /* 0x0000000304007302 */ /* 0x000e620000000000 */
[----:B0-----:R-:W-:-:S04]  /*00f0*/  FFMA R7, -R3, R0, 1 ;  /* 0x3f80000003077423 */ /* 0x001fc80000000100 */
[----:B------:R-:W-:-:S04]  /*0100*/  FFMA R0, R0, R7, R0 ;  /* 0x0000000700007223 */ /* 0x000fc80000000000 */
[----:B------:R-:W-:-:S04]  /*0110*/  FFMA R7, R0, 3.1415927410125732422, RZ ;  /* 0x40490fdb00077823 */ /* 0x000fc800000000ff */
[----:B------:R-:W-:-:S04]  /*0120*/  FFMA R2, -R3, R7, 3.1415927410125732422 ;  /* 0x40490fdb03027423 */ /* 0x000fc80000000107 */
[----:B------:R-:W-:Y:S01]  /*0130*/  FFMA R7, R0, R2, R7 ;  /* 0x0000000200077223 */ /* 0x000fe20000000007 */
[----:B-1----:R-:W-:Y:S06]  /*0140*/  @!P0 BRA `(.L_x_646) ;  /* 0x0000000000108947 */ /* 0x002fec0003800000 */
[----:B------:R-:W-:Y:S01]  /*0150*/  IMAD.MOV.U32 R0, RZ, RZ, 0x40490fdb ;  /* 0x40490fdbff007424 */ /* 0x000fe200078e00ff */
[----:B------:R-:W-:-:S07]  /*0160*/  MOV R2, 0x180 ;  /* 0x0000018000027802 */ /* 0x000fce0000000f00 */
[----:B------:R-:W-:Y:S05]  /*0170*/  CALL.REL.NOINC `($__internal_13_$__cuda_sm3x_div_rn_noftz_f32_slowpath) ;  /* 0x0000000400f07944 */ /* 0x000fea0003c00000 */
[----:B------:R-:W-:-:S07]  /*0180*/  IMAD.MOV.U32 R7, RZ, RZ, R0 ;  /* 0x000000ffff077224 */ /* 0x000fce00078e0000 */
.L_x_646:
[----:B------:R-:W0:Y:S01]  /*0190*/  LDCU UR5, c[0x0][0x380] ;  /* 0x00007000ff0577ac */ /* 0x000e220008000800 */
[----:B------:R-:W1:Y:S01]  /*01a0*/  LDCU UR7, c[0x0][0x370] ;  /* 0x00006e00ff0777ac */ /* 0x000e620008000800 */
[----:B------:R-:W2:Y:S01]  /*01b0*/  LDCU.64 UR8, c[0x0][0x358] ;  /* 0x00006b00ff0877ac */ /* 0x000ea20008000a00 */
[----:B0-----:R-:W-:Y:S02]  /*01c0*/  UIMAD UR4, UR5, UR5, UR5 ;  /* 0x00000005050472a4 */ /* 0x001fe4000f8e0205 */
[----:B------:R-:W-:Y:S02]  /*01d0*/  UIADD3 UR5, UPT, UPT, UR5, 0x1, URZ ;  /* 0x0000000105057890 */ /* 0x000fe4000fffe0ff */
[----:B------:R-:W-:Y:S01]  /*01e0*/  ULEA.HI UR4, UR4, UR4, URZ, 0x1 ;  /* 0x0000000404047291 */ /* 0x000fe2000f8f08ff */
[----:B-1----:R-:W-:Y:S01]  /*01f0*/  IMAD R10, R10, UR7, RZ ;  /* 0x000000070a0a7c24 */ /* 0x002fe2000f8e02ff */
[----:B------:R-:W-:Y:S02]  /*0200*/  USHF.L.U32 UR5, UR5, 0x1, URZ ;  /* 0x0000000105057899 */ /* 0x000fe400080006ff */
[----:B------:R-:W-:-:S04]  /*0210*/  USHF.R.S32.HI UR6, URZ, 0x1, UR4 ;  /* 0x00000001ff067899 */ /* 0x000fc80008011404 */
[----:B--2---:R-:W-:-:S08]  /*0220*/  I2FP.F32.S32 R11, UR5 ;  /* 0x00000005000b7c45 */ /* 0x004fd00008201400 */
.L_x_652:
[----:B0-----:R-:W0:Y:S01]  /*0230*/  MUFU.RCP R2, R11 ;  /* 0x0000000b00027308 */ /* 0x001e220000001000 */
[----:B------:R-:W-:Y:S01]  /*0240*/  LEA R0, R5, 0x1, 0x1 ;  /* 0x0000000105007811 */ /* 0x000fe200078e08ff */
[----:B------:R-:W-:Y:S03]  /*0250*/  BSSY.RECONVERGENT B0, `(.L_x_647) ;  /* 0x000000e000007945 */ /* 0x000fe60003800200 */
[----:B------:R-:W-:-:S05]  /*0260*/  I2FP.F32.S32 R0, R0 ;  /* 0x0000000000007245 */ /* 0x000fca0000201400 */
[----:B------:R-:W-:-:S04]  /*0270*/  FMUL R0, R0, 3.1415927410125732422 ;  /* 0x40490fdb00007820 */ /* 0x000fc80000400000 */
[----:B------:R-:W1:Y:S01]  /*0280*/  FCHK P0, R0, R11 ;  /* 0x0000000b00007302 */ /* 0x000e620000000000 */
[----:B0-----:R-:W-:-:S04]  /*0290*/  FFMA R3, R2, -R11, 1 ;  /* 0x3f80000002037423 */ /* 0x001fc8000000080b */
[----:B------:R-:W-:-:S04]  /*02a0*/  FFMA R3, R2, R3, R2 ;  /* 0x0000000302037223 */ /* 0x000fc80000000002 */
[----:B------:R-:W-:-:S04]  /*02b0*/  FFMA R2, R0, R3, RZ ;  /* 0x0000000300027223 */ /* 0x000fc800000000ff */
[----:B------:R-:W-:-:S04]  /*02c0*/  FFMA R13, R2, -R11, R0 ;  /* 0x8000000b020d7223 */ /* 0x000fc80000000000 */
[----:B------:R-:W-:Y:S01]  /*02d0*/  FFMA R13, R3, R13, R2 ;  /* 0x0000000d030d7223 */ /* 0x000fe20000000002 */
[----:B-1----:R-:W-:Y:S06]  /*02e0*/  @!P0 BRA `(.L_x_648) ;  /* 0x0000000000108947 */ /* 0x002fec0003800000 */
[----:B------:R-:W-:Y:S01]  /*02f0*/  IMAD.MOV.U32 R3, RZ, RZ, R11 ;  /* 0x000000ffff037224 */ /* 0x000fe200078e000b */
[----:B------:R-:W-:-:S07]  /*0300*/  MOV R2, 0x320 ;  /* 0x0000032000027802 */ /* 0x000fce0000000f00 */
[----:B------:R-:W-:Y:S05]  /*0310*/  CALL.REL.NOINC `($__internal_13_$__cuda_sm3x_div_rn_noftz_f32_slowpath) ;  /* 0x0000000400887944 */ /* 0x000fea0003c00000 */
[----:B------:R-:W-:-:S07]  /*0320*/  IMAD.MOV.U32 R13, RZ, RZ, R0 ;  /* 0x000000ffff0d7224 */ /* 0x000fce00078e0000 */
.L_x_648:
[----:B------:R-:W-:Y:S05]  /*0330*/  BSYNC.RECONVERGENT B0 ;  /* 0x0000000000007941 */ /* 0x000fea0003800200 */
.L_x_647:
        /* <DEDUP_REMOVED lines=11> */
[----:B------:R-:W-:Y:S01]  /*03f0*/  @!P0 IMAD.MOV.U32 R0, RZ, RZ, RZ ;  /* 0x000000ffff008224 */ /* 0x000fe200078e00ff */
[----:B------:R-:W-:Y:S06]  /*0400*/  @!P0 BRA `(.L_x_650) ;  /* 0x0000000000cc8947 */ /* 0x000fec0003800000 */
[----:B------:R-:W-:Y:S01]  /*0410*/  IMAD.SHL.U32 R2, R13, 0x100, RZ ;  /* 0x000001000d027824 */ /* 0x000fe200078e00ff */
[----:B------:R-:W0:Y:S01]  /*0420*/  LDCU.64 UR10, c[0x4][URZ] ;  /* 0x01000000ff0a77ac */ /* 0x000e220008000a00 */
[----:B------:R-:W-:Y:S02]  /*0430*/  IMAD.MOV.U32 R6, RZ, RZ, RZ ;  /* 0x000000ffff067224 */ /* 0x000fe400078e00ff */
[----:B------:R-:W-:Y:S01]  /*0440*/  IMAD.MOV.U32 R0, RZ, RZ, R1 ;  /* 0x000000ffff007224 */ /* 0x000fe200078e0001 */
[----:B------:R-:W-:Y:S01]  /*0450*/  LOP3.LUT R17, R2, 0x80000000, RZ, 0xfc, !PT ;  /* 0x8000000002117812 */ /* 0x000fe200078efcff */
[----:B------:R-:W-:Y:S01]  /*0460*/  UMOV UR5, URZ ;  /* 0x000000ff00057c82 */ /* 0x000fe20008000000 */
[----:B------:R-:W-:-:S05]  /*0470*/  UMOV UR4, URZ ;  /* 0x000000ff00047c82 */ /* 0x000fca0008000000 */
.L_x_651:
[----:B0-----:R-:W-:Y:S02]  /*0480*/  IMAD.U32 R8, RZ, RZ, UR10 ;  /* 0x0000000aff087e24 */ /* 0x001fe4000f8e00ff */
        /* <DEDUP_REMOVED lines=10> */
[----:B0-----:R-:W-:Y:S01]  /*0530*/  VIADD R0, R0, 0x4 ;  /* 0x0000000400007836 */ /* 0x001fe20000000000 */
        /* <DEDUP_REMOVED lines=16> */
[----:B------:R-:W-:Y:S02]  /*0640*/  ISETP.GE.AND P0, PT, R13, RZ, PT ;  /* 0x000000ff0d00720c */ /* 0x000fe40003f06270 */
[C---:B------:R-:W-:Y:S01]  /*0650*/  SHF.L.W.U32.HI R2, R3.reuse, 0x2, R0 ;  /* 0x0000000203027819 */ /* 0x040fe20000010e00 */
[----:B------:R-:W-:-:S03]  /*0660*/  IMAD.SHL.U32 R3, R3, 0x4, RZ ;  /* 0x0000000403037824 */ /* 0x000fc600078e00ff */
[----:B------:R-:W-:Y:S02]  /*0670*/  SHF.R.S32.HI R4, RZ, 0x1f, R2 ;  /* 0x0000001fff047819 */ /* 0x000fe40000011402 */
[----:B------:R-:W-:Y:S02]  /*0680*/  LOP3.LUT R13, R2, R13, RZ, 0x3c, !PT ;  /* 0x0000000d020d7212 */ /* 0x000fe400078e3cff */
[C---:B------:R-:W-:Y:S02]  /*0690*/  LOP3.LUT R8, R4.reuse, R3, RZ, 0x3c, !PT ;  /* 0x0000000304087212 */ /* 0x040fe400078e3cff */
[----:B------:R-:W-:Y:S02]  /*06a0*/  LOP3.LUT R9, R4, R2, RZ, 0x3c, !PT ;  /* 0x0000000204097212 */ /* 0x000fe400078e3cff */
[----:B------:R-:W-:Y:S02]  /*06b0*/  SHF.R.U32.HI R3, RZ, 0x1e, R0 ;  /* 0x0000001eff037819 */ /* 0x000fe40000011600 */
[----:B------:R-:W-:-:S02]  /*06c0*/  ISETP.GE.AND P1, PT, R13, RZ, PT ;  /* 0x000000ff0d00720c */ /* 0x000fc40003f26270 */
[----:B------:R-:W1:Y:S01]  /*06d0*/  I2F.F64.S64 R8, R8 ;  /* 0x0000000800087312 */ /* 0x000e620000301c00 */
[----:B------:R-:W-:-:S05]  /*06e0*/  LEA.HI R0, R2, R3, RZ, 0x1 ;  /* 0x0000000302007211 */ /* 0x000fca00078f08ff */
[----:B------:R-:W-:-:S04]  /*06f0*/  IMAD.MOV R2, RZ, RZ, -R0 ;  /* 0x000000ffff027224 */ /* 0x000fc800078e0a00 */
[----:B------:R-:W-:Y:S01]  /*0700*/  @!P0 IMAD.MOV.U32 R0, RZ, RZ, R2 ;  /* 0x000000ffff008224 */ /* 0x000fe200078e0002 */
[----:B-1----:R-:W-:-:S10]  /*0710*/  DMUL R14, R8, UR4 ;  /* 0x00000004080e7c28 */ /* 0x002fd40008000000 */
[----:B------:R-:W1:Y:S02]  /*0720*/  F2F.F32.F64 R14, R14 ;  /* 0x0000000e000e7310 */ /* 0x000e640000301000 */
[----:B01----:R-:W-:-:S07]  /*0730*/  FSEL R4, -R14, R14, !P1 ;  /* 0x0000000e0e047208 */ /* 0x003fce0004800100 */
.L_x_650:
[----:B------:R-:W-:Y:S05]  /*0740*/  BSYNC.RECONVERGENT B0 ;  /* 0x0000000000007941 */ /* 0x000fea0003800200 */
.L_x_649:
[----:B------:R-:W-:Y:S02]  /*0750*/  IMAD.MOV.U32 R6, RZ, RZ, 0x37cbac00 ;  /* 0x37cbac00ff067424 */ /* 0x000fe400078e00ff */
[----:B------:R-:W-:Y:S01]  /*0760*/  FMUL R13, R4, R4 ;  /* 0x00000004040d7220 */ /* 0x000fe20000400000 */
[----:B------:R-:W-:Y:S01]  /*0770*/  LOP3.LUT R2, R0, 0x1, RZ, 0xc0, !PT ;  /* 0x0000000100027812 */ /* 0x000fe200078ec0ff */
[----:B------:R-:W-:Y:S01]  /*0780*/  IMAD.MOV.U32 R12, RZ, RZ, 0x3c0885e4 ;  /* 0x3c0885e4ff0c7424 */ /* 0x000fe200078e00ff */
[----:B------:R-:W0:Y:S01]  /*0790*/  LDC.64 R8, c[0x0][0x390] ;  /* 0x0000e400ff087b82 */ /* 0x000e220000000a00 */
[----:B------:R-:W-:Y:S01]  /*07a0*/  FFMA R6, R13, R6, -0.0013887860113754868507 ;  /* 0xbab607ed0d067423 */ /* 0x000fe20000000006 */
[----:B------:R-:W-:Y:S01]  /*07b0*/  ISETP.NE.U32.AND P0, PT, R2, 0x1, PT ;  /* 0x000000010200780c */ /* 0x000fe20003f05070 */
[----:B------:R-:W-:Y:S01]  /*07c0*/  VIADD R0, R0, 0x1 ;  /* 0x0000000100007836 */ /* 0x000fe20000000000 */
[----:B------:R-:W1:Y:S01]  /*07d0*/  LDCU UR4, c[0x0][0x380] ;  /* 0x00007000ff0477ac */ /* 0x000e620008000800 */
[----:B------:R-:W-:Y:S01]  /*07e0*/  IMAD.MOV.U32 R15, RZ, RZ, 0x3e2aaaa8 ;  /* 0x3e2aaaa8ff0f7424 */ /* 0x000fe200078e00ff */
[----:B------:R-:W-:-:S02]  /*07f0*/  FSEL R6, R6, -0.00019574658654164522886, P0 ;  /* 0xb94d415306067808 */ /* 0x000fc40000000000 */
[----:B------:R-:W2:Y:S01]  /*0800*/  LDC.64 R2, c[0x0][0x388] ;  /* 0x0000e200ff027b82 */ /* 0x000ea20000000a00 */
[----:B------:R-:W-:Y:S02]  /*0810*/  FSEL R12, R12, 0.041666727513074874878, !P0 ;  /* 0x3d2aaabb0c0c7808 */ /* 0x000fe40004000000 */
[----:B------:R-:W-:Y:S02]  /*0820*/  LOP3.LUT P1, RZ, R0, 0x2, RZ, 0xc0, !PT ;  /* 0x0000000200ff7812 */ /* 0x000fe4000782c0ff */
[----:B------:R-:W-:Y:S01]  /*0830*/  FSEL R15, -R15, -0.4999999701976776123, !P0 ;  /* 0xbeffffff0f0f7808 */ /* 0x000fe20004000100 */
[----:B------:R-:W-:Y:S01]  /*0840*/  FFMA R6, R13, R6, R12 ;  /* 0x000000060d067223 */ /* 0x000fe2000000000c */
[----:B------:R-:W-:-:S03]  /*0850*/  FSEL R0, R4, 1, !P0 ;  /* 0x3f80000004007808 */ /* 0x000fc60004000000 */
[C---:B------:R-:W-:Y:S02]  /*0860*/  FFMA R6, R13.reuse, R6, R15 ;  /* 0x000000060d067223 */ /* 0x040fe4000000000f */
[----:B------:R-:W-:-:S04]  /*0870*/  FFMA R13, R13, R0, RZ ;  /* 0x000000000d0d7223 */ /* 0x000fc800000000ff */
[----:B------:R-:W-:Y:S01]  /*0880*/  FFMA R0, R13, R6, R0 ;  /* 0x000000060d007223 */ /* 0x000fe20000000000 */
[----:B------:R-:W-:Y:S02]  /*0890*/  VIADD R13, R5, UR6 ;  /* 0x00000006050d7c36 */ /* 0x000fe40008000000 */
[----:B------:R-:W-:Y:S02]  /*08a0*/  IMAD.IADD R5, R10, 0x1, R5 ;  /* 0x000000010a057824 */ /* 0x000fe400078e0205 */
[----:B------:R-:W-:Y:S01]  /*08b0*/  @P1 FADD R0, RZ, -R0 ;  /* 0x80000000ff001221 */ /* 0x000fe20000000000 */
[----:B0-----:R-:W-:-:S04]  /*08c0*/  IMAD.WIDE R8, R13, 0x4, R8 ;  /* 0x000000040d087825 */ /* 0x001fc800078e0208 */
[----:B------:R-:W-:Y:S01]  /*08d0*/  FADD R15, -R0, -RZ ;  /* 0x800000ff000f7221 */ /* 0x000fe20000000100 */
[----:B--2---:R-:W-:Y:S01]  /*08e0*/  IMAD.WIDE R2, R13, 0x4, R2 ;  /* 0x000000040d027825 */ /* 0x004fe200078e0202 */
[----:B-1----:R-:W-:-:S04]  /*08f0*/  ISETP.GT.AND P0, PT, R5, UR4, PT ;  /* 0x0000000405007c0c */ /* 0x002fc8000bf04270 */
[----:B------:R0:W-:Y:S04]  /*0900*/  STG.E desc[UR8][R2.64], R15 ;  /* 0x0000000f02007986 */ /* 0x0001e8000c101908 */
[----:B------:R0:W-:Y:S05]  /*0910*/  STG.E desc[UR8][R8.64], R7 ;  /* 0x0000000708007986 */ /* 0x0001ea000c101908 */
[----:B------:R-:W-:Y:S05]  /*0920*/  @!P0 BRA `(.L_x_652) ;  /* 0xfffffff800408947 */ /* 0x000fea000383ffff */
[----:B------:R-:W-:Y:S05]  /*0930*/  EXIT ;  /* 0x000000000000794d */ /* 0x000fea0003800000 */
        .weak           $__internal_13_$__cuda_sm3x_div_rn_noftz_f32_slowpath
        .type           $__internal_13_$__cuda_sm3x_div_rn_noftz_f32_slowpath,@function
        .size           $__internal_13_$__cuda_sm3x_div_rn_noftz_f32_slowpath,(.L_x_685 - $__internal_13_$__cuda_sm3x_div_rn_noftz_f32_slowpath)
$__internal_13_$__cuda_sm3x_div_rn_noftz_f32_slowpath:
[----:B------:R-:W-:Y:S01]  /*0940*/  SHF.R.U32.HI R6, RZ, 0x17, R3 ;  /* 0x00000017ff067819 */ /* 0x000fe20000011603 */
[----:B------:R-:W-:Y:S01]  /*0950*/  BSSY.RECONVERGENT B1, `(.L_x_653) ;  /* 0x0000062000017945 */ /* 0x000fe20003800200 */
[----:B------:R-:W-:Y:S02]  /*0960*/  SHF.R.U32.HI R4, RZ, 0x17, R0 ;  /* 0x00000017ff047819 */ /* 0x000fe40000011600 */
        /* <DEDUP_REMOVED lines=26> */
[----:B------:R-:W-:Y:S02]  /*0b10*/  @P0 IMAD.MOV.U32 R4, RZ, RZ, RZ ;  /* 0x000000ffff040224 */ /* 0x000fe400078e00ff */
[----:B------:R-:W-:Y:S01]  /*0b20*/  @!P0 FFMA R0, R0, 1.84467440737095516160e+19, RZ ;  /* 0x5f80000000008823 */ /* 0x000fe200000000ff */
[----:B------:R-:W-:Y:S02]  /*0b30*/  @!P0 IMAD.MOV.U32 R4, RZ, RZ, -0x40 ;  /* 0xffffffc0ff048424 */ /* 0x000fe400078e00ff */
[----:B------:R-:W-:Y:S02]  /*0b40*/  @!P1 FFMA R3, R3, 1.84467440737095516160e+19, RZ ;  /* 0x5f80000003039823 */ /* 0x000fe400000000ff */
[----:B------:R-:W-:-:S07]  /*0b50*/  @!P1 VIADD R4, R4, 0x40 ;  /* 0x0000004004049836 */ /* 0x000fce0000000000 */
.L_x_654:
[----:B------:R-:W-:Y:S01]  /*0b60*/  LEA R6, R14, 0xc0800000, 0x17 ;  /* 0xc08000000e067811 */ /* 0x000fe200078eb8ff */
[----:B------:R-:W-:Y:S04]  /*0b70*/  BSSY.RECONVERGENT B2, `(.L_x_659) ;  /* 0x0000036000027945 */ /* 0x000fe80003800200 */
[----:B------:R-:W-:Y:S02]  /*0b80*/  IMAD.IADD R6, R3, 0x1, -R6 ;  /* 0x0000000103067824 */ /* 0x000fe400078e0a06 */
[----:B------:R-:W-:Y:S02]  /*0b90*/  VIADD R3, R12, 0xffffff81 ;  /* 0xffffff810c037836 */ /* 0x000fe40000000000 */
[----:B------:R-:W0:Y:S01]  /*0ba0*/  MUFU.RCP R8, R6 ;  /* 0x0000000600087308 */ /* 0x000e220000001000 */
[----:B------:R-:W-:Y:S01]  /*0bb0*/  FADD.FTZ R9, -R6, -RZ ;  /* 0x800000ff06097221 */ /* 0x000fe20000010100 */
[----:B------:R-:W-:-:S03]  /*0bc0*/  IMAD R0, R3, -0x800000, R0 ;  /* 0xff80000003007824 */ /* 0x000fc600078e0200 */
[----:B0-----:R-:W-:-:S04]  /*0bd0*/  FFMA R13, R8, R9, 1 ;  /* 0x3f800000080d7423 */ /* 0x001fc80000000009 */
[----:B------:R-:W-:-:S04]  /*0be0*/  FFMA R15, R8, R13, R8 ;  /* 0x0000000d080f7223 */ /* 0x000fc80000000008 */
[----:B------:R-:W-:-:S04]  /*0bf0*/  FFMA R8, R0, R15, RZ ;  /* 0x0000000f00087223 */ /* 0x000fc800000000ff */
[----:B------:R-:W-:-:S04]  /*0c00*/  FFMA R13, R9, R8, R0 ;  /* 0x00000008090d7223 */ /* 0x000fc80000000000 */
[----:B------:R-:W-:-:S04]  /*0c10*/  FFMA R8, R15, R13, R8 ;  /* 0x0000000d0f087223 */ /* 0x000fc80000000008 */
[----:B------:R-:W-:Y:S01]  /*0c20*/  FFMA R13, R9, R8, R0 ;  /* 0x00000008090d7223 */ /* 0x000fe20000000000 */
[----:B------:R-:W-:-:S03]  /*0c30*/  IADD3 R9, PT, PT, R3, 0x7f, -R14 ;  /* 0x0000007f03097810 */ /* 0x000fc60007ffe80e */
[----:B------:R-:W-:Y:S02]  /*0c40*/  FFMA R0, R15, R13, R8 ;  /* 0x0000000d0f007223 */ /* 0x000fe40000000008 */
[----:B------:R-:W-:-:S03]  /*0c50*/  IMAD.IADD R9, R9, 0x1, R4 ;  /* 0x0000000109097824 */ /* 0x000fc600078e0204 */
        /* <DEDUP_REMOVED lines=14> */
[C---:B------:R-:W-:Y:S02]  /*0d40*/  VIADD R9, R12.reuse, 0x20 ;  /* 0x000000200c097836 */ /* 0x040fe40000000000 */
[-CC-:B------:R-:W-:Y:S01]  /*0d50*/  FFMA.RM R4, R15, R13.reuse, R8.reuse ;  /* 0x0000000d0f047223 */ /* 0x180fe20000004008 */
[C---:B------:R-:W-:Y:S02]  /*0d60*/  ISETP.NE.AND P2, PT, R12.reuse, RZ, PT ;  /* 0x000000ff0c00720c */ /* 0x040fe40003f45270 */
[----:B------:R-:W-:Y:S01]  /*0d70*/  LOP3.LUT R6, R3, 0x7fffff, RZ, 0xc0, !PT ;  /* 0x007fffff03067812 */ /* 0x000fe200078ec0ff */
[----:B------:R-:W-:Y:S01]  /*0d80*/  FFMA.RP R3, R15, R13, R8 ;  /* 0x0000000d0f037223 */ /* 0x000fe20000008008 */
[----:B------:R-:W-:Y:S01]  /*0d90*/  IMAD.MOV R8, RZ, RZ, -R12 ;  /* 0x000000ffff087224 */ /* 0x000fe200078e0a0c */
        /* <DEDUP_REMOVED lines=15> */
.L_x_661:
[----:B------:R-:W-:-:S04]  /*0e90*/  LOP3.LUT R0, R0, 0x80000000, RZ, 0xc0, !PT ;  /* 0x8000000000007812 */ /* 0x000fc800078ec0ff */
[----:B------:R-:W-:Y:S01]  /*0ea0*/  LOP3.LUT R0, R0, 0x7f800000, RZ, 0xfc, !PT ;  /* 0x7f80000000007812 */ /* 0x000fe200078efcff */
[----:B------:R-:W-:Y:S06]  /*0eb0*/  BRA `(.L_x_662) ;  /* 0x0000000000047947 */ /* 0x000fec0003800000 */
.L_x_660:
[----:B------:R-:W-:-:S07]  /*0ec0*/  IMAD R0, R9, 0x800000, R0 ;  /* 0x0080000009007824 */ /* 0x000fce00078e0200 */
.L_x_662:
[----:B------:R-:W-:Y:S05]  /*0ed0*/  BSYNC.RECONVERGENT B2 ;  /* 0x0000000000027941 */ /* 0x000fea0003800200 */
.L_x_659:
[----:B------:R-:W-:Y:S05]  /*0ee0*/  BRA `(.L_x_663) ;  /* 0x0000000000207947 */ /* 0x000fea0003800000 */
.L_x_658:
[----:B------:R-:W-:-:S04]  /*0ef0*/  LOP3.LUT R0, R3, 0x80000000, R0, 0x48, !PT ;  /* 0x8000000003007812 */ /* 0x000fc800078e4800 */
[----:B------:R-:W-:Y:S01]  /*0f00*/  LOP3.LUT R0, R0, 0x7f800000, RZ, 0xfc, !PT ;  /* 0x7f80000000007812 */ /* 0x000fe200078efcff */
[----:B------:R-:W-:Y:S06]  /*0f10*/  BRA `(.L_x_663) ;  /* 0x0000000000147947 */ /* 0x000fec0003800000 */
.L_x_657:
[----:B------:R-:W-:Y:S01]  /*0f20*/  LOP3.LUT R0, R3, 0x80000000, R0, 0x48, !PT ;  /* 0x8000000003007812 */ /* 0x000fe200078e4800 */
[----:B------:R-:W-:Y:S06]  /*0f30*/  BRA `(.L_x_663) ;  /* 0x00000000000c7947 */ /* 0x000fec0003800000 */
.L_x_656:
[----:B------:R-:W0:Y:S01]  /*0f40*/  MUFU.RSQ R0, -QNAN ;  /* 0xffc0000000007908 */ /* 0x000e220000001400 */
[----:B------:R-:W-:Y:S05]  /*0f50*/  BRA `(.L_x_663) ;  /* 0x0000000000047947 */ /* 0x000fea0003800000 */
.L_x_655:
[----:B------:R-:W-:-:S07]  /*0f60*/  FADD.FTZ R0, R0, R3 ;  /* 0x0000000300007221 */ /* 0x000fce0000010000 */
.L_x_663:
[----:B------:R-:W-:Y:S05]  /*0f70*/  BSYNC.RECONVERGENT B1 ;  /* 0x0000000000017941 */ /* 0x000fea0003800200 */
.L_x_653:
[----:B------:R-:W-:-:S04]  /*0f80*/  IMAD.MOV.U32 R3, RZ, RZ, 0x0 ;  /* 0x00000000ff037424 */ /* 0x000fc800078e00ff */
[----:B0-----:R-:W-:Y:S05]  /*0f90*/  RET.REL.NODEC R2 `(_Z33chebyshev_gauss_nodes_and_weightsiPfS_) ;  /* 0xfffffff002187950 */ /* 0x001fea0003c3ffff */
.L_x_664:
        /* <DEDUP_REMOVED lines=14> */
.L_x_685:


//--------------------- .nv.global.init           --------------------------
	.section	.nv.global.init,"aw",@progbits
	.align	4
.nv.global.init:
	.type		__cudart_i2opi_f,@object
	.size		__cudart_i2opi_f,(.L_0 - __cudart_i2opi_f)
__cudart_i2opi_f:
        /*0000*/ 	.byte	0x41, 0x90, 0x43, 0x3c, 0x99, 0x95, 0x62, 0xdb, 0xc0, 0xdd, 0x34, 0xf5, 0xd1, 0x57, 0x27, 0xfc
        /*0010*/ 	.byte	0x29, 0x15, 0x44, 0x4e, 0x6e, 0x83, 0xf9, 0xa2
.L_0:


//--------------------- .nv.shared.reserved.0     --------------------------
	.section	.nv.shared.reserved.0,"aw",@nobits
	.weak		__nv_reservedSMEM_offset_0_alias
	.size		__nv_reservedSMEM_offset_0_alias, 0, 64
	.other		__nv_reservedSMEM_offset_0_alias,@"STO_CUDA_RESERVED_SHARED STV_DEFAULT"
__nv_reservedSMEM_offset_0_alias:
	.zero		0
	.zero		64


//--------------------- .nv.constant0._Z21compute_dg_derivativefiP9Element_tPK6Face_tPKfS5_S5_S5_ --------------------------
	.section	.nv.constant0._Z21compute_dg_derivativefiP9Element_tPK6Face_tPKfS5_S5_S5_,"a",@progbits
	.sectionflags	@""
	.align	4
.nv.constant0._Z21compute_dg_derivativefiP9Element_tPK6Face_tPKfS5_S5_S5_:
	.zero		952


//--------------------- .nv.constant0._Z16calculate_fluxesiP6Face_tPK9Element_t --------------------------
	.section	.nv.constant0._Z16calculate_fluxesiP6Face_tPK9Element_t,"a",@progbits
	.sectionflags	@""
	.align	4
.nv.constant0._Z16calculate_fluxesiP6Face_tPK9Element_t:
	.zero		920


//--------------------- .nv.constant0._Z11build_facesiP6Face_t --------------------------
	.section	.nv.constant0._Z11build_facesiP6Face_t,"a",@progbits
	.sectionflags	@""
	.align	4
.nv.constant0._Z11build_facesiP6Face_t:
	.zero		912


//--------------------- .nv.constant0._Z25interpolate_to_boundariesiP9Element_tPKfS2_ --------------------------
	.section	.nv.constant0._Z25interpolate_to_boundariesiP9Element_tPKfS2_,"a",@progbits
	.sectionflags	@""
	.align	4
.nv.constant0._Z25interpolate_to_boundariesiP9Element_tPKfS2_:
	.zero		928


//--------------------- .nv.constant0._Z8rk3_stepiP9Element_tfff --------------------------
	.section	.nv.constant0._Z8rk3_stepiP9Element_tfff,"a",@progbits
	.sectionflags	@""
	.align	4
.nv.constant0._Z8rk3_stepiP9Element_tfff:
	.zero		924


//--------------------- .nv.constant0._Z12get_solutioniiPK9Element_tPKfPfS4_ --------------------------
	.section	.nv.constant0._Z12get_solutioniiPK9Element_tPKfPfS4_,"a",@progbits
	.sectionflags	@""
	.align	4
.nv.constant0._Z12get_solutioniiPK9Element_tPKfPfS4_:
	.zero		936


//--------------------- .nv.constant0._Z7get_phiiPK9Element_tPf --------------------------
	.section	.nv.constant0._Z7get_phiiPK9Element_tPf,"a",@progbits
	.sectionflags	@""
	.align	4
.nv.constant0._Z7get_phiiPK9Element_tPf:
	.zero		920


//--------------------- .nv.constant0._Z17get_elements_dataiPK9Element_tPfS2_ --------------------------
	.section	.nv.constant0._Z17get_elements_dataiPK9Element_tPfS2_,"a",@progbits
	.sectionflags	@""
	.align	4
.nv.constant0._Z17get_elements_dataiPK9Element_tPfS2_:
	.zero		928


//--------------------- .nv.constant0._Z18initial_conditionsiP9Element_tPKf --------------------------
	.section	.nv.constant0._Z18initial_conditionsiP9Element_tPKf,"a",@progbits
	.sectionflags	@""
	.align	4
.nv.constant0._Z18initial_conditionsiP9Element_tPKf:
	.zero		920


//--------------------- .nv.constant0._Z14build_elementsiiP9Element_tff --------------------------
	.section	.nv.constant0._Z14build_elementsiiP9Element_tff,"a",@progbits
	.sectionflags	@""
	.align	4
.nv.constant0._Z14build_elementsiiP9Element_tff:
	.zero		920


//--------------------- .nv.constant0._Z29create_interpolation_matricesiiPKfS0_Pf --------------------------
	.section	.nv.constant0._Z29create_interpolation_matricesiiPKfS0_Pf,"a",@progbits
	.sectionflags	@""
	.align	4
.nv.constant0._Z29create_interpolation_matricesiiPKfS0_Pf:
	.zero		928


//--------------------- .nv.constant0._Z34polynomial_derivative_matrices_hatiPKfS0_Pf --------------------------
	.section	.nv.constant0._Z34polynomial_derivative_matrices_hatiPKfS0_Pf,"a",@progbits
	.sectionflags	@""
	.align	4
.nv.constant0._Z34polynomial_derivative_matrices_hatiPKfS0_Pf:
	.zero		928


//--------------------- .nv.constant0._Z39polynomial_derivative_matrices_diagonaliPf --------------------------
	.section	.nv.constant0._Z39polynomial_derivative_matrices_diagonaliPf,"a",@progbits
	.sectionflags	@""
	.align	4
.nv.constant0._Z39polynomial_derivative_matrices_diagonaliPf:
	.zero		912


//--------------------- .nv.constant0._Z30polynomial_derivative_matricesiPKfS0_Pf --------------------------
	.section	.nv.constant0._Z30polynomial_derivative_matricesiPKfS0_Pf,"a",@progbits
	.sectionflags	@""
	.align	4
.nv.constant0._Z30polynomial_derivative_matricesiPKfS0_Pf:
	.zero		928


//--------------------- .nv.constant0._Z44normalize_lagrange_interpolating_polynomialsiPf --------------------------
	.section	.nv.constant0._Z44normalize_lagrange_interpolating_polynomialsiPf,"a",@progbits
	.sectionflags	@""
	.align	4
.nv.constant0._Z44normalize_lagrange_interpolating_polynomialsiPf:
	.zero		912


//--------------------- .nv.constant0._Z34lagrange_interpolating_polynomialsfiPKfS0_Pf --------------------------
	.section	.nv.constant0._Z34lagrange_interpolating_polynomialsfiPKfS0_Pf,"a",@progbits
	.sectionflags	@""
	.align	4
.nv.constant0._Z34lagrange_interpolating_polynomialsfiPKfS0_Pf:
	.zero		928


//--------------------- .nv.constant0._Z29calculate_barycentric_weightsiPKfPf --------------------------
	.section	.nv.constant0._Z29calculate_barycentric_weightsiPKfPf,"a",@progbits
	.sectionflags	@""
	.align	4
.nv.constant0._Z29calculate_barycentric_weightsiPKfPf:
	.zero		920


//--------------------- .nv.constant0._Z32legendre_gauss_nodes_and_weightsiPfS_ --------------------------
	.section	.nv.constant0._Z32legendre_gauss_nodes_and_weightsiPfS_,"a",@progbits
	.sectionflags	@""
	.align	4
.nv.constant0._Z32legendre_gauss_nodes_and_weightsiPfS_:
	.zero		920


//--------------------- .nv.constant0._Z33chebyshev_gauss_nodes_and_weightsiPfS_ --------------------------
	.section	.nv.constant0._Z33chebyshev_gauss_nodes_and_weightsiPfS_,"a",@progbits
	.sectionflags	@""
	.align	4
.nv.constant0._Z33chebyshev_gauss_nodes_and_weightsiPfS_:
	.zero		920


//--------------------- SYMBOLS --------------------------

	.type		.nv.reservedSmem.offset0,@object
	.size		.nv.reservedSmem.offset0,0x4
	.type		malloc,@function
	.type		free,@function
